	.target	sm_80

	.elftype	@"ET_EXEC"


//--------------------- .note.nv.tkinfo           --------------------------
	.section	.note.nv.tkinfo,"",@"SHT_NOTE"
	.sectionflags	@"SHF_NOTE_NV_TKINFO"
	.tkinfo
        /*0018*/ 	.word	0x00000002
        /*0030*/ 	.string	""
        /*0030*/ 	.string	"ptxas"
        /*0030*/ 	.string	"Cuda compilation tools, release 13.0, V13.0.88"
        /*0030*/ 	.string	"Build cuda_13.0.r13.0/compiler.36424714_0"
        /*0030*/ 	.string	"-v  -suppress-debug-info  -lineinfo  -arch sm_80 "



//--------------------- .note.nv.cuinfo           --------------------------
	.section	.note.nv.cuinfo,"",@"SHT_NOTE"
	.sectionflags	@"SHF_NOTE_NV_CUINFO"
        /*0018*/ 	.short	0x0002
        /*001a*/ 	.short	0x0050
        /*001c*/ 	.short	0x0082
	.zero		2


//--------------------- .nv.info                  --------------------------
	.section	.nv.info,"",@"SHT_CUDA_INFO"
	.align	4


	//----- nvinfo : EIATTR_REGCOUNT
	.align		4
        /*0000*/ 	.byte	0x04, 0x2f
        /*0002*/ 	.short	(.L_1 - .L_0)
	.align		4
.L_0:
        /*0004*/ 	.word	index@(matmul_kernel)
        /*0008*/ 	.word	0x00000020


	//----- nvinfo : EIATTR_FRAME_SIZE
	.align		4
.L_1:
        /*000c*/ 	.byte	0x04, 0x11
        /*000e*/ 	.short	(.L_3 - .L_2)
	.align		4
.L_2:
        /*0010*/ 	.word	index@(matmul_kernel)
        /*0014*/ 	.word	0x00001480


	//----- nvinfo : EIATTR_MIN_STACK_SIZE
	.align		4
.L_3:
        /*0018*/ 	.byte	0x04, 0x12
        /*001a*/ 	.short	(.L_5 - .L_4)
	.align		4
.L_4:
        /*001c*/ 	.word	index@(matmul_kernel)
        /*0020*/ 	.word	0x00001480
.L_5:


//--------------------- .nv.info.matmul_kernel    --------------------------
	.section	.nv.info.matmul_kernel,"",@"SHT_CUDA_INFO"
	.sectionflags	@""
	.align	4


	//----- nvinfo : EIATTR_CUDA_API_VERSION
	.align		4
        /*0000*/ 	.byte	0x04, 0x37
        /*0002*/ 	.short	(.L_7 - .L_6)
.L_6:
        /*0004*/ 	.word	0x00000082


	//----- nvinfo : EIATTR_SW2861232_WAR
	.align		4
.L_7:
        /*0008*/ 	.byte	0x01, 0x35
	.zero		2


	//----- nvinfo : EIATTR_PARAM_CBANK
	.align		4
        /*000c*/ 	.byte	0x04, 0x0a
        /*000e*/ 	.short	(.L_9 - .L_8)
	.align		4
.L_8:
        /*0010*/ 	.word	index@(.nv.constant0.matmul_kernel)
        /*0014*/ 	.short	0x0160
        /*0016*/ 	.short	0x0050


	//----- nvinfo : EIATTR_CBANK_PARAM_SIZE
	.align		4
.L_9:
        /*0018*/ 	.byte	0x03, 0x19
        /*001a*/ 	.short	0x0050


	//----- nvinfo : EIATTR_KPARAM_INFO
	.align		4
        /*001c*/ 	.byte	0x04, 0x17
        /*001e*/ 	.short	(.L_11 - .L_10)
.L_10:
        /*0020*/ 	.word	0x00000000
        /*0024*/ 	.short	0x000d
        /*0026*/ 	.short	0x0048
        /*0028*/ 	.byte	0x00, 0xf4, 0x21, 0x00


	//----- nvinfo : EIATTR_KPARAM_INFO
	.align		4
.L_11:
        /*002c*/ 	.byte	0x04, 0x17
        /*002e*/ 	.short	(.L_13 - .L_12)
.L_12:
        /*0030*/ 	.word	0x00000000
        /*0034*/ 	.short	0x000c
        /*0036*/ 	.short	0x0040
        /*0038*/ 	.byte	0x00, 0xf4, 0x21, 0x00


	//----- nvinfo : EIATTR_KPARAM_INFO
	.align		4
.L_13:
        /*003c*/ 	.byte	0x04, 0x17
        /*003e*/ 	.short	(.L_15 - .L_14)
.L_14:
        /*0040*/ 	.word	0x00000000
        /*0044*/ 	.short	0x000b
        /*0046*/ 	.short	0x0038
        /*0048*/ 	.byte	0x00, 0xf0, 0x11, 0x00


	//----- nvinfo : EIATTR_KPARAM_INFO
	.align		4
.L_15:
        /*004c*/ 	.byte	0x04, 0x17
        /*004e*/ 	.short	(.L_17 - .L_16)
.L_16:
        /*0050*/ 	.word	0x00000000
        /*0054*/ 	.short	0x000a
        /*0056*/ 	.short	0x0034
        /*0058*/ 	.byte	0x00, 0xf0, 0x11, 0x00


	//----- nvinfo : EIATTR_KPARAM_INFO
	.align		4
.L_17:
        /*005c*/ 	.byte	0x04, 0x17
        /*005e*/ 	.short	(.L_19 - .L_18)
.L_18:
        /*0060*/ 	.word	0x00000000
        /*0064*/ 	.short	0x0009
        /*0066*/ 	.short	0x0030
        /*0068*/ 	.byte	0x00, 0xf0, 0x11, 0x00


	//----- nvinfo : EIATTR_KPARAM_INFO
	.align		4
.L_19:
        /*006c*/ 	.byte	0x04, 0x17
        /*006e*/ 	.short	(.L_21 - .L_20)
.L_20:
        /*0070*/ 	.word	0x00000000
        /*0074*/ 	.short	0x0008
        /*0076*/ 	.short	0x002c
        /*0078*/ 	.byte	0x00, 0xf0, 0x11, 0x00


	//----- nvinfo : EIATTR_KPARAM_INFO
	.align		4
.L_21:
        /*007c*/ 	.byte	0x04, 0x17
        /*007e*/ 	.short	(.L_23 - .L_22)
.L_22:
        /*0080*/ 	.word	0x00000000
        /*0084*/ 	.short	0x0007
        /*0086*/ 	.short	0x0028
        /*0088*/ 	.byte	0x00, 0xf0, 0x11, 0x00


	//----- nvinfo : EIATTR_KPARAM_INFO
	.align		4
.L_23:
        /*008c*/ 	.byte	0x04, 0x17
        /*008e*/ 	.short	(.L_25 - .L_24)
.L_24:
        /*0090*/ 	.word	0x00000000
        /*0094*/ 	.short	0x0006
        /*0096*/ 	.short	0x0024
        /*0098*/ 	.byte	0x00, 0xf0, 0x11, 0x00


	//----- nvinfo : EIATTR_KPARAM_INFO
	.align		4
.L_25:
        /*009c*/ 	.byte	0x04, 0x17
        /*009e*/ 	.short	(.L_27 - .L_26)
.L_26:
        /*00a0*/ 	.word	0x00000000
        /*00a4*/ 	.short	0x0005
        /*00a6*/ 	.short	0x0020
        /*00a8*/ 	.byte	0x00, 0xf0, 0x11, 0x00


	//----- nvinfo : EIATTR_KPARAM_INFO
	.align		4
.L_27:
        /*00ac*/ 	.byte	0x04, 0x17
        /*00ae*/ 	.short	(.L_29 - .L_28)
.L_28:
        /*00b0*/ 	.word	0x00000000
        /*00b4*/ 	.short	0x0004
        /*00b6*/ 	.short	0x001c
        /*00b8*/ 	.byte	0x00, 0xf0, 0x11, 0x00


	//----- nvinfo : EIATTR_KPARAM_INFO
	.align		4
.L_29:
        /*00bc*/ 	.byte	0x04, 0x17
        /*00be*/ 	.short	(.L_31 - .L_30)
.L_30:
        /*00c0*/ 	.word	0x00000000
        /*00c4*/ 	.short	0x0003
        /*00c6*/ 	.short	0x0018
        /*00c8*/ 	.byte	0x00, 0xf0, 0x11, 0x00


	//----- nvinfo : EIATTR_KPARAM_INFO
	.align		4
.L_31:
        /*00cc*/ 	.byte	0x04, 0x17
        /*00ce*/ 	.short	(.L_33 - .L_32)
.L_32:
        /*00d0*/ 	.word	0x00000000
        /*00d4*/ 	.short	0x0002
        /*00d6*/ 	.short	0x0010
        /*00d8*/ 	.byte	0x00, 0xf4, 0x21, 0x00


	//----- nvinfo : EIATTR_KPARAM_INFO
	.align		4
.L_33:
        /*00dc*/ 	.byte	0x04, 0x17
        /*00de*/ 	.short	(.L_35 - .L_34)
.L_34:
        /*00e0*/ 	.word	0x00000000
        /*00e4*/ 	.short	0x0001
        /*00e6*/ 	.short	0x0008
        /*00e8*/ 	.byte	0x00, 0xf4, 0x21, 0x00


	//----- nvinfo : EIATTR_KPARAM_INFO
	.align		4
.L_35:
        /*00ec*/ 	.byte	0x04, 0x17
        /*00ee*/ 	.short	(.L_37 - .L_36)
.L_36:
        /*00f0*/ 	.word	0x00000000
        /*00f4*/ 	.short	0x0000
        /*00f6*/ 	.short	0x0000
        /*00f8*/ 	.byte	0x00, 0xf4, 0x21, 0x00


	//----- nvinfo : EIATTR_MAXREG_COUNT
	.align		4
.L_37:
        /*00fc*/ 	.byte	0x03, 0x1b
        /*00fe*/ 	.short	0x00ff


	//----- nvinfo : EIATTR_NUM_BARRIERS
	.align		4
        /*0100*/ 	.byte	0x02, 0x4c
        /*0102*/ 	.byte	0x01
	.zero		1


	//----- nvinfo : EIATTR_ANNOTATIONS
	.align		4
        /*0104*/ 	.byte	0x04, 0x55
        /*0106*/ 	.short	(.L_39 - .L_38)


	//   ....[0]....
.L_38:
        /*0108*/ 	.word	0x00000001
        /*010c*/ 	.byte	0x10, 0x05, 0x00, 0x00, 0x01, 0x00, 0x00, 0x00, 0x20, 0x05, 0x00, 0x00, 0x01, 0x00, 0x00, 0x00
        /* <DEDUP_REMOVED lines=1948> */
        /*7adc*/ 	.byte	0x90, 0xd4, 0x01, 0x00, 0x01, 0x00, 0x00, 0x00, 0xc0, 0xd4, 0x01, 0x00


	//----- nvinfo : EIATTR_MERCURY_ISA_VERSION
	.align		4
.L_39:
        /*7ae8*/ 	.byte	0x03, 0x5f
        /*7aea*/ 	.short	0x0000


	//----- nvinfo : EIATTR_EXIT_INSTR_OFFSETS
	.align		4
        /*7aec*/ 	.byte	0x04, 0x1c
        /*7aee*/ 	.short	(.L_41 - .L_40)


	//   ....[0]....
.L_40:
        /*7af0*/ 	.word	0x0001d850


	//   ....[1]....
        /*7af4*/ 	.word	0x0001d880


	//----- nvinfo : EIATTR_REQNTID
	.align		4
.L_41:
        /*7af8*/ 	.byte	0x04, 0x10
        /*7afa*/ 	.short	(.L_43 - .L_42)
.L_42:
        /*7afc*/ 	.word	0x00000080
        /*7b00*/ 	.word	0x00000001
        /*7b04*/ 	.word	0x00000001
.L_43:


//--------------------- .nv.callgraph             --------------------------
	.section	.nv.callgraph,"",@"SHT_CUDA_CALLGRAPH"
	.align	4
	.sectionentsize	8
	.align		4
        /*0000*/ 	.word	0x00000000
	.align		4
        /*0004*/ 	.word	0xffffffff
	.align		4
        /*0008*/ 	.word	0x00000000
	.align		4
        /*000c*/ 	.word	0xfffffffe
	.align		4
        /*0010*/ 	.word	0x00000000
	.align		4
        /*0014*/ 	.word	0xfffffffd
	.align		4
        /*0018*/ 	.word	0x00000000
	.align		4
        /*001c*/ 	.word	0xfffffffc


//--------------------- .nv.rel.action            --------------------------
	.section	.nv.rel.action,"",@"SHT_CUDA_RELOCINFO"
	.align	8
	.sectionentsize	8
        /*0000*/ 	.byte	0x73, 0x00, 0x00, 0x00, 0x00, 0x00, 0x00, 0x00, 0x00, 0x00, 0x00, 0x11, 0x25, 0x00, 0x05, 0x36


//--------------------- .nv.constant0.matmul_kernel --------------------------
	.section	.nv.constant0.matmul_kernel,"a",@progbits
	.sectionflags	@""
	.align	4
.nv.constant0.matmul_kernel:
	.zero		432


//--------------------- .text.matmul_kernel       --------------------------
	.section	.text.matmul_kernel,"ax",@progbits
	.sectioninfo	@"SHI_REGISTERS=32"
	.align	128
        .global         matmul_kernel
        .type           matmul_kernel,@function
        .size           matmul_kernel,(.L_x_5 - matmul_kernel)
        .other          matmul_kernel,@"STO_CUDA_ENTRY STV_DEFAULT"
matmul_kernel:
.text.matmul_kernel:
[----:B------:R-:W-:-:S03]  /*0000*/  IMAD.MOV.U32 R1, RZ, RZ, c[0x0][0x28] ;  /* 0x00000a00ff017624 */ /* 0x000fc600078e00ff */
[----:B------:R-:W-:Y:S01]  /*0010*/  IMAD.MOV.U32 R0, RZ, RZ, c[0x0][0x17c] ;  /* 0x00005f00ff007624 */ /* 0x000fe200078e00ff */
[----:B------:R-:W0:Y:S01]  /*0020*/  S2R R28, SR_TID.X ;  /* 0x00000000001c7919 */ /* 0x000e220000002100 */
[----:B------:R-:W-:Y:S01]  /*0030*/  IADD3 R1, R1, -0x1480, RZ ;  /* 0xffffeb8001017810 */ /* 0x000fe20007ffe0ff */
[----:B------:R-:W-:Y:S02]  /*0040*/  ULDC.64 UR6, c[0x0][0x118] ;  /* 0x0000460000067ab9 */ /* 0x000fe40000000a00 */
[----:B------:R-:W-:-:S04]  /*0050*/  IADD3 R0, R0, 0x3f, RZ ;  /* 0x0000003f00007810 */ /* 0x000fc80007ffe0ff */
[----:B------:R-:W-:-:S04]  /*0060*/  SHF.R.S32.HI R3, RZ, 0x1f, R0 ;  /* 0x0000001fff037819 */ /* 0x000fc80000011400 */
[----:B------:R-:W-:-:S04]  /*0070*/  LEA.HI R3, R3, R0, RZ, 0x6 ;  /* 0x0000000003037211 */ /* 0x000fc800078f30ff */
[----:B------:R-:W-:Y:S02]  /*0080*/  SHF.R.S32.HI R0, RZ, 0x6, R3 ;  /* 0x00000006ff007819 */ /* 0x000fe40000011403 */
[----:B------:R-:W1:Y:S03]  /*0090*/  S2R R3, SR_CTAID.X ;  /* 0x0000000000037919 */ /* 0x000e660000002500 */
[----:B------:R-:W-:Y:S01]  /*00a0*/  IMAD.SHL.U32 R0, R0, 0x8, RZ ;  /* 0x0000000800007824 */ /* 0x000fe200078e00ff */
[----:B0-----:R-:W-:-:S04]  /*00b0*/  LOP3.LUT R12, R28, 0x7f, RZ, 0xc0, !PT ;  /* 0x0000007f1c0c7812 */ /* 0x001fc800078ec0ff */
[-C--:B------:R-:W-:Y:S02]  /*00c0*/  IABS R7, R0.reuse ;  /* 0x0000000000077213 */ /* 0x080fe40000000000 */
[----:B------:R-:W-:Y:S02]  /*00d0*/  IABS R10, R0 ;  /* 0x00000000000a7213 */ /* 0x000fe40000000000 */
[----:B------:R-:W0:Y:S01]  /*00e0*/  I2F.RP R2, R7 ;  /* 0x0000000700027306 */ /* 0x000e220000209400 */
[----:B-1----:R-:W-:-:S07]  /*00f0*/  IABS R8, R3 ;  /* 0x0000000300087213 */ /* 0x002fce0000000000 */
[----:B0-----:R-:W0:Y:S02]  /*0100*/  MUFU.RCP R2, R2 ;  /* 0x0000000200027308 */ /* 0x001e240000001000 */
[----:B0-----:R-:W-:Y:S01]  /*0110*/  IADD3 R4, R2, 0xffffffe, RZ ;  /* 0x0ffffffe02047810 */ /* 0x001fe20007ffe0ff */
[----:B------:R-:W-:-:S05]  /*0120*/  IMAD.MOV R2, RZ, RZ, -R10 ;  /* 0x000000ffff027224 */ /* 0x000fca00078e0a0a */
[----:B------:R0:W1:Y:S02]  /*0130*/  F2I.FTZ.U32.TRUNC.NTZ R5, R4 ;  /* 0x0000000400057305 */ /* 0x000064000021f000 */
[----:B0-----:R-:W-:Y:S02]  /*0140*/  IMAD.MOV.U32 R4, RZ, RZ, RZ ;  /* 0x000000ffff047224 */ /* 0x001fe400078e00ff */
[----:B-1----:R-:W-:-:S04]  /*0150*/  IMAD.MOV R6, RZ, RZ, -R5 ;  /* 0x000000ffff067224 */ /* 0x002fc800078e0a05 */
[----:B------:R-:W-:Y:S02]  /*0160*/  IMAD R9, R6, R7, RZ ;  /* 0x0000000706097224 */ /* 0x000fe400078e02ff */
[----:B------:R-:W-:Y:S02]  /*0170*/  IMAD.MOV.U32 R6, RZ, RZ, R8 ;  /* 0x000000ffff067224 */ /* 0x000fe400078e0008 */
[----:B------:R-:W-:-:S06]  /*0180*/  IMAD.HI.U32 R5, R5, R9, R4 ;  /* 0x0000000905057227 */ /* 0x000fcc00078e0004 */
[----:B------:R-:W-:-:S04]  /*0190*/  IMAD.HI.U32 R5, R5, R6, RZ ;  /* 0x0000000605057227 */ /* 0x000fc800078e00ff */
[----:B------:R-:W-:-:S05]  /*01a0*/  IMAD R2, R5, R2, R6 ;  /* 0x0000000205027224 */ /* 0x000fca00078e0206 */
[----:B------:R-:W-:-:S13]  /*01b0*/  ISETP.GT.U32.AND P1, PT, R7, R2, PT ;  /* 0x000000020700720c */ /* 0x000fda0003f24070 */
[----:B------:R-:W-:Y:S01]  /*01c0*/  @!P1 IMAD.IADD R2, R2, 0x1, -R7 ;  /* 0x0000000102029824 */ /* 0x000fe200078e0a07 */
[----:B------:R-:W-:Y:S02]  /*01d0*/  @!P1 IADD3 R5, R5, 0x1, RZ ;  /* 0x0000000105059810 */ /* 0x000fe40007ffe0ff */
[----:B------:R-:W-:Y:S02]  /*01e0*/  ISETP.NE.AND P1, PT, R0, RZ, PT ;  /* 0x000000ff0000720c */ /* 0x000fe40003f25270 */
[----:B------:R-:W-:Y:S02]  /*01f0*/  ISETP.GE.U32.AND P0, PT, R2, R7, PT ;  /* 0x000000070200720c */ /* 0x000fe40003f06070 */
[----:B------:R-:W-:-:S04]  /*0200*/  LOP3.LUT R2, R3, R0, RZ, 0x3c, !PT ;  /* 0x0000000003027212 */ /* 0x000fc800078e3cff */
[----:B------:R-:W-:Y:S01]  /*0210*/  ISETP.GE.AND P2, PT, R2, RZ, PT ;  /* 0x000000ff0200720c */ /* 0x000fe20003f46270 */
[----:B------:R-:W-:-:S05]  /*0220*/  IMAD.MOV.U32 R2, RZ, RZ, c[0x0][0x178] ;  /* 0x00005e00ff027624 */ /* 0x000fca00078e00ff */
[----:B------:R-:W-:Y:S02]  /*0230*/  IADD3 R2, R2, 0xff, RZ ;  /* 0x000000ff02027810 */ /* 0x000fe40007ffe0ff */
[----:B------:R-:W-:-:S05]  /*0240*/  @P0 IADD3 R5, R5, 0x1, RZ ;  /* 0x0000000105050810 */ /* 0x000fca0007ffe0ff */
[----:B------:R-:W-:Y:S01]  /*0250*/  IMAD.MOV.U32 R4, RZ, RZ, R5 ;  /* 0x000000ffff047224 */ /* 0x000fe200078e0005 */
[----:B------:R-:W-:-:S03]  /*0260*/  SHF.R.S32.HI R5, RZ, 0x1f, R2 ;  /* 0x0000001fff057819 */ /* 0x000fc60000011402 */
[----:B------:R-:W-:Y:S01]  /*0270*/  @!P2 IMAD.MOV R4, RZ, RZ, -R4 ;  /* 0x000000ffff04a224 */ /* 0x000fe200078e0a04 */
[----:B------:R-:W-:Y:S02]  /*0280*/  @!P1 LOP3.LUT R4, RZ, R0, RZ, 0x33, !PT ;  /* 0x00000000ff049212 */ /* 0x000fe400078e33ff */
[----:B------:R-:W-:-:S03]  /*0290*/  LEA.HI R5, R5, R2, RZ, 0x8 ;  /* 0x0000000205057211 */ /* 0x000fc600078f40ff */
[----:B------:R-:W-:Y:S02]  /*02a0*/  IMAD.SHL.U32 R2, R4, 0x8, RZ ;  /* 0x0000000804027824 */ /* 0x000fe400078e00ff */
[----:B------:R-:W-:-:S03]  /*02b0*/  IMAD.MOV R4, RZ, RZ, -R4 ;  /* 0x000000ffff047224 */ /* 0x000fc600078e0a04 */
[----:B------:R-:W-:Y:S01]  /*02c0*/  LEA.HI.SX32 R5, R5, -R2, 0x18 ;  /* 0x8000000205057211 */ /* 0x000fe200078fc2ff */
[----:B------:R-:W-:Y:S02]  /*02d0*/  IMAD R13, R0, R4, R3 ;  /* 0x00000004000d7224 */ /* 0x000fe400078e0203 */
[----:B------:R-:W-:Y:S01]  /*02e0*/  IMAD.MOV.U32 R4, RZ, RZ, RZ ;  /* 0x000000ffff047224 */ /* 0x000fe200078e00ff */
[----:B------:R-:W-:Y:S02]  /*02f0*/  IMNMX R6, R5, 0x8, PT ;  /* 0x0000000805067817 */ /* 0x000fe40003800200 */
[----:B------:R-:W-:Y:S02]  /*0300*/  IABS R11, R13 ;  /* 0x0000000d000b7213 */ /* 0x000fe40000000000 */
[----:B------:R-:W-:-:S04]  /*0310*/  IABS R9, R6 ;  /* 0x0000000600097213 */ /* 0x000fc80000000000 */
[----:B------:R-:W0:Y:S08]  /*0320*/  I2F.RP R7, R9 ;  /* 0x0000000900077306 */ /* 0x000e300000209400 */
[----:B0-----:R-:W0:Y:S02]  /*0330*/  MUFU.RCP R7, R7 ;  /* 0x0000000700077308 */ /* 0x001e240000001000 */
[----:B0-----:R-:W-:-:S06]  /*0340*/  IADD3 R5, R7, 0xffffffe, RZ ;  /* 0x0ffffffe07057810 */ /* 0x001fcc0007ffe0ff */
[----:B------:R-:W0:Y:S02]  /*0350*/  F2I.FTZ.U32.TRUNC.NTZ R5, R5 ;  /* 0x0000000500057305 */ /* 0x000e24000021f000 */
[----:B0-----:R-:W-:-:S04]  /*0360*/  IMAD.MOV R8, RZ, RZ, -R5 ;  /* 0x000000ffff087224 */ /* 0x001fc800078e0a05 */
[----:B------:R-:W-:-:S04]  /*0370*/  IMAD.MOV.U32 R0, RZ, RZ, R8 ;  /* 0x000000ffff007224 */ /* 0x000fc800078e0008 */
[----:B------:R-:W-:Y:S01]  /*0380*/  IMAD R3, R0, R9, RZ ;  /* 0x0000000900037224 */ /* 0x000fe200078e02ff */
[----:B------:R-:W-:-:S03]  /*0390*/  IABS R0, R6 ;  /* 0x0000000600007213 */ /* 0x000fc60000000000 */
[----:B------:R-:W-:-:S04]  /*03a0*/  IMAD.HI.U32 R4, R5, R3, R4 ;  /* 0x0000000305047227 */ /* 0x000fc800078e0004 */
[----:B------:R-:W-:Y:S02]  /*03b0*/  IMAD.MOV R0, RZ, RZ, -R0 ;  /* 0x000000ffff007224 */ /* 0x000fe400078e0a00 */
[----:B------:R-:W-:-:S04]  /*03c0*/  IMAD.HI.U32 R4, R4, R11, RZ ;  /* 0x0000000b04047227 */ /* 0x000fc800078e00ff */
[----:B------:R-:W-:Y:S02]  /*03d0*/  IMAD R0, R4, R0, R11 ;  /* 0x0000000004007224 */ /* 0x000fe400078e020b */
[----:B------:R-:W-:-:S03]  /*03e0*/  IMAD.MOV.U32 R5, RZ, RZ, 0x3f ;  /* 0x0000003fff057424 */ /* 0x000fc600078e00ff */
[----:B------:R-:W-:Y:S02]  /*03f0*/  ISETP.GT.U32.AND P1, PT, R9, R0, PT ;  /* 0x000000000900720c */ /* 0x000fe40003f24070 */
[----:B------:R-:W-:-:S11]  /*0400*/  IADD3 R5, R5, c[0x0][0x180], RZ ;  /* 0x0000600005057a10 */ /* 0x000fd60007ffe0ff */
[----:B------:R-:W-:Y:S01]  /*0410*/  @!P1 IMAD.IADD R0, R0, 0x1, -R9 ;  /* 0x0000000100009824 */ /* 0x000fe200078e0a09 */
[----:B------:R-:W-:Y:S02]  /*0420*/  @!P1 IADD3 R4, R4, 0x1, RZ ;  /* 0x0000000104049810 */ /* 0x000fe40007ffe0ff */
[----:B------:R-:W-:Y:S02]  /*0430*/  ISETP.NE.AND P1, PT, R6, RZ, PT ;  /* 0x000000ff0600720c */ /* 0x000fe40003f25270 */
[----:B------:R-:W-:Y:S02]  /*0440*/  ISETP.GE.U32.AND P0, PT, R0, R9, PT ;  /* 0x000000090000720c */ /* 0x000fe40003f06070 */
[----:B------:R-:W-:-:S04]  /*0450*/  LOP3.LUT R0, R13, R6, RZ, 0x3c, !PT ;  /* 0x000000060d007212 */ /* 0x000fc800078e3cff */
[----:B------:R-:W-:-:S07]  /*0460*/  ISETP.GE.AND P2, PT, R0, RZ, PT ;  /* 0x000000ff0000720c */ /* 0x000fce0003f46270 */
[----:B------:R-:W-:Y:S02]  /*0470*/  @P0 IADD3 R4, R4, 0x1, RZ ;  /* 0x0000000104040810 */ /* 0x000fe40007ffe0ff */
[----:B------:R-:W-:-:S04]  /*0480*/  ISETP.GT.AND P0, PT, R5, 0x3f, PT ;  /* 0x0000003f0500780c */ /* 0x000fc80003f04270 */
[----:B------:R-:W-:Y:S01]  /*0490*/  @!P2 IMAD.MOV R4, RZ, RZ, -R4 ;  /* 0x000000ffff04a224 */ /* 0x000fe200078e0a04 */
[----:B------:R-:W-:-:S05]  /*04a0*/  @!P1 LOP3.LUT R4, RZ, R6, RZ, 0x33, !PT ;  /* 0x00000006ff049212 */ /* 0x000fca00078e33ff */
[----:B------:R-:W-:-:S04]  /*04b0*/  IMAD.MOV R3, RZ, RZ, -R4 ;  /* 0x000000ffff037224 */ /* 0x000fc800078e0a04 */
[----:B------:R-:W-:-:S04]  /*04c0*/  IMAD R3, R6, R3, R13 ;  /* 0x0000000306037224 */ /* 0x000fc800078e020d */
[----:B------:R-:W-:Y:S02]  /*04d0*/  IMAD.IADD R3, R2, 0x1, R3 ;  /* 0x0000000102037824 */ /* 0x000fe400078e0203 */
[----:B------:R-:W-:Y:S02]  /*04e0*/  IMAD.SHL.U32 R2, R4, 0x40, RZ ;  /* 0x0000004004027824 */ /* 0x000fe400078e00ff */
[----:B------:R-:W-:-:S05]  /*04f0*/  IMAD R0, R3, 0x100, R12 ;  /* 0x0000010003007824 */ /* 0x000fca00078e020c */
[----:B------:R-:W-:Y:S01]  /*0500*/  IADD3 R29, R0, 0x80, RZ ;  /* 0x00000080001d7810 */ /* 0x000fe20007ffe0ff */
[----:B------:R0:W-:Y:S04]  /*0510*/  STL [R1+0x404], R0 ;  /* 0x0004040001007387 */ /* 0x0001e80000100800 */
[----:B------:R0:W-:Y:S04]  /*0520*/  STL [R1+0x400], R2 ;  /* 0x0004000201007387 */ /* 0x0001e80000100800 */
[----:B------:R0:W-:Y:S01]  /*0530*/  STL [R1+0x408], R29 ;  /* 0x0004081d01007387 */ /* 0x0001e20000100800 */
[----:B------:R-:W-:Y:S05]  /*0540*/  @P0 BRA `(.L_x_0) ;  /* 0x0000037000000947 */ /* 0x000fea0003800000 */
[----:B0-----:R-:W-:Y:S01]  /*0550*/  IMAD.SHL.U32 R0, R28, 0x100, RZ ;  /* 0x000001001c007824 */ /* 0x001fe200078e00ff */
[----:B------:R-:W-:Y:S01]  /*0560*/  CS2R R24, SRZ ;  /* 0x0000000000187805 */ /* 0x000fe2000001ff00 */
[----:B------:R-:W-:Y:S01]  /*0570*/  CS2R R26, SRZ ;  /* 0x00000000001a7805 */ /* 0x000fe2000001ff00 */
[----:B------:R-:W-:Y:S01]  /*0580*/  CS2R R20, SRZ ;  /* 0x0000000000147805 */ /* 0x000fe2000001ff00 */
[----:B------:R-:W-:Y:S01]  /*0590*/  CS2R R22, SRZ ;  /* 0x0000000000167805 */ /* 0x000fe2000001ff00 */
[----:B------:R0:W-:Y:S01]  /*05a0*/  STL [R1+0x92c], R0 ;  /* 0x00092c0001007387 */ /* 0x0001e20000100800 */
[----:B------:R-:W-:Y:S01]  /*05b0*/  CS2R R16, SRZ ;  /* 0x0000000000107805 */ /* 0x000fe2000001ff00 */
[----:B------:R-:W-:Y:S01]  /*05c0*/  CS2R R18, SRZ ;  /* 0x0000000000127805 */ /* 0x000fe2000001ff00 */
[----:B------:R-:W-:Y:S01]  /*05d0*/  CS2R R12, SRZ ;  /* 0x00000000000c7805 */ /* 0x000fe2000001ff00 */
[----:B------:R0:W-:Y:S01]  /*05e0*/  STL [R1], RZ ;  /* 0x000000ff01007387 */ /* 0x0001e20000100800 */
[----:B------:R-:W-:Y:S01]  /*05f0*/  CS2R R14, SRZ ;  /* 0x00000000000e7805 */ /* 0x000fe2000001ff00 */
[----:B------:R-:W-:Y:S01]  /*0600*/  CS2R R8, SRZ ;  /* 0x0000000000087805 */ /* 0x000fe2000001ff00 */
[----:B------:R-:W-:Y:S01]  /*0610*/  CS2R R10, SRZ ;  /* 0x00000000000a7805 */ /* 0x000fe2000001ff00 */
[----:B------:R0:W-:Y:S01]  /*0620*/  STL [R1+0x4], RZ ;  /* 0x000004ff01007387 */ /* 0x0001e20000100800 */
[----:B------:R-:W-:Y:S01]  /*0630*/  CS2R R4, SRZ ;  /* 0x0000000000047805 */ /* 0x000fe2000001ff00 */
[----:B------:R-:W-:-:S02]  /*0640*/  CS2R R6, SRZ ;  /* 0x0000000000067805 */ /* 0x000fc4000001ff00 */
[----:B------:R0:W-:Y:S04]  /*0650*/  STL [R1+0x8], RZ ;  /* 0x000008ff01007387 */ /* 0x0001e80000100800 */
        /* <DEDUP_REMOVED lines=36> */
[----:B------:R0:W-:Y:S01]  /*08a0*/  STL [R1+0xbc], RZ ;  /* 0x0000bcff01007387 */ /* 0x0001e20000100800 */
[----:B------:R-:W-:Y:S05]  /*08b0*/  BRA `(.L_x_1) ;  /* 0x000197f000007947 */ /* 0x000fea0003800000 */
.L_x_0:
[----:B------:R-:W-:Y:S01]  /*08c0*/  IMAD.MOV.U32 R15, RZ, RZ, R2 ;  /* 0x000000ffff0f7224 */ /* 0x000fe200078e0002 */
[----:B0-----:R-:W-:Y:S01]  /*08d0*/  IABS R2, c[0x0][0x178] ;  /* 0x00005e0000027a13 */ /* 0x001fe20000000000 */
[----:B------:R-:W-:Y:S01]  /*08e0*/  IMAD.MOV.U32 R19, RZ, RZ, R0 ;  /* 0x000000ffff137224 */ /* 0x000fe200078e0000 */
[----:B------:R-:W-:-:S02]  /*08f0*/  IABS R0, c[0x0][0x17c] ;  /* 0x00005f0000007a13 */ /* 0x000fc40000000000 */
[----:B------:R-:W0:Y:S01]  /*0900*/  I2F.RP R3, R2 ;  /* 0x0000000200037306 */ /* 0x000e220000209400 */
[----:B------:R-:W-:Y:S02]  /*0910*/  SHF.R.U32.HI R4, RZ, 0x6, R28 ;  /* 0x00000006ff047819 */ /* 0x000fe4000001161c */
[----:B------:R-:W-:Y:S02]  /*0920*/  SHF.R.S32.HI R14, RZ, 0x1f, R5 ;  /* 0x0000001fff0e7819 */ /* 0x000fe40000011405 */
[----:B------:R-:W-:Y:S02]  /*0930*/  SGXT.U32 R4, R4, 0x1 ;  /* 0x000000010404781a */ /* 0x000fe40000000000 */
[----:B------:R-:W-:Y:S01]  /*0940*/  LEA.HI R5, R14, R5, RZ, 0x6 ;  /* 0x000000050e057211 */ /* 0x000fe200078f30ff */
[----:B------:R-:W1:Y:S01]  /*0950*/  I2F.RP R10, R0 ;  /* 0x00000000000a7306 */ /* 0x000e620000209400 */
[----:B------:R-:W-:Y:S02]  /*0960*/  LOP3.LUT R4, R15, R4, RZ, 0xfc, !PT ;  /* 0x000000040f047212 */ /* 0x000fe400078efcff */
[----:B------:R-:W-:Y:S01]  /*0970*/  ISETP.GE.AND P6, PT, R19, RZ, PT ;  /* 0x000000ff1300720c */ /* 0x000fe20003fc6270 */
[----:B------:R2:W-:Y:S01]  /*0980*/  STL [R1+0x48], R5 ;  /* 0x0000480501007387 */ /* 0x0005e20000100800 */
[----:B------:R-:W-:-:S02]  /*0990*/  ISETP.GE.AND P4, PT, R29, RZ, PT ;  /* 0x000000ff1d00720c */ /* 0x000fc40003f86270 */
[C---:B------:R-:W-:Y:S01]  /*09a0*/  LOP3.LUT R15, R4.reuse, 0x36, RZ, 0xfc, !PT ;  /* 0x00000036040f7812 */ /* 0x040fe200078efcff */
[----:B0-----:R-:W0:Y:S01]  /*09b0*/  MUFU.RCP R3, R3 ;  /* 0x0000000300037308 */ /* 0x001e220000001000 */
[C---:B------:R-:W-:Y:S02]  /*09c0*/  LOP3.LUT R23, R4.reuse, 0x20, RZ, 0xfc, !PT ;  /* 0x0000002004177812 */ /* 0x040fe400078efcff */
[----:B------:R-:W-:-:S04]  /*09d0*/  LOP3.LUT R24, R4, 0x10, RZ, 0xfc, !PT ;  /* 0x0000001004187812 */ /* 0x000fc800078efcff */
[----:B------:R-:W-:Y:S01]  /*09e0*/  IABS R25, R24 ;  /* 0x0000001800197213 */ /* 0x000fe20000000000 */
[----:B-1----:R-:W1:Y:S01]  /*09f0*/  MUFU.RCP R10, R10 ;  /* 0x0000000a000a7308 */ /* 0x002e620000001000 */
[----:B0-----:R-:W-:-:S07]  /*0a00*/  IADD3 R6, R3, 0xffffffe, RZ ;  /* 0x0ffffffe03067810 */ /* 0x001fce0007ffe0ff */
[----:B------:R0:W3:Y:S01]  /*0a10*/  F2I.FTZ.U32.TRUNC.NTZ R7, R6 ;  /* 0x0000000600077305 */ /* 0x0000e2000021f000 */
[----:B-1----:R-:W-:Y:S02]  /*0a20*/  IADD3 R8, R10, 0xffffffe, RZ ;  /* 0x0ffffffe0a087810 */ /* 0x002fe40007ffe0ff */
[----:B------:R-:W-:-:S05]  /*0a30*/  LOP3.LUT R10, R28, 0x3f, RZ, 0xc0, !PT ;  /* 0x0000003f1c0a7812 */ /* 0x000fca00078ec0ff */
[----:B------:R1:W4:Y:S01]  /*0a40*/  F2I.FTZ.U32.TRUNC.NTZ R9, R8 ;  /* 0x0000000800097305 */ /* 0x000322000021f000 */
[----:B0-----:R-:W-:Y:S02]  /*0a50*/  IMAD.MOV.U32 R6, RZ, RZ, RZ ;  /* 0x000000ffff067224 */ /* 0x001fe400078e00ff */
[----:B------:R-:W-:Y:S02]  /*0a60*/  IMAD.SHL.U32 R12, R10, 0x2, RZ ;  /* 0x000000020a0c7824 */ /* 0x000fe400078e00ff */
[----:B---3--:R-:W-:Y:S02]  /*0a70*/  IMAD.MOV R11, RZ, RZ, -R7 ;  /* 0x000000ffff0b7224 */ /* 0x008fe400078e0a07 */
[----:B-1----:R-:W-:Y:S02]  /*0a80*/  IMAD.MOV.U32 R8, RZ, RZ, RZ ;  /* 0x000000ffff087224 */ /* 0x002fe400078e00ff */
[----:B------:R-:W-:Y:S02]  /*0a90*/  IMAD R3, R11, R2, RZ ;  /* 0x000000020b037224 */ /* 0x000fe400078e02ff */
[----:B----4-:R-:W-:-:S02]  /*0aa0*/  IMAD.MOV R13, RZ, RZ, -R9 ;  /* 0x000000ffff0d7224 */ /* 0x010fc400078e0a09 */
[----:B------:R-:W-:Y:S01]  /*0ab0*/  IMAD.HI.U32 R6, R7, R3, R6 ;  /* 0x0000000307067227 */ /* 0x000fe200078e0006 */
[----:B------:R-:W-:-:S03]  /*0ac0*/  IABS R7, R29 ;  /* 0x0000001d00077213 */ /* 0x000fc60000000000 */
[----:B------:R-:W-:Y:S01]  /*0ad0*/  IMAD R11, R13, R0, RZ ;  /* 0x000000000d0b7224 */ /* 0x000fe200078e02ff */
[----:B------:R-:W-:-:S03]  /*0ae0*/  LOP3.LUT R13, R4, 0x3e, RZ, 0xfc, !PT ;  /* 0x0000003e040d7812 */ /* 0x000fc600078efcff */
[----:B------:R-:W-:Y:S01]  /*0af0*/  IMAD.HI.U32 R3, R9, R11, R8 ;  /* 0x0000000b09037227 */ /* 0x000fe200078e0008 */
[----:B------:R-:W-:Y:S02]  /*0b00*/  IABS R11, R19 ;  /* 0x00000013000b7213 */ /* 0x000fe40000000000 */
[----:B------:R-:W-:Y:S02]  /*0b10*/  SHF.R.S32.HI R9, RZ, 0x6, R28 ;  /* 0x00000006ff097819 */ /* 0x000fe4000001141c */
[----:B------:R-:W-:Y:S01]  /*0b20*/  IABS R28, R13 ;  /* 0x0000000d001c7213 */ /* 0x000fe20000000000 */
[C---:B------:R-:W-:Y:S01]  /*0b30*/  IMAD.HI.U32 R8, R6.reuse, R11, RZ ;  /* 0x0000000b06087227 */ /* 0x040fe200078e00ff */
[----:B------:R-:W-:Y:S02]  /*0b40*/  SGXT R9, R9, 0x1 ;  /* 0x000000010909781a */ /* 0x000fe40000000200 */
[----:B------:R-:W-:Y:S01]  /*0b50*/  ISETP.GE.AND P5, PT, R13, RZ, PT ;  /* 0x000000ff0d00720c */ /* 0x000fe20003fa6270 */
[----:B------:R-:W-:Y:S01]  /*0b60*/  IMAD.HI.U32 R6, R6, R7, RZ ;  /* 0x0000000706067227 */ /* 0x000fe200078e00ff */
[----:B--2---:R-:W-:-:S02]  /*0b70*/  LOP3.LUT R5, R12, 0x90, R9, 0x78, !PT ;  /* 0x000000900c057812 */ /* 0x004fc400078e7809 */
[----:B------:R-:W-:Y:S01]  /*0b80*/  IABS R13, R15 ;  /* 0x0000000f000d7213 */ /* 0x000fe20000000000 */
[----:B------:R-:W-:Y:S02]  /*0b90*/  IMAD.MOV R8, RZ, RZ, -R8 ;  /* 0x000000ffff087224 */ /* 0x000fe400078e0a08 */
[----:B------:R-:W-:Y:S01]  /*0ba0*/  IMAD.MOV R6, RZ, RZ, -R6 ;  /* 0x000000ffff067224 */ /* 0x000fe200078e0a06 */
[----:B------:R0:W-:Y:S01]  /*0bb0*/  STL [R1+0x380], R5 ;  /* 0x0003800501007387 */ /* 0x0001e20000100800 */
[C---:B------:R-:W-:Y:S02]  /*0bc0*/  IMAD R11, R2.reuse, R8, R11 ;  /* 0x00000008020b7224 */ /* 0x040fe400078e020b */
[----:B------:R-:W-:Y:S01]  /*0bd0*/  IMAD R7, R2, R6, R7 ;  /* 0x0000000602077224 */ /* 0x000fe200078e0207 */
[----:B------:R-:W-:Y:S01]  /*0be0*/  LOP3.LUT R6, R4, 0x3a, RZ, 0xfc, !PT ;  /* 0x0000003a04067812 */ /* 0x000fe200078efcff */
[----:B------:R-:W-:Y:S01]  /*0bf0*/  IMAD.HI.U32 R10, R3, R28, RZ ;  /* 0x0000001c030a7227 */ /* 0x000fe200078e00ff */
[----:B------:R-:W-:-:S02]  /*0c00*/  ISETP.GT.U32.AND P0, PT, R2, R11, PT ;  /* 0x0000000b0200720c */ /* 0x000fc40003f04070 */
[----:B------:R-:W-:Y:S01]  /*0c10*/  ISETP.GT.U32.AND P3, PT, R2, R7, PT ;  /* 0x000000070200720c */ /* 0x000fe20003f64070 */
[----:B------:R-:W-:Y:S01]  /*0c20*/  IMAD.MOV R9, RZ, RZ, -R10 ;  /* 0x000000ffff097224 */ /* 0x000fe200078e0a0a */
[----:B0-----:R-:W-:Y:S02]  /*0c30*/  LOP3.LUT R5, R4, 0x3c, RZ, 0xfc, !PT ;  /* 0x0000003c04057812 */ /* 0x001fe400078efcff */
[----:B------:R-:W-:Y:S01]  /*0c40*/  ISETP.GE.AND P2, PT, R6, RZ, PT ;  /* 0x000000ff0600720c */ /* 0x000fe20003f46270 */
[----:B------:R-:W-:Y:S01]  /*0c50*/  IMAD R28, R0, R9, R28 ;  /* 0x00000009001c7224 */ /* 0x000fe200078e021c */
[----:B------:R-:W-:Y:S02]  /*0c60*/  IABS R27, R5 ;  /* 0x00000005001b7213 */ /* 0x000fe40000000000 */
[----:B------:R-:W-:Y:S02]  /*0c70*/  LOP3.LUT R9, R4, 0x38, RZ, 0xfc, !PT ;  /* 0x0000003804097812 */ /* 0x000fe400078efcff */
[----:B------:R-:W-:Y:S01]  /*0c80*/  ISETP.GE.AND P1, PT, R5, RZ, PT ;  /* 0x000000ff0500720c */ /* 0x000fe20003f26270 */
[--C-:B------:R-:W-:Y:S01]  /*0c90*/  @!P0 IMAD.IADD R11, R11, 0x1, -R2.reuse ;  /* 0x000000010b0b8824 */ /* 0x100fe200078e0a02 */
[----:B------:R-:W-:Y:S01]  /*0ca0*/  IABS R5, R6 ;  /* 0x0000000600057213 */ /* 0x000fe20000000000 */
[----:B------:R-:W-:Y:S01]  /*0cb0*/  @!P3 IMAD.IADD R7, R7, 0x1, -R2 ;  /* 0x000000010707b824 */ /* 0x000fe200078e0a02 */
[----:B------:R-:W-:Y:S01]  /*0cc0*/  IABS R6, R9 ;  /* 0x0000000900067213 */ /* 0x000fe20000000000 */
[----:B------:R-:W-:Y:S01]  /*0cd0*/  IMAD.HI.U32 R8, R3, R27, RZ ;  /* 0x0000001b03087227 */ /* 0x000fe200078e00ff */
[----:B------:R-:W-:-:S02]  /*0ce0*/  ISETP.GT.U32.AND P0, PT, R2, R11, PT ;  /* 0x0000000b0200720c */ /* 0x000fc40003f04070 */
[----:B------:R-:W-:Y:S01]  /*0cf0*/  ISETP.GT.U32.AND P3, PT, R2, R7, PT ;  /* 0x000000070200720c */ /* 0x000fe20003f64070 */
[----:B------:R-:W-:Y:S01]  /*0d00*/  IMAD.MOV R14, RZ, RZ, -R8 ;  /* 0x000000ffff0e7224 */ /* 0x000fe200078e0a08 */
[----:B------:R-:W-:Y:S01]  /*0d10*/  LOP3.LUT R10, R4, 0x34, RZ, 0xfc, !PT ;  /* 0x00000034040a7812 */ /* 0x000fe200078efcff */
[----:B------:R-:W-:-:S04]  /*0d20*/  IMAD.HI.U32 R8, R3, R6, RZ ;  /* 0x0000000603087227 */ /* 0x000fc800078e00ff */
[----:B------:R-:W-:-:S04]  /*0d30*/  IMAD.HI.U32 R12, R3, R5, RZ ;  /* 0x00000005030c7227 */ /* 0x000fc800078e00ff */
[--C-:B------:R-:W-:Y:S01]  /*0d40*/  @!P0 IMAD.IADD R11, R11, 0x1, -R2.reuse ;  /* 0x000000010b0b8824 */ /* 0x100fe200078e0a02 */
[----:B------:R-:W-:Y:S01]  /*0d50*/  ISETP.GT.U32.AND P0, PT, R0, R28, PT ;  /* 0x0000001c0000720c */ /* 0x000fe20003f04070 */
[----:B------:R-:W-:Y:S01]  /*0d60*/  @!P3 IMAD.IADD R7, R7, 0x1, -R2 ;  /* 0x000000010707b824 */ /* 0x000fe200078e0a02 */
[----:B------:R-:W-:Y:S01]  /*0d70*/  LOP3.LUT R2, RZ, c[0x0][0x178], RZ, 0x33, !PT ;  /* 0x00005e00ff027a12 */ /* 0x000fe200078e33ff */
[----:B------:R-:W-:Y:S02]  /*0d80*/  IMAD.MOV R17, RZ, RZ, -R8 ;  /* 0x000000ffff117224 */ /* 0x000fe400078e0a08 */
[----:B------:R-:W-:Y:S01]  /*0d90*/  @!P6 IMAD.MOV R11, RZ, RZ, -R11 ;  /* 0x000000ffff0be224 */ /* 0x000fe200078e0a0b */
[----:B------:R-:W-:Y:S01]  /*0da0*/  ISETP.NE.AND P6, PT, RZ, c[0x0][0x178], PT ;  /* 0x00005e00ff007a0c */ /* 0x000fe20003fc5270 */
[----:B------:R-:W-:Y:S02]  /*0db0*/  @!P4 IMAD.MOV R7, RZ, RZ, -R7 ;  /* 0x000000ffff07c224 */ /* 0x000fe400078e0a07 */
[----:B------:R-:W-:Y:S01]  /*0dc0*/  IMAD.MOV R16, RZ, RZ, -R12 ;  /* 0x000000ffff107224 */ /* 0x000fe200078e0a0c */
[----:B------:R-:W-:Y:S01]  /*0dd0*/  SEL R11, R2, R11, !P6 ;  /* 0x0000000b020b7207 */ /* 0x000fe20007000000 */
[C---:B------:R-:W-:Y:S01]  /*0de0*/  IMAD R27, R0.reuse, R14, R27 ;  /* 0x0000000e001b7224 */ /* 0x040fe200078e021b */
[----:B------:R-:W-:Y:S01]  /*0df0*/  IABS R14, R10 ;  /* 0x0000000a000e7213 */ /* 0x000fe20000000000 */
[----:B------:R-:W-:Y:S01]  /*0e00*/  IMAD R6, R0, R17, R6 ;  /* 0x0000001100067224 */ /* 0x000fe200078e0206 */
[----:B------:R-:W-:Y:S01]  /*0e10*/  SEL R2, R2, R7, !P6 ;  /* 0x0000000702027207 */ /* 0x000fe20007000000 */
[C---:B------:R-:W-:Y:S01]  /*0e20*/  IMAD.HI.U32 R12, R3.reuse, R13, RZ ;  /* 0x0000000d030c7227 */ /* 0x040fe200078e00ff */
[C---:B------:R-:W-:Y:S01]  /*0e30*/  ISETP.GT.U32.AND P3, PT, R0.reuse, R27, PT ;  /* 0x0000001b0000720c */ /* 0x040fe20003f64070 */
[----:B------:R0:W-:Y:S01]  /*0e40*/  STL [R1+0x40], R11 ;  /* 0x0000400b01007387 */ /* 0x0001e20000100800 */
[----:B------:R-:W-:Y:S01]  /*0e50*/  ISETP.GT.U32.AND P6, PT, R0, R6, PT ;  /* 0x000000060000720c */ /* 0x000fe20003fc4070 */
[----:B------:R-:W-:Y:S01]  /*0e60*/  IMAD.MOV R12, RZ, RZ, -R12 ;  /* 0x000000ffff0c7224 */ /* 0x000fe200078e0a0c */
[----:B------:R-:W-:Y:S01]  /*0e70*/  LOP3.LUT R7, R4, 0x30, RZ, 0xfc, !PT ;  /* 0x0000003004077812 */ /* 0x000fe200078efcff */
[----:B------:R-:W-:Y:S01]  /*0e80*/  IMAD.MOV.U32 R8, RZ, RZ, R14 ;  /* 0x000000ffff087224 */ /* 0x000fe200078e000e */
[----:B------:R1:W-:Y:S01]  /*0e90*/  STL [R1+0x44], R2 ;  /* 0x0000440201007387 */ /* 0x0003e20000100800 */
[----:B------:R-:W-:Y:S01]  /*0ea0*/  IMAD R13, R0, R12, R13 ;  /* 0x0000000c000d7224 */ /* 0x000fe200078e020d */
[----:B------:R-:W-:Y:S01]  /*0eb0*/  LOP3.LUT R14, R4, 0x2e, RZ, 0xfc, !PT ;  /* 0x0000002e040e7812 */ /* 0x000fe200078efcff */
[----:B------:R-:W-:-:S03]  /*0ec0*/  IMAD.HI.U32 R12, R3, R8, RZ ;  /* 0x00000008030c7227 */ /* 0x000fc600078e00ff */
[----:B0-----:R-:W-:Y:S01]  /*0ed0*/  IABS R11, R14 ;  /* 0x0000000e000b7213 */ /* 0x001fe20000000000 */
[----:B------:R-:W-:Y:S01]  /*0ee0*/  IMAD R5, R0, R16, R5 ;  /* 0x0000001000057224 */ /* 0x000fe200078e0205 */
[----:B------:R-:W-:Y:S01]  /*0ef0*/  IABS R16, R7 ;  /* 0x0000000700107213 */ /* 0x000fe20000000000 */
[----:B------:R-:W-:Y:S01]  /*0f00*/  IMAD.MOV R17, RZ, RZ, -R12 ;  /* 0x000000ffff117224 */ /* 0x000fe200078e0a0c */
[----:B------:R-:W-:Y:S01]  /*0f10*/  LOP3.LUT R12, R4, 0x32, RZ, 0xfc, !PT ;  /* 0x00000032040c7812 */ /* 0x000fe200078efcff */
[--C-:B------:R-:W-:Y:S01]  /*0f20*/  @!P0 IMAD.IADD R28, R28, 0x1, -R0.reuse ;  /* 0x000000011c1c8824 */ /* 0x100fe200078e0a00 */
[----:B------:R-:W-:Y:S01]  /*0f30*/  ISETP.GT.U32.AND P4, PT, R0, R5, PT ;  /* 0x000000050000720c */ /* 0x000fe20003f84070 */
[--C-:B------:R-:W-:Y:S01]  /*0f40*/  @!P6 IMAD.IADD R6, R6, 0x1, -R0.reuse ;  /* 0x000000010606e824 */ /* 0x100fe200078e0a00 */
[----:B-1----:R-:W-:Y:S01]  /*0f50*/  IABS R2, R12 ;  /* 0x0000000c00027213 */ /* 0x002fe20000000000 */
[----:B------:R-:W-:Y:S01]  /*0f60*/  @!P3 IMAD.IADD R27, R27, 0x1, -R0 ;  /* 0x000000011b1bb824 */ /* 0x000fe200078e0a00 */
[C---:B------:R-:W-:Y:S01]  /*0f70*/  ISETP.GT.U32.AND P0, PT, R0.reuse, R28, PT ;  /* 0x0000001c0000720c */ /* 0x040fe20003f04070 */
[C---:B------:R-:W-:Y:S01]  /*0f80*/  IMAD R8, R0.reuse, R17, R8 ;  /* 0x0000001100087224 */ /* 0x040fe200078e0208 */
[C---:B------:R-:W-:Y:S01]  /*0f90*/  ISETP.GT.U32.AND P6, PT, R0.reuse, R6, PT ;  /* 0x000000060000720c */ /* 0x040fe20003fc4070 */
[----:B------:R-:W-:Y:S01]  /*0fa0*/  IMAD.HI.U32 R18, R3, R2, RZ ;  /* 0x0000000203127227 */ /* 0x000fe200078e00ff */
[----:B------:R-:W-:-:S03]  /*0fb0*/  ISETP.GT.U32.AND P3, PT, R0, R27, PT ;  /* 0x0000001b0000720c */ /* 0x000fc60003f64070 */
[----:B------:R-:W-:Y:S02]  /*0fc0*/  IMAD.MOV R18, RZ, RZ, -R18 ;  /* 0x000000ffff127224 */ /* 0x000fe400078e0a12 */
[----:B------:R-:W-:Y:S02]  /*0fd0*/  @!P4 IMAD.IADD R5, R5, 0x1, -R0 ;  /* 0x000000010505c824 */ /* 0x000fe400078e0a00 */
[----:B------:R-:W-:Y:S02]  /*0fe0*/  IMAD R2, R0, R18, R2 ;  /* 0x0000001200027224 */ /* 0x000fe400078e0202 */
[--C-:B------:R-:W-:Y:S01]  /*0ff0*/  @!P0 IMAD.IADD R28, R28, 0x1, -R0.reuse ;  /* 0x000000011c1c8824 */ /* 0x100fe200078e0a00 */
[----:B------:R-:W-:Y:S01]  /*1000*/  ISETP.GT.U32.AND P0, PT, R0, R13, PT ;  /* 0x0000000d0000720c */ /* 0x000fe20003f04070 */
[--C-:B------:R-:W-:Y:S01]  /*1010*/  @!P6 IMAD.IADD R6, R6, 0x1, -R0.reuse ;  /* 0x000000010606e824 */ /* 0x100fe200078e0a00 */
[C---:B------:R-:W-:Y:S01]  /*1020*/  ISETP.GT.U32.AND P4, PT, R0.reuse, R5, PT ;  /* 0x000000050000720c */ /* 0x040fe20003f84070 */
[----:B------:R-:W-:Y:S01]  /*1030*/  @!P3 IMAD.IADD R27, R27, 0x1, -R0 ;  /* 0x000000011b1bb824 */ /* 0x000fe200078e0a00 */
[C---:B------:R-:W-:Y:S01]  /*1040*/  ISETP.GT.U32.AND P6, PT, R0.reuse, R2, PT ;  /* 0x000000020000720c */ /* 0x040fe20003fc4070 */
[----:B------:R-:W-:Y:S01]  /*1050*/  IMAD.HI.U32 R17, R3, R16, RZ ;  /* 0x0000001003117227 */ /* 0x000fe200078e00ff */
[----:B------:R-:W-:-:S03]  /*1060*/  ISETP.GT.U32.AND P3, PT, R0, R8, PT ;  /* 0x000000080000720c */ /* 0x000fc60003f64070 */
[----:B------:R-:W-:Y:S02]  /*1070*/  IMAD.MOV R17, RZ, RZ, -R17 ;  /* 0x000000ffff117224 */ /* 0x000fe400078e0a11 */
[----:B------:R-:W-:Y:S02]  /*1080*/  @!P5 IMAD.MOV R28, RZ, RZ, -R28 ;  /* 0x000000ffff1cd224 */ /* 0x000fe400078e0a1c */
[--C-:B------:R-:W-:Y:S01]  /*1090*/  @!P0 IMAD.IADD R13, R13, 0x1, -R0.reuse ;  /* 0x000000010d0d8824 */ /* 0x100fe200078e0a00 */
[----:B------:R-:W-:Y:S01]  /*10a0*/  ISETP.GE.AND P0, PT, R15, RZ, PT ;  /* 0x000000ff0f00720c */ /* 0x000fe20003f06270 */
[--C-:B------:R-:W-:Y:S01]  /*10b0*/  @!P4 IMAD.IADD R5, R5, 0x1, -R0.reuse ;  /* 0x000000010505c824 */ /* 0x100fe200078e0a00 */
[----:B------:R-:W-:Y:S01]  /*10c0*/  ISETP.GE.AND P4, PT, R9, RZ, PT ;  /* 0x000000ff0900720c */ /* 0x000fe20003f86270 */
[----:B------:R-:W-:Y:S01]  /*10d0*/  @!P6 IMAD.IADD R2, R2, 0x1, -R0 ;  /* 0x000000010202e824 */ /* 0x000fe200078e0a00 */
[----:B------:R-:W-:Y:S01]  /*10e0*/  ISETP.GT.U32.AND P6, PT, R0, R13, PT ;  /* 0x0000000d0000720c */ /* 0x000fe20003fc4070 */
[----:B------:R-:W-:Y:S01]  /*10f0*/  IMAD.HI.U32 R9, R3, R11, RZ ;  /* 0x0000000b03097227 */ /* 0x000fe200078e00ff */
[----:B------:R-:W-:Y:S01]  /*1100*/  LOP3.LUT R15, R4, 0x2c, RZ, 0xfc, !PT ;  /* 0x0000002c040f7812 */ /* 0x000fe200078efcff */
[----:B------:R0:W-:Y:S01]  /*1110*/  STL [R1+0x968], R28 ;  /* 0x0009681c01007387 */ /* 0x0001e20000100800 */
[----:B------:R-:W-:Y:S01]  /*1120*/  ISETP.GT.U32.AND P5, PT, R0, R2, PT ;  /* 0x000000020000720c */ /* 0x000fe20003fa4070 */
[----:B------:R-:W-:-:S02]  /*1130*/  IMAD.MOV R9, RZ, RZ, -R9 ;  /* 0x000000ffff097224 */ /* 0x000fc400078e0a09 */
[----:B------:R-:W-:Y:S01]  /*1140*/  @!P3 IMAD.IADD R8, R8, 0x1, -R0 ;  /* 0x000000010808b824 */ /* 0x000fe200078e0a00 */
[----:B------:R-:W-:Y:S01]  /*1150*/  ISETP.GE.AND P3, PT, R10, RZ, PT ;  /* 0x000000ff0a00720c */ /* 0x000fe20003f66270 */
[----:B------:R-:W-:Y:S01]  /*1160*/  IMAD R11, R0, R9, R11 ;  /* 0x00000009000b7224 */ /* 0x000fe200078e020b */
[----:B------:R-:W-:Y:S01]  /*1170*/  LOP3.LUT R9, R4, 0x2a, RZ, 0xfc, !PT ;  /* 0x0000002a04097812 */ /* 0x000fe200078efcff */
[C---:B------:R-:W-:Y:S01]  /*1180*/  IMAD R10, R0.reuse, R17, R16 ;  /* 0x00000011000a7224 */ /* 0x040fe200078e0210 */
[----:B------:R-:W-:Y:S01]  /*1190*/  IABS R16, R15 ;  /* 0x0000000f00107213 */ /* 0x000fe20000000000 */
[----:B------:R-:W-:Y:S01]  /*11a0*/  @!P6 IMAD.IADD R13, R13, 0x1, -R0 ;  /* 0x000000010d0de824 */ /* 0x000fe200078e0a00 */
[C---:B------:R-:W-:Y:S01]  /*11b0*/  ISETP.GT.U32.AND P6, PT, R0.reuse, R11, PT ;  /* 0x0000000b0000720c */ /* 0x040fe20003fc4070 */
[----:B------:R-:W-:Y:S01]  /*11c0*/  @!P1 IMAD.MOV R27, RZ, RZ, -R27 ;  /* 0x000000ffff1b9224 */ /* 0x000fe200078e0a1b */
[C---:B------:R-:W-:Y:S01]  /*11d0*/  ISETP.GT.U32.AND P1, PT, R0.reuse, R8, PT ;  /* 0x000000080000720c */ /* 0x040fe20003f24070 */
[----:B------:R-:W-:Y:S01]  /*11e0*/  @!P2 IMAD.MOV R5, RZ, RZ, -R5 ;  /* 0x000000ffff05a224 */ /* 0x000fe200078e0a05 */
[----:B------:R-:W-:Y:S01]  /*11f0*/  IABS R17, R9 ;  /* 0x0000000900117213 */ /* 0x000fe20000000000 */
[----:B------:R-:W-:Y:S01]  /*1200*/  @!P4 IMAD.MOV R6, RZ, RZ, -R6 ;  /* 0x000000ffff06c224 */ /* 0x000fe200078e0a06 */
[----:B------:R-:W-:Y:S01]  /*1210*/  ISETP.GT.U32.AND P2, PT, R0, R10, PT ;  /* 0x0000000a0000720c */ /* 0x000fe20003f44070 */
[----:B------:R-:W-:Y:S01]  /*1220*/  @!P5 IMAD.IADD R2, R2, 0x1, -R0 ;  /* 0x000000010202d824 */ /* 0x000fe200078e0a00 */
[----:B------:R-:W-:Y:S01]  /*1230*/  ISETP.GE.AND P4, PT, R12, RZ, PT ;  /* 0x000000ff0c00720c */ /* 0x000fe20003f86270 */
[----:B------:R-:W-:Y:S01]  /*1240*/  IMAD.MOV.U32 R12, RZ, RZ, R17 ;  /* 0x000000ffff0c7224 */ /* 0x000fe200078e0011 */
[----:B------:R-:W-:Y:S01]  /*1250*/  ISETP.GE.AND P5, PT, R14, RZ, PT ;  /* 0x000000ff0e00720c */ /* 0x000fe20003fa6270 */
[----:B------:R-:W-:Y:S01]  /*1260*/  IMAD.HI.U32 R17, R3, R16, RZ ;  /* 0x0000001003117227 */ /* 0x000fe200078e00ff */
[----:B------:R-:W-:Y:S01]  /*1270*/  STL [R1+0x96c], R27 ;  /* 0x00096c1b01007387 */ /* 0x000fe20000100800 */
[----:B0-----:R-:W-:-:S02]  /*1280*/  LOP3.LUT R28, R4, 0x2, RZ, 0xfc, !PT ;  /* 0x00000002041c7812 */ /* 0x001fc400078efcff */
[----:B------:R-:W-:Y:S01]  /*1290*/  IMAD.MOV R17, RZ, RZ, -R17 ;  /* 0x000000ffff117224 */ /* 0x000fe200078e0a11 */
[----:B------:R-:W-:Y:S01]  /*12a0*/  STL [R1+0x970], R5 ;  /* 0x0009700501007387 */ /* 0x000fe20000100800 */
[--C-:B------:R-:W-:Y:S01]  /*12b0*/  @!P6 IMAD.IADD R11, R11, 0x1, -R0.reuse ;  /* 0x000000010b0be824 */ /* 0x100fe200078e0a00 */
[----:B------:R-:W-:Y:S01]  /*12c0*/  ISETP.GE.AND P6, PT, R9, RZ, PT ;  /* 0x000000ff0900720c */ /* 0x000fe20003fc6270 */
[----:B------:R-:W-:Y:S01]  /*12d0*/  @!P1 IMAD.IADD R8, R8, 0x1, -R0 ;  /* 0x0000000108089824 */ /* 0x000fe200078e0a00 */
[----:B------:R-:W-:Y:S01]  /*12e0*/  ISETP.GE.AND P1, PT, R7, RZ, PT ;  /* 0x000000ff0700720c */ /* 0x000fe20003f26270 */
[----:B------:R-:W-:Y:S01]  /*12f0*/  IMAD R17, R0, R17, R16 ;  /* 0x0000001100117224 */ /* 0x000fe200078e0210 */
[----:B------:R-:W-:Y:S01]  /*1300*/  LOP3.LUT R16, R4, 0x28, RZ, 0xfc, !PT ;  /* 0x0000002804107812 */ /* 0x000fe200078efcff */
[----:B------:R-:W-:Y:S01]  /*1310*/  IMAD.MOV.U32 R9, RZ, RZ, R2 ;  /* 0x000000ffff097224 */ /* 0x000fe200078e0002 */
[----:B------:R-:W-:Y:S01]  /*1320*/  STL [R1+0x974], R6 ;  /* 0x0009740601007387 */ /* 0x000fe20000100800 */
[----:B------:R-:W-:Y:S01]  /*1330*/  @!P2 IMAD.IADD R10, R10, 0x1, -R0 ;  /* 0x000000010a0aa824 */ /* 0x000fe200078e0a00 */
[----:B------:R-:W-:Y:S01]  /*1340*/  ISETP.GE.AND P2, PT, R15, RZ, PT ;  /* 0x000000ff0f00720c */ /* 0x000fe20003f46270 */
[----:B------:R-:W-:Y:S01]  /*1350*/  IMAD.MOV.U32 R7, RZ, RZ, R13 ;  /* 0x000000ffff077224 */ /* 0x000fe200078e000d */
[----:B------:R-:W-:Y:S01]  /*1360*/  LOP3.LUT R15, R4, 0x22, RZ, 0xfc, !PT ;  /* 0x00000022040f7812 */ /* 0x000fe200078efcff */
[----:B------:R-:W-:Y:S01]  /*1370*/  @!P4 IMAD.MOV R9, RZ, RZ, -R9 ;  /* 0x000000ffff09c224 */ /* 0x000fe200078e0a09 */
[C---:B------:R-:W-:Y:S01]  /*1380*/  ISETP.GT.U32.AND P4, PT, R0.reuse, R17, PT ;  /* 0x000000110000720c */ /* 0x040fe20003f84070 */
[----:B------:R-:W-:Y:S01]  /*1390*/  @!P0 IMAD.MOV R7, RZ, RZ, -R7 ;  /* 0x000000ffff078224 */ /* 0x000fe200078e0a07 */
[----:B------:R-:W-:Y:S01]  /*13a0*/  ISETP.GT.U32.AND P0, PT, R0, R10, PT ;  /* 0x0000000a0000720c */ /* 0x000fe20003f04070 */
[----:B------:R-:W-:Y:S01]  /*13b0*/  IMAD.HI.U32 R14, R3, R12, RZ ;  /* 0x0000000c030e7227 */ /* 0x000fe200078e00ff */
[----:B------:R-:W-:-:S02]  /*13c0*/  IABS R20, R15 ;  /* 0x0000000f00147213 */ /* 0x000fc40000000000 */
[----:B------:R-:W-:Y:S01]  /*13d0*/  STL [R1+0x978], R7 ;  /* 0x0009780701007387 */ /* 0x000fe20000100800 */
[----:B------:R-:W-:Y:S01]  /*13e0*/  IMAD.MOV R13, RZ, RZ, -R14 ;  /* 0x000000ffff0d7224 */ /* 0x000fe200078e0a0e */
[----:B------:R-:W-:Y:S01]  /*13f0*/  LOP3.LUT R14, R4, 0x26, RZ, 0xfc, !PT ;  /* 0x00000026040e7812 */ /* 0x000fe200078efcff */
[----:B------:R-:W-:Y:S01]  /*1400*/  @!P3 IMAD.MOV R8, RZ, RZ, -R8 ;  /* 0x000000ffff08b224 */ /* 0x000fe200078e0a08 */
[C---:B------:R-:W-:Y:S01]  /*1410*/  ISETP.GT.U32.AND P3, PT, R0.reuse, R11, PT ;  /* 0x0000000b0000720c */ /* 0x040fe20003f64070 */
[----:B------:R-:W-:Y:S01]  /*1420*/  IMAD R12, R0, R13, R12 ;  /* 0x0000000d000c7224 */ /* 0x000fe200078e020c */
[----:B------:R-:W-:Y:S01]  /*1430*/  LOP3.LUT R13, R4, 0x24, RZ, 0xfc, !PT ;  /* 0x00000024040d7812 */ /* 0x000fe200078efcff */
[--C-:B------:R-:W-:Y:S01]  /*1440*/  @!P4 IMAD.IADD R17, R17, 0x1, -R0.reuse ;  /* 0x000000011111c824 */ /* 0x100fe200078e0a00 */
[----:B------:R0:W-:Y:S01]  /*1450*/  STL [R1+0x97c], R8 ;  /* 0x00097c0801007387 */ /* 0x0001e20000100800 */
[----:B------:R-:W-:Y:S01]  /*1460*/  @!P0 IMAD.IADD R10, R10, 0x1, -R0 ;  /* 0x000000010a0a8824 */ /* 0x000fe200078e0a00 */
[----:B------:R-:W-:-:S02]  /*1470*/  ISETP.GT.U32.AND P4, PT, R0, R12, PT ;  /* 0x0000000c0000720c */ /* 0x000fc40003f84070 */
[----:B------:R-:W-:Y:S01]  /*1480*/  ISETP.GE.AND P0, PT, R16, RZ, PT ;  /* 0x000000ff1000720c */ /* 0x000fe20003f06270 */
[----:B------:R-:W-:Y:S01]  /*1490*/  @!P1 IMAD.MOV R10, RZ, RZ, -R10 ;  /* 0x000000ffff0a9224 */ /* 0x000fe200078e0a0a */
[----:B------:R-:W-:Y:S02]  /*14a0*/  IABS R16, R16 ;  /* 0x0000001000107213 */ /* 0x000fe40000000000 */
[----:B------:R-:W-:Y:S01]  /*14b0*/  ISETP.GT.U32.AND P1, PT, R0, R17, PT ;  /* 0x000000110000720c */ /* 0x000fe20003f24070 */
[----:B------:R-:W-:Y:S01]  /*14c0*/  @!P3 IMAD.IADD R11, R11, 0x1, -R0 ;  /* 0x000000010b0bb824 */ /* 0x000fe200078e0a00 */
[----:B------:R-:W-:Y:S01]  /*14d0*/  ISETP.GE.AND P3, PT, R14, RZ, PT ;  /* 0x000000ff0e00720c */ /* 0x000fe20003f66270 */
[C---:B------:R-:W-:Y:S01]  /*14e0*/  IMAD.HI.U32 R18, R3.reuse, R16, RZ ;  /* 0x0000001003127227 */ /* 0x040fe200078e00ff */
[----:B------:R-:W-:Y:S02]  /*14f0*/  IABS R14, R14 ;  /* 0x0000000e000e7213 */ /* 0x000fe40000000000 */
[----:B------:R-:W-:Y:S01]  /*1500*/  IABS R21, R13 ;  /* 0x0000000d00157213 */ /* 0x000fe20000000000 */
[----:B------:R-:W-:Y:S01]  /*1510*/  IMAD.MOV R18, RZ, RZ, -R18 ;  /* 0x000000ffff127224 */ /* 0x000fe200078e0a12 */
[----:B0-----:R-:W-:Y:S01]  /*1520*/  LOP3.LUT R8, R4, 0x12, RZ, 0xfc, !PT ;  /* 0x0000001204087812 */ /* 0x001fe200078efcff */
[----:B------:R-:W-:Y:S01]  /*1530*/  @!P4 IMAD.IADD R12, R12, 0x1, -R0 ;  /* 0x000000010c0cc824 */ /* 0x000fe200078e0a00 */
[----:B------:R-:W-:Y:S01]  /*1540*/  LOP3.LUT R7, R4, 0xe, RZ, 0xfc, !PT ;  /* 0x0000000e04077812 */ /* 0x000fe200078efcff */
[----:B------:R-:W-:-:S03]  /*1550*/  IMAD.HI.U32 R2, R3, R14, RZ ;  /* 0x0000000e03027227 */ /* 0x000fc600078e00ff */
[C---:B------:R-:W-:Y:S01]  /*1560*/  ISETP.GT.U32.AND P4, PT, R0.reuse, R12, PT ;  /* 0x0000000c0000720c */ /* 0x040fe20003f84070 */
[----:B------:R-:W-:Y:S01]  /*1570*/  @!P5 IMAD.MOV R11, RZ, RZ, -R11 ;  /* 0x000000ffff0bd224 */ /* 0x000fe200078e0a0b */
[----:B------:R-:W-:Y:S01]  /*1580*/  ISETP.GE.AND P5, PT, R13, RZ, PT ;  /* 0x000000ff0d00720c */ /* 0x000fe20003fa6270 */
[C---:B------:R-:W-:Y:S02]  /*1590*/  IMAD R13, R0.reuse, R18, R16 ;  /* 0x00000012000d7224 */ /* 0x040fe400078e0210 */
[----:B------:R-:W-:Y:S02]  /*15a0*/  IMAD.MOV R18, RZ, RZ, -R2 ;  /* 0x000000ffff127224 */ /* 0x000fe400078e0a02 */
[----:B------:R-:W-:Y:S01]  /*15b0*/  @!P1 IMAD.IADD R17, R17, 0x1, -R0 ;  /* 0x0000000111119824 */ /* 0x000fe200078e0a00 */
[C---:B------:R-:W-:Y:S01]  /*15c0*/  ISETP.GT.U32.AND P1, PT, R0.reuse, R13, PT ;  /* 0x0000000d0000720c */ /* 0x040fe20003f24070 */
[----:B------:R-:W-:Y:S02]  /*15d0*/  IMAD R14, R0, R18, R14 ;  /* 0x00000012000e7224 */ /* 0x000fe400078e020e */
[----:B------:R-:W-:Y:S01]  /*15e0*/  IMAD.MOV.U32 R19, RZ, RZ, R17 ;  /* 0x000000ffff137224 */ /* 0x000fe200078e0011 */
[----:B------:R-:W-:Y:S01]  /*15f0*/  LOP3.LUT R17, R4, 0x1c, RZ, 0xfc, !PT ;  /* 0x0000001c04117812 */ /* 0x000fe200078efcff */
[----:B------:R-:W-:-:S04]  /*1600*/  IMAD.HI.U32 R2, R3, R20, RZ ;  /* 0x0000001403027227 */ /* 0x000fc800078e00ff */
[----:B------:R-:W-:Y:S01]  /*1610*/  @!P2 IMAD.MOV R19, RZ, RZ, -R19 ;  /* 0x000000ffff13a224 */ /* 0x000fe200078e0a13 */
[----:B------:R-:W-:Y:S01]  /*1620*/  ISETP.GT.U32.AND P2, PT, R0, R14, PT ;  /* 0x0000000e0000720c */ /* 0x000fe20003f44070 */
[----:B------:R-:W-:Y:S02]  /*1630*/  IMAD.MOV R2, RZ, RZ, -R2 ;  /* 0x000000ffff027224 */ /* 0x000fe400078e0a02 */
[----:B------:R-:W-:Y:S01]  /*1640*/  @!P4 IMAD.IADD R12, R12, 0x1, -R0 ;  /* 0x000000010c0cc824 */ /* 0x000fe200078e0a00 */
[----:B------:R0:W-:Y:S01]  /*1650*/  STL [R1+0x30], R19 ;  /* 0x0000301301007387 */ /* 0x0001e20000100800 */
[----:B------:R-:W-:Y:S01]  /*1660*/  IMAD R20, R0, R2, R20 ;  /* 0x0000000200147224 */ /* 0x000fe200078e0214 */
[----:B------:R-:W-:Y:S01]  /*1670*/  IABS R2, R23 ;  /* 0x0000001700027213 */ /* 0x000fe20000000000 */
[----:B------:R-:W-:-:S04]  /*1680*/  IMAD.HI.U32 R16, R3, R21, RZ ;  /* 0x0000001503107227 */ /* 0x000fc800078e00ff */
[----:B------:R-:W-:Y:S01]  /*1690*/  @!P6 IMAD.MOV R12, RZ, RZ, -R12 ;  /* 0x000000ffff0ce224 */ /* 0x000fe200078e0a0c */
[----:B------:R-:W-:Y:S01]  /*16a0*/  ISETP.GT.U32.AND P6, PT, R0, R20, PT ;  /* 0x000000140000720c */ /* 0x000fe20003fc4070 */
[----:B------:R-:W-:Y:S01]  /*16b0*/  IMAD.MOV R16, RZ, RZ, -R16 ;  /* 0x000000ffff107224 */ /* 0x000fe200078e0a10 */
[----:B0-----:R-:W-:Y:S01]  /*16c0*/  IABS R19, R17 ;  /* 0x0000001100137213 */ /* 0x001fe20000000000 */
[----:B------:R-:W-:Y:S02]  /*16d0*/  @!P2 IMAD.IADD R14, R14, 0x1, -R0 ;  /* 0x000000010e0ea824 */ /* 0x000fe400078e0a00 */
[----:B------:R-:W-:Y:S01]  /*16e0*/  IMAD R21, R0, R16, R21 ;  /* 0x0000001000157224 */ /* 0x000fe200078e0215 */
[----:B------:R-:W-:Y:S01]  /*16f0*/  LOP3.LUT R16, R4, 0x1e, RZ, 0xfc, !PT ;  /* 0x0000001e04107812 */ /* 0x000fe200078efcff */
[----:B------:R-:W-:Y:S01]  /*1700*/  IMAD.HI.U32 R18, R3, R2, RZ ;  /* 0x0000000203127227 */ /* 0x000fe200078e00ff */
[C---:B------:R-:W-:Y:S02]  /*1710*/  ISETP.GT.U32.AND P2, PT, R0.reuse, R14, PT ;  /* 0x0000000e0000720c */ /* 0x040fe40003f44070 */
[----:B------:R-:W-:Y:S01]  /*1720*/  ISETP.GT.U32.AND P4, PT, R0, R21, PT ;  /* 0x000000150000720c */ /* 0x000fe20003f84070 */
[----:B------:R-:W-:Y:S01]  /*1730*/  IMAD.MOV R18, RZ, RZ, -R18 ;  /* 0x000000ffff127224 */ /* 0x000fe200078e0a12 */
[----:B------:R-:W-:Y:S01]  /*1740*/  IABS R22, R16 ;  /* 0x0000001000167213 */ /* 0x000fe20000000000 */
[----:B------:R-:W-:-:S02]  /*1750*/  @!P6 IMAD.IADD R20, R20, 0x1, -R0 ;  /* 0x000000011414e824 */ /* 0x000fc400078e0a00 */
[C---:B------:R-:W-:Y:S02]  /*1760*/  IMAD R2, R0.reuse, R18, R2 ;  /* 0x0000001200027224 */ /* 0x040fe400078e0202 */
[----:B------:R-:W-:Y:S01]  /*1770*/  IMAD.HI.U32 R18, R3, R22, RZ ;  /* 0x0000001603127227 */ /* 0x000fe200078e00ff */
[----:B------:R-:W-:-:S03]  /*1780*/  ISETP.GT.U32.AND P6, PT, R0, R20, PT ;  /* 0x000000140000720c */ /* 0x000fc60003fc4070 */
[--C-:B------:R-:W-:Y:S02]  /*1790*/  @!P1 IMAD.IADD R13, R13, 0x1, -R0.reuse ;  /* 0x000000010d0d9824 */ /* 0x100fe400078e0a00 */
[----:B------:R-:W-:Y:S01]  /*17a0*/  @!P2 IMAD.IADD R14, R14, 0x1, -R0 ;  /* 0x000000010e0ea824 */ /* 0x000fe200078e0a00 */
[C---:B------:R-:W-:Y:S01]  /*17b0*/  ISETP.GT.U32.AND P2, PT, R0.reuse, R2, PT ;  /* 0x000000020000720c */ /* 0x040fe20003f44070 */
[----:B------:R-:W-:Y:S01]  /*17c0*/  IMAD.MOV R18, RZ, RZ, -R18 ;  /* 0x000000ffff127224 */ /* 0x000fe200078e0a12 */
[C---:B------:R-:W-:Y:S01]  /*17d0*/  ISETP.GT.U32.AND P1, PT, R0.reuse, R13, PT ;  /* 0x0000000d0000720c */ /* 0x040fe20003f24070 */
[----:B------:R-:W-:Y:S02]  /*17e0*/  @!P4 IMAD.IADD R21, R21, 0x1, -R0 ;  /* 0x000000011515c824 */ /* 0x000fe400078e0a00 */
[----:B------:R-:W-:Y:S01]  /*17f0*/  IMAD R22, R0, R18, R22 ;  /* 0x0000001200167224 */ /* 0x000fe200078e0216 */
[----:B------:R-:W-:Y:S01]  /*1800*/  LOP3.LUT R18, R4, 0x16, RZ, 0xfc, !PT ;  /* 0x0000001604127812 */ /* 0x000fe200078efcff */
[----:B------:R-:W-:Y:S01]  /*1810*/  @!P6 IMAD.IADD R20, R20, 0x1, -R0 ;  /* 0x000000011414e824 */ /* 0x000fe200078e0a00 */
[C---:B------:R-:W-:Y:S01]  /*1820*/  ISETP.GT.U32.AND P4, PT, R0.reuse, R21, PT ;  /* 0x000000150000720c */ /* 0x040fe20003f84070 */
[----:B------:R-:W-:Y:S01]  /*1830*/  @!P3 IMAD.MOV R14, RZ, RZ, -R14 ;  /* 0x000000ffff0eb224 */ /* 0x000fe200078e0a0e */
[----:B------:R-:W-:Y:S01]  /*1840*/  ISETP.GT.U32.AND P6, PT, R0, R22, PT ;  /* 0x000000160000720c */ /* 0x000fe20003fc4070 */
[----:B------:R-:W-:Y:S01]  /*1850*/  IMAD.MOV.U32 R5, RZ, RZ, R20 ;  /* 0x000000ffff057224 */ /* 0x000fe200078e0014 */
[----:B------:R-:W-:Y:S01]  /*1860*/  ISETP.GE.AND P3, PT, R16, RZ, PT ;  /* 0x000000ff1000720c */ /* 0x000fe20003f66270 */
[--C-:B------:R-:W-:Y:S01]  /*1870*/  @!P2 IMAD.IADD R2, R2, 0x1, -R0.reuse ;  /* 0x000000010202a824 */ /* 0x100fe200078e0a00 */
[----:B------:R-:W-:Y:S01]  /*1880*/  LOP3.LUT R16, R4, 0x1a, RZ, 0xfc, !PT ;  /* 0x0000001a04107812 */ /* 0x000fe200078efcff */
[--C-:B------:R-:W-:Y:S01]  /*1890*/  @!P1 IMAD.IADD R13, R13, 0x1, -R0.reuse ;  /* 0x000000010d0d9824 */ /* 0x100fe200078e0a00 */
[----:B------:R-:W-:Y:S01]  /*18a0*/  ISETP.GE.AND P1, PT, R15, RZ, PT ;  /* 0x000000ff0f00720c */ /* 0x000fe20003f26270 */
[----:B------:R-:W-:Y:S01]  /*18b0*/  IMAD.MOV.U32 R15, RZ, RZ, R19 ;  /* 0x000000ffff0f7224 */ /* 0x000fe200078e0013 */
[----:B------:R-:W-:Y:S01]  /*18c0*/  ISETP.GT.U32.AND P2, PT, R0, R2, PT ;  /* 0x000000020000720c */ /* 0x000fe20003f44070 */
[----:B------:R-:W-:Y:S01]  /*18d0*/  @!P0 IMAD.MOV R13, RZ, RZ, -R13 ;  /* 0x000000ffff0d8224 */ /* 0x000fe200078e0a0d */
[----:B------:R-:W-:Y:S01]  /*18e0*/  ISETP.GE.AND P0, PT, R23, RZ, PT ;  /* 0x000000ff1700720c */ /* 0x000fe20003f06270 */
[--C-:B------:R-:W-:Y:S01]  /*18f0*/  @!P4 IMAD.IADD R21, R21, 0x1, -R0.reuse ;  /* 0x000000011515c824 */ /* 0x100fe200078e0a00 */
[----:B------:R-:W-:Y:S01]  /*1900*/  ISETP.GE.AND P4, PT, R17, RZ, PT ;  /* 0x000000ff1100720c */ /* 0x000fe20003f86270 */
[----:B------:R-:W-:Y:S01]  /*1910*/  @!P6 IMAD.IADD R22, R22, 0x1, -R0 ;  /* 0x000000011616e824 */ /* 0x000fe200078e0a00 */
[----:B------:R-:W-:Y:S01]  /*1920*/  LOP3.LUT R17, R4, 0x18, RZ, 0xfc, !PT ;  /* 0x0000001804117812 */ /* 0x000fe200078efcff */
[----:B------:R-:W-:Y:S01]  /*1930*/  IMAD.MOV.U32 R6, RZ, RZ, R21 ;  /* 0x000000ffff067224 */ /* 0x000fe200078e0015 */
[----:B------:R-:W-:Y:S01]  /*1940*/  IABS R20, R8 ;  /* 0x0000000800147213 */ /* 0x000fe20000000000 */
[----:B------:R-:W-:Y:S01]  /*1950*/  IMAD.HI.U32 R19, R3, R15, RZ ;  /* 0x0000000f03137227 */ /* 0x000fe200078e00ff */
[----:B------:R-:W-:-:S03]  /*1960*/  ISETP.GT.U32.AND P6, PT, R0, R22, PT ;  /* 0x000000160000720c */ /* 0x000fc60003fc4070 */
[----:B------:R-:W-:Y:S01]  /*1970*/  @!P5 IMAD.MOV R6, RZ, RZ, -R6 ;  /* 0x000000ffff06d224 */ /* 0x000fe200078e0a06 */
[----:B------:R-:W-:Y:S01]  /*1980*/  ISETP.GE.AND P5, PT, R16, RZ, PT ;  /* 0x000000ff1000720c */ /* 0x000fe20003fa6270 */
[----:B------:R-:W-:Y:S01]  /*1990*/  @!P1 IMAD.MOV R5, RZ, RZ, -R5 ;  /* 0x000000ffff059224 */ /* 0x000fe200078e0a05 */
[----:B------:R-:W-:Y:S01]  /*19a0*/  IABS R16, R16 ;  /* 0x0000001000107213 */ /* 0x000fe20000000000 */
[----:B------:R-:W-:Y:S01]  /*19b0*/  @!P2 IMAD.IADD R2, R2, 0x1, -R0 ;  /* 0x000000010202a824 */ /* 0x000fe200078e0a00 */
[----:B------:R-:W-:Y:S01]  /*19c0*/  STL [R1+0x8], R6 ;  /* 0x0000080601007387 */ /* 0x000fe20000100800 */
[----:B------:R-:W-:Y:S01]  /*19d0*/  IMAD.MOV R19, RZ, RZ, -R19 ;  /* 0x000000ffff137224 */ /* 0x000fe200078e0a13 */
[----:B------:R-:W-:Y:S01]  /*19e0*/  ISETP.GE.AND P1, PT, R17, RZ, PT ;  /* 0x000000ff1100720c */ /* 0x000fe20003f26270 */
[----:B------:R-:W-:Y:S01]  /*19f0*/  IMAD.HI.U32 R21, R3, R16, RZ ;  /* 0x0000001003157227 */ /* 0x000fe200078e00ff */
[----:B------:R0:W-:Y:S01]  /*1a00*/  STL [R1+0x10], R5 ;  /* 0x0000100501007387 */ /* 0x0001e20000100800 */
[----:B------:R-:W-:-:S02]  /*1a10*/  IABS R17, R17 ;  /* 0x0000001100117213 */ /* 0x000fc40000000000 */
[----:B------:R-:W-:Y:S01]  /*1a20*/  IMAD R15, R0, R19, R15 ;  /* 0x00000013000f7224 */ /* 0x000fe200078e020f */
[----:B------:R-:W-:Y:S01]  /*1a30*/  ISETP.GE.AND P2, PT, R18, RZ, PT ;  /* 0x000000ff1200720c */ /* 0x000fe20003f46270 */
[----:B------:R-:W-:Y:S01]  /*1a40*/  @!P6 IMAD.IADD R22, R22, 0x1, -R0 ;  /* 0x000000011616e824 */ /* 0x000fe200078e0a00 */
[----:B------:R-:W-:Y:S01]  /*1a50*/  LOP3.LUT R19, R4, 0x14, RZ, 0xfc, !PT ;  /* 0x0000001404137812 */ /* 0x000fe200078efcff */
[----:B------:R-:W-:Y:S01]  /*1a60*/  IMAD.MOV R21, RZ, RZ, -R21 ;  /* 0x000000ffff157224 */ /* 0x000fe200078e0a15 */
[C---:B------:R-:W-:Y:S01]  /*1a70*/  ISETP.GT.U32.AND P6, PT, R0.reuse, R15, PT ;  /* 0x0000000f0000720c */ /* 0x040fe20003fc4070 */
[----:B0-----:R-:W-:Y:S01]  /*1a80*/  IMAD.MOV.U32 R5, RZ, RZ, R2 ;  /* 0x000000ffff057224 */ /* 0x001fe200078e0002 */
[----:B------:R-:W-:Y:S01]  /*1a90*/  IABS R18, R18 ;  /* 0x0000001200127213 */ /* 0x000fe20000000000 */
[----:B------:R-:W-:Y:S01]  /*1aa0*/  IMAD R16, R0, R21, R16 ;  /* 0x0000001500107224 */ /* 0x000fe200078e0210 */
[----:B------:R-:W-:Y:S01]  /*1ab0*/  LOP3.LUT R6, R4, 0xa, RZ, 0xfc, !PT ;  /* 0x0000000a04067812 */ /* 0x000fe200078efcff */
[----:B------:R-:W-:Y:S01]  /*1ac0*/  @!P0 IMAD.MOV R5, RZ, RZ, -R5 ;  /* 0x000000ffff058224 */ /* 0x000fe200078e0a05 */
[----:B------:R-:W-:Y:S01]  /*1ad0*/  ISETP.GE.AND P0, PT, R19, RZ, PT ;  /* 0x000000ff1300720c */ /* 0x000fe20003f06270 */
[----:B------:R-:W-:Y:S01]  /*1ae0*/  IMAD.HI.U32 R2, R3, R17, RZ ;  /* 0x0000001103027227 */ /* 0x000fe200078e00ff */
[----:B------:R-:W-:-:S02]  /*1af0*/  IABS R19, R19 ;  /* 0x0000001300137213 */ /* 0x000fc40000000000 */
[----:B------:R0:W-:Y:S01]  /*1b00*/  STL [R1+0x18], R5 ;  /* 0x0000180501007387 */ /* 0x0001e20000100800 */
[----:B------:R-:W-:Y:S02]  /*1b10*/  IMAD.MOV R2, RZ, RZ, -R2 ;  /* 0x000000ffff027224 */ /* 0x000fe400078e0a02 */
[----:B------:R-:W-:Y:S02]  /*1b20*/  @!P6 IMAD.IADD R15, R15, 0x1, -R0 ;  /* 0x000000010f0fe824 */ /* 0x000fe400078e0a00 */
[C---:B------:R-:W-:Y:S02]  /*1b30*/  IMAD R17, R0.reuse, R2, R17 ;  /* 0x0000000200117224 */ /* 0x040fe400078e0211 */
[----:B------:R-:W-:Y:S01]  /*1b40*/  IMAD.HI.U32 R23, R3, R18, RZ ;  /* 0x0000001203177227 */ /* 0x000fe200078e00ff */
[----:B------:R-:W-:-:S03]  /*1b50*/  ISETP.GT.U32.AND P6, PT, R0, R15, PT ;  /* 0x0000000f0000720c */ /* 0x000fc60003fc4070 */
[----:B0-----:R-:W-:Y:S02]  /*1b60*/  IMAD.MOV.U32 R5, RZ, RZ, R22 ;  /* 0x000000ffff057224 */ /* 0x001fe400078e0016 */
[----:B------:R-:W-:Y:S01]  /*1b70*/  IMAD.MOV R22, RZ, RZ, -R23 ;  /* 0x000000ffff167224 */ /* 0x000fe200078e0a17 */
[----:B------:R-:W-:Y:S01]  /*1b80*/  LOP3.LUT R23, R4, 0xc, RZ, 0xfc, !PT ;  /* 0x0000000c04177812 */ /* 0x000fe200078efcff */
[----:B------:R-:W-:Y:S01]  /*1b90*/  @!P3 IMAD.MOV R5, RZ, RZ, -R5 ;  /* 0x000000ffff05b224 */ /* 0x000fe200078e0a05 */
[----:B------:R-:W-:Y:S01]  /*1ba0*/  ISETP.GT.U32.AND P3, PT, R0, R16, PT ;  /* 0x000000100000720c */ /* 0x000fe20003f64070 */
[----:B------:R-:W-:-:S03]  /*1bb0*/  IMAD.HI.U32 R21, R3, R19, RZ ;  /* 0x0000001303157227 */ /* 0x000fc600078e00ff */
[----:B------:R0:W-:Y:S01]  /*1bc0*/  STL [R1+0xc], R5 ;  /* 0x00000c0501007387 */ /* 0x0001e20000100800 */
[----:B------:R-:W-:Y:S01]  /*1bd0*/  @!P6 IMAD.IADD R15, R15, 0x1, -R0 ;  /* 0x000000010f0fe824 */ /* 0x000fe200078e0a00 */
[C---:B------:R-:W-:Y:S01]  /*1be0*/  ISETP.GT.U32.AND P6, PT, R0.reuse, R17, PT ;  /* 0x000000110000720c */ /* 0x040fe20003fc4070 */
[----:B------:R-:W-:Y:S01]  /*1bf0*/  IMAD R18, R0, R22, R18 ;  /* 0x0000001600127224 */ /* 0x000fe200078e0212 */
[----:B------:R-:W-:Y:S01]  /*1c00*/  IABS R22, R7 ;  /* 0x0000000700167213 */ /* 0x000fe20000000000 */
[----:B------:R-:W-:Y:S01]  /*1c10*/  IMAD.MOV R21, RZ, RZ, -R21 ;  /* 0x000000ffff157224 */ /* 0x000fe200078e0a15 */
[----:B------:R-:W-:Y:S01]  /*1c20*/  STL [R1+0x28], R24 ;  /* 0x0000281801007387 */ /* 0x000fe20000100800 */
[----:B------:R-:W-:Y:S01]  /*1c30*/  IMAD.HI.U32 R2, R3, R20, RZ ;  /* 0x0000001403027227 */ /* 0x000fe200078e00ff */
[----:B0-----:R-:W-:-:S03]  /*1c40*/  LOP3.LUT R5, R4, 0x8, RZ, 0xfc, !PT ;  /* 0x0000000804057812 */ /* 0x001fc600078efcff */
[--C-:B------:R-:W-:Y:S01]  /*1c50*/  @!P3 IMAD.IADD R16, R16, 0x1, -R0.reuse ;  /* 0x000000011010b824 */ /* 0x100fe200078e0a00 */
[----:B------:R0:W-:Y:S01]  /*1c60*/  STL [R1+0x2c], R23 ;  /* 0x00002c1701007387 */ /* 0x0001e20000100800 */
[C---:B------:R-:W-:Y:S01]  /*1c70*/  IMAD R19, R0.reuse, R21, R19 ;  /* 0x0000001500137224 */ /* 0x040fe200078e0213 */
[----:B------:R-:W-:Y:S01]  /*1c80*/  IABS R26, R5 ;  /* 0x00000005001a7213 */ /* 0x000fe20000000000 */
[----:B------:R-:W-:Y:S01]  /*1c90*/  @!P6 IMAD.IADD R17, R17, 0x1, -R0 ;  /* 0x000000011111e824 */ /* 0x000fe200078e0a00 */
[C---:B------:R-:W-:Y:S01]  /*1ca0*/  ISETP.GT.U32.AND P3, PT, R0.reuse, R16, PT ;  /* 0x000000100000720c */ /* 0x040fe20003f64070 */
[----:B------:R-:W-:Y:S01]  /*1cb0*/  @!P4 IMAD.MOV R15, RZ, RZ, -R15 ;  /* 0x000000ffff0fc224 */ /* 0x000fe200078e0a0f */
[----:B------:R-:W-:Y:S01]  /*1cc0*/  ISETP.GT.U32.AND P6, PT, R0, R19, PT ;  /* 0x000000130000720c */ /* 0x000fe20003fc4070 */
[----:B------:R-:W-:Y:S01]  /*1cd0*/  IMAD.MOV R2, RZ, RZ, -R2 ;  /* 0x000000ffff027224 */ /* 0x000fe200078e0a02 */
[----:B------:R1:W-:Y:S01]  /*1ce0*/  STL [R1+0x38], R6 ;  /* 0x0000380601007387 */ /* 0x0003e20000100800 */
[----:B------:R-:W-:Y:S01]  /*1cf0*/  IMAD.HI.U32 R21, R3, R25, RZ ;  /* 0x0000001903157227 */ /* 0x000fe200078e00ff */
[----:B0-----:R-:W-:-:S02]  /*1d00*/  IABS R23, R23 ;  /* 0x0000001700177213 */ /* 0x001fc40000000000 */
[----:B------:R-:W-:Y:S01]  /*1d10*/  IABS R24, R6 ;  /* 0x0000000600187213 */ /* 0x000fe20000000000 */
[----:B------:R-:W-:Y:S01]  /*1d20*/  IMAD R20, R0, R2, R20 ;  /* 0x0000000200147224 */ /* 0x000fe200078e0214 */
[----:B------:R0:W-:Y:S01]  /*1d30*/  STL [R1+0x34], R5 ;  /* 0x0000340501007387 */ /* 0x0001e20000100800 */
[----:B------:R-:W-:Y:S02]  /*1d40*/  IMAD.MOV R21, RZ, RZ, -R21 ;  /* 0x000000ffff157224 */ /* 0x000fe400078e0a15 */
[--C-:B------:R-:W-:Y:S01]  /*1d50*/  @!P3 IMAD.IADD R16, R16, 0x1, -R0.reuse ;  /* 0x000000011010b824 */ /* 0x100fe200078e0a00 */
[----:B------:R-:W-:Y:S01]  /*1d60*/  ISETP.GT.U32.AND P3, PT, R0, R18, PT ;  /* 0x000000120000720c */ /* 0x000fe20003f64070 */
[----:B------:R-:W-:Y:S01]  /*1d70*/  @!P6 IMAD.IADD R19, R19, 0x1, -R0 ;  /* 0x000000011313e824 */ /* 0x000fe200078e0a00 */
[----:B-1----:R-:W-:Y:S01]  /*1d80*/  LOP3.LUT R6, R4, 0x6, RZ, 0xfc, !PT ;  /* 0x0000000604067812 */ /* 0x002fe200078efcff */
[----:B------:R-:W-:-:S03]  /*1d90*/  IMAD.HI.U32 R2, R3, R22, RZ ;  /* 0x0000001603027227 */ /* 0x000fc600078e00ff */
[C---:B------:R-:W-:Y:S01]  /*1da0*/  ISETP.GT.U32.AND P6, PT, R0.reuse, R19, PT ;  /* 0x000000130000720c */ /* 0x040fe20003fc4070 */
[----:B------:R-:W-:Y:S01]  /*1db0*/  IMAD R21, R0, R21, R25 ;  /* 0x0000001500157224 */ /* 0x000fe200078e0219 */
[----:B------:R1:W-:Y:S01]  /*1dc0*/  STL [R1+0x20], R6 ;  /* 0x0000200601007387 */ /* 0x0003e20000100800 */
[----:B------:R-:W-:Y:S02]  /*1dd0*/  IMAD.MOV R2, RZ, RZ, -R2 ;  /* 0x000000ffff027224 */ /* 0x000fe400078e0a02 */
[----:B0-----:R-:W-:Y:S02]  /*1de0*/  IMAD.MOV.U32 R5, RZ, RZ, R26 ;  /* 0x000000ffff057224 */ /* 0x001fe400078e001a */
[----:B------:R-:W-:Y:S01]  /*1df0*/  @!P3 IMAD.IADD R18, R18, 0x1, -R0 ;  /* 0x000000011212b824 */ /* 0x000fe200078e0a00 */
[----:B------:R-:W-:Y:S01]  /*1e00*/  ISETP.GT.U32.AND P3, PT, R0, R17, PT ;  /* 0x000000110000720c */ /* 0x000fe20003f64070 */
[----:B------:R-:W-:-:S03]  /*1e10*/  IMAD.HI.U32 R26, R3, R23, RZ ;  /* 0x00000017031a7227 */ /* 0x000fc600078e00ff */
[----:B------:R-:W-:Y:S01]  /*1e20*/  ISETP.GT.U32.AND P4, PT, R0, R18, PT ;  /* 0x000000120000720c */ /* 0x000fe20003f84070 */
[----:B------:R-:W-:-:S04]  /*1e30*/  IMAD.HI.U32 R29, R3, R24, RZ ;  /* 0x00000018031d7227 */ /* 0x000fc800078e00ff */
[C---:B------:R-:W-:Y:S02]  /*1e40*/  IMAD R22, R0.reuse, R2, R22 ;  /* 0x0000000200167224 */ /* 0x040fe400078e0216 */
[----:B------:R-:W-:Y:S01]  /*1e50*/  @!P5 IMAD.MOV R16, RZ, RZ, -R16 ;  /* 0x000000ffff10d224 */ /* 0x000fe200078e0a10 */
[----:B------:R-:W-:Y:S01]  /*1e60*/  ISETP.GT.U32.AND P5, PT, R0, R20, PT ;  /* 0x000000140000720c */ /* 0x000fe20003fa4070 */
[----:B------:R-:W-:-:S04]  /*1e70*/  IMAD.HI.U32 R2, R3, R5, RZ ;  /* 0x0000000503027227 */ /* 0x000fc800078e00ff */
[----:B------:R-:W-:Y:S01]  /*1e80*/  @!P4 IMAD.IADD R18, R18, 0x1, -R0 ;  /* 0x000000011212c824 */ /* 0x000fe200078e0a00 */
[C---:B------:R-:W-:Y:S01]  /*1e90*/  ISETP.GT.U32.AND P4, PT, R0.reuse, R21, PT ;  /* 0x000000150000720c */ /* 0x040fe20003f84070 */
[----:B------:R-:W-:Y:S02]  /*1ea0*/  IMAD.MOV R26, RZ, RZ, -R26 ;  /* 0x000000ffff1a7224 */ /* 0x000fe400078e0a1a */
[----:B------:R-:W-:Y:S02]  /*1eb0*/  IMAD.MOV R25, RZ, RZ, -R29 ;  /* 0x000000ffff197224 */ /* 0x000fe400078e0a1d */
[----:B------:R-:W-:Y:S01]  /*1ec0*/  @!P6 IMAD.IADD R19, R19, 0x1, -R0 ;  /* 0x000000011313e824 */ /* 0x000fe200078e0a00 */
[C---:B------:R-:W-:Y:S01]  /*1ed0*/  ISETP.GT.U32.AND P6, PT, R0.reuse, R22, PT ;  /* 0x000000160000720c */ /* 0x040fe20003fc4070 */
[----:B------:R-:W-:Y:S02]  /*1ee0*/  IMAD.MOV R2, RZ, RZ, -R2 ;  /* 0x000000ffff027224 */ /* 0x000fe400078e0a02 */
[C---:B------:R-:W-:Y:S01]  /*1ef0*/  IMAD R23, R0.reuse, R26, R23 ;  /* 0x0000001a00177224 */ /* 0x040fe200078e0217 */
[----:B------:R-:W-:Y:S01]  /*1f00*/  IABS R26, R6 ;  /* 0x00000006001a7213 */ /* 0x000fe20000000000 */
[C---:B------:R-:W-:Y:S01]  /*1f10*/  IMAD R24, R0.reuse, R25, R24 ;  /* 0x0000001900187224 */ /* 0x040fe200078e0218 */
[----:B-1----:R-:W-:Y:S01]  /*1f20*/  IABS R6, R4 ;  /* 0x0000000400067213 */ /* 0x002fe20000000000 */
[----:B------:R-:W-:Y:S01]  /*1f30*/  IMAD R25, R0, R2, R5 ;  /* 0x0000000200197224 */ /* 0x000fe200078e0205 */
[----:B------:R-:W-:Y:S01]  /*1f40*/  LOP3.LUT R5, R4, 0x4, RZ, 0xfc, !PT ;  /* 0x0000000404057812 */ /* 0x000fe200078efcff */
[----:B------:R-:W-:Y:S01]  /*1f50*/  @!P4 IMAD.IADD R21, R21, 0x1, -R0 ;  /* 0x000000011515c824 */ /* 0x000fe200078e0a00 */
[----:B------:R-:W-:Y:S01]  /*1f60*/  ISETP.GT.U32.AND P4, PT, R0, R24, PT ;  /* 0x000000180000720c */ /* 0x000fe20003f84070 */
[----:B------:R-:W-:Y:S01]  /*1f70*/  IMAD.HI.U32 R29, R3, R26, RZ ;  /* 0x0000001a031d7227 */ /* 0x000fe200078e00ff */
[----:B------:R-:W-:-:S03]  /*1f80*/  IABS R2, R5 ;  /* 0x0000000500027213 */ /* 0x000fc60000000000 */
[--C-:B------:R-:W-:Y:S01]  /*1f90*/  @!P5 IMAD.IADD R20, R20, 0x1, -R0.reuse ;  /* 0x000000011414d824 */ /* 0x100fe200078e0a00 */
[----:B------:R-:W-:Y:S01]  /*1fa0*/  ISETP.GT.U32.AND P5, PT, R0, R23, PT ;  /* 0x000000170000720c */ /* 0x000fe20003fa4070 */
[--C-:B------:R-:W-:Y:S01]  /*1fb0*/  @!P3 IMAD.IADD R17, R17, 0x1, -R0.reuse ;  /* 0x000000011111b824 */ /* 0x100fe200078e0a00 */
[----:B------:R-:W-:Y:S01]  /*1fc0*/  ISETP.GE.AND P3, PT, R4, RZ, PT ;  /* 0x000000ff0400720c */ /* 0x000fe20003f66270 */
[----:B------:R-:W-:Y:S02]  /*1fd0*/  IMAD.MOV R29, RZ, RZ, -R29 ;  /* 0x000000ffff1d7224 */ /* 0x000fe400078e0a1d */
[----:B------:R-:W-:Y:S01]  /*1fe0*/  @!P6 IMAD.IADD R22, R22, 0x1, -R0 ;  /* 0x000000011616e824 */ /* 0x000fe200078e0a00 */
[----:B------:R-:W-:Y:S01]  /*1ff0*/  ISETP.GT.U32.AND P6, PT, R0, R20, PT ;  /* 0x000000140000720c */ /* 0x000fe20003fc4070 */
[----:B------:R-:W-:-:S04]  /*2000*/  IMAD.HI.U32 R4, R3, R2, RZ ;  /* 0x0000000203047227 */ /* 0x000fc800078e00ff */
[----:B------:R-:W-:Y:S01]  /*2010*/  @!P1 IMAD.MOV R17, RZ, RZ, -R17 ;  /* 0x000000ffff119224 */ /* 0x000fe200078e0a11 */
[C---:B------:R-:W-:Y:S01]  /*2020*/  ISETP.GT.U32.AND P1, PT, R0.reuse, R21, PT ;  /* 0x000000150000720c */ /* 0x040fe20003f24070 */
[C---:B------:R-:W-:Y:S01]  /*2030*/  IMAD R26, R0.reuse, R29, R26 ;  /* 0x0000001d001a7224 */ /* 0x040fe200078e021a */
[----:B------:R-:W-:Y:S01]  /*2040*/  IABS R29, R28 ;  /* 0x0000001c001d7213 */ /* 0x000fe20000000000 */
[----:B------:R-:W-:Y:S02]  /*2050*/  IMAD.MOV R4, RZ, RZ, -R4 ;  /* 0x000000ffff047224 */ /* 0x000fe400078e0a04 */
[----:B------:R-:W-:Y:S02]  /*2060*/  IMAD.MOV.U32 R27, RZ, RZ, R6 ;  /* 0x000000ffff1b7224 */ /* 0x000fe400078e0006 */
[----:B------:R-:W-:Y:S02]  /*2070*/  IMAD R2, R0, R4, R2 ;  /* 0x0000000400027224 */ /* 0x000fe400078e0202 */
[----:B------:R-:W-:-:S02]  /*2080*/  @!P4 IMAD.IADD R24, R24, 0x1, -R0 ;  /* 0x000000011818c824 */ /* 0x000fc400078e0a00 */
[----:B------:R-:W-:Y:S02]  /*2090*/  IMAD.MOV.U32 R4, RZ, RZ, R29 ;  /* 0x000000ffff047224 */ /* 0x000fe400078e001d */
[----:B------:R-:W-:Y:S01]  /*20a0*/  @!P5 IMAD.IADD R23, R23, 0x1, -R0 ;  /* 0x000000011717d824 */ /* 0x000fe200078e0a00 */
[C---:B------:R-:W-:Y:S01]  /*20b0*/  ISETP.GT.U32.AND P4, PT, R0.reuse, R24, PT ;  /* 0x000000180000720c */ /* 0x040fe20003f84070 */
[----:B------:R-:W-:Y:S01]  /*20c0*/  IMAD.HI.U32 R29, R3, R27, RZ ;  /* 0x0000001b031d7227 */ /* 0x000fe200078e00ff */
[----:B------:R-:W-:-:S03]  /*20d0*/  ISETP.GT.U32.AND P5, PT, R0, R22, PT ;  /* 0x000000160000720c */ /* 0x000fc60003fa4070 */
[----:B------:R-:W-:Y:S01]  /*20e0*/  @!P2 IMAD.MOV R18, RZ, RZ, -R18 ;  /* 0x000000ffff12a224 */ /* 0x000fe200078e0a12 */
[----:B------:R-:W-:Y:S01]  /*20f0*/  ISETP.GT.U32.AND P2, PT, R0, R23, PT ;  /* 0x000000170000720c */ /* 0x000fe20003f44070 */
[--C-:B------:R-:W-:Y:S01]  /*2100*/  @!P6 IMAD.IADD R20, R20, 0x1, -R0.reuse ;  /* 0x000000011414e824 */ /* 0x100fe200078e0a00 */
[C---:B------:R-:W-:Y:S01]  /*2110*/  ISETP.GT.U32.AND P6, PT, R0.reuse, R25, PT ;  /* 0x000000190000720c */ /* 0x040fe20003fc4070 */
[----:B------:R-:W-:Y:S02]  /*2120*/  IMAD.MOV R29, RZ, RZ, -R29 ;  /* 0x000000ffff1d7224 */ /* 0x000fe400078e0a1d */
[----:B------:R-:W-:Y:S01]  /*2130*/  @!P1 IMAD.IADD R21, R21, 0x1, -R0 ;  /* 0x0000000115159824 */ /* 0x000fe200078e0a00 */
[----:B------:R-:W-:Y:S01]  /*2140*/  ISETP.GT.U32.AND P1, PT, R0, R26, PT ;  /* 0x0000001a0000720c */ /* 0x000fe20003f24070 */
[----:B------:R-:W-:-:S04]  /*2150*/  IMAD.HI.U32 R6, R3, R4, RZ ;  /* 0x0000000403067227 */ /* 0x000fc800078e00ff */
[----:B------:R-:W-:Y:S02]  /*2160*/  IMAD R3, R0, R29, R27 ;  /* 0x0000001d00037224 */ /* 0x000fe400078e021b */
[----:B------:R-:W-:Y:S01]  /*2170*/  IMAD.MOV R29, RZ, RZ, -R6 ;  /* 0x000000ffff1d7224 */ /* 0x000fe200078e0a06 */
[----:B------:R-:W0:Y:S01]  /*2180*/  S2R R27, SR_TID.X ;  /* 0x00000000001b7919 */ /* 0x000e220000002100 */
[----:B------:R-:W-:Y:S01]  /*2190*/  @!P4 IMAD.IADD R24, R24, 0x1, -R0 ;  /* 0x000000011818c824 */ /* 0x000fe200078e0a00 */
[----:B------:R-:W-:Y:S01]  /*21a0*/  ISETP.GE.AND P4, PT, R8, RZ, PT ;  /* 0x000000ff0800720c */ /* 0x000fe20003f86270 */
[----:B------:R-:W-:Y:S01]  /*21b0*/  IMAD R4, R0, R29, R4 ;  /* 0x0000001d00047224 */ /* 0x000fe200078e0204 */
[----:B------:R-:W2:Y:S01]  /*21c0*/  LDL.LU R8, [R1+0x97c] ;  /* 0x00097c0001087983 */ /* 0x000ea20000300800 */
[--C-:B------:R-:W-:Y:S01]  /*21d0*/  @!P5 IMAD.IADD R22, R22, 0x1, -R0.reuse ;  /* 0x000000011616d824 */ /* 0x100fe200078e0a00 */
[C---:B------:R-:W-:Y:S01]  /*21e0*/  ISETP.GT.U32.AND P5, PT, R0.reuse, R3, PT ;  /* 0x000000030000720c */ /* 0x040fe20003fa4070 */
[--C-:B------:R-:W-:Y:S01]  /*21f0*/  @!P2 IMAD.IADD R23, R23, 0x1, -R0.reuse ;  /* 0x000000011717a824 */ /* 0x100fe200078e0a00 */
[C---:B------:R-:W-:Y:S01]  /*2200*/  ISETP.GT.U32.AND P2, PT, R0.reuse, R2, PT ;  /* 0x000000020000720c */ /* 0x040fe20003f44070 */
[--C-:B------:R-:W-:Y:S01]  /*2210*/  @!P6 IMAD.IADD R25, R25, 0x1, -R0.reuse ;  /* 0x000000011919e824 */ /* 0x100fe200078e0a00 */
[----:B------:R-:W-:Y:S01]  /*2220*/  ISETP.GT.U32.AND P6, PT, R0, R4, PT ;  /* 0x000000040000720c */ /* 0x000fe20003fc4070 */
[----:B------:R-:W-:-:S02]  /*2230*/  @!P1 IMAD.IADD R26, R26, 0x1, -R0 ;  /* 0x000000011a1a9824 */ /* 0x000fc400078e0a00 */
[----:B------:R-:W3:Y:S01]  /*2240*/  LDL.LU R0, [R1+0x28] ;  /* 0x0000280001007983 */ /* 0x000ee20000300800 */
[C---:B0-----:R-:W-:Y:S01]  /*2250*/  LOP3.LUT R6, R27.reuse, 0x7, RZ, 0xc0, !PT ;  /* 0x000000071b067812 */ /* 0x041fe200078ec0ff */
[----:B------:R-:W-:Y:S01]  /*2260*/  IMAD.SHL.U32 R29, R27, 0x2, RZ ;  /* 0x000000021b1d7824 */ /* 0x000fe200078e00ff */
[----:B---3--:R-:W-:Y:S02]  /*2270*/  ISETP.GE.AND P1, PT, R0, RZ, PT ;  /* 0x000000ff0000720c */ /* 0x008fe40003f26270 */
[----:B------:R-:W-:-:S05]  /*2280*/  IABS R0, c[0x0][0x17c] ;  /* 0x00005f0000007a13 */ /* 0x000fca0000000000 */
[----:B------:R-:W-:Y:S02]  /*2290*/  @!P5 IMAD.IADD R3, R3, 0x1, -R0 ;  /* 0x000000010303d824 */ /* 0x000fe400078e0a00 */
[----:B------:R-:W-:-:S05]  /*22a0*/  IMAD R0, R6, 0x90, RZ ;  /* 0x0000009006007824 */ /* 0x000fca00078e02ff */
[----:B------:R-:W-:Y:S02]  /*22b0*/  LOP3.LUT R0, R0, 0x30, R29, 0x78, !PT ;  /* 0x0000003000007812 */ /* 0x000fe400078e781d */
[----:B------:R-:W-:Y:S02]  /*22c0*/  IABS R0, c[0x0][0x17c] ;  /* 0x00005f0000007a13 */ /* 0x000fe40000000000 */
[----:B------:R-:W-:Y:S02]  /*22d0*/  ISETP.GE.AND P5, PT, R7, RZ, PT ;  /* 0x000000ff0700720c */ /* 0x000fe40003fa6270 */
[----:B------:R-:W3:Y:S01]  /*22e0*/  LDL.LU R7, [R1+0x978] ;  /* 0x0009780001077983 */ /* 0x000ee20000300800 */
[----:B------:R-:W-:-:S03]  /*22f0*/  @!P2 IMAD.IADD R2, R2, 0x1, -R0 ;  /* 0x000000010202a824 */ /* 0x000fc600078e0a00 */
[----:B------:R-:W4:Y:S01]  /*2300*/  LDL.LU R0, [R1+0x2c] ;  /* 0x00002c0001007983 */ /* 0x000f220000300800 */
[----:B------:R-:W-:Y:S02]  /*2310*/  @!P0 IMAD.MOV R19, RZ, RZ, -R19 ;  /* 0x000000ffff138224 */ /* 0x000fe400078e0a13 */
[----:B------:R-:W-:Y:S02]  /*2320*/  @!P4 IMAD.MOV R20, RZ, RZ, -R20 ;  /* 0x000000ffff14c224 */ /* 0x000fe400078e0a14 */
[----:B------:R-:W-:Y:S02]  /*2330*/  @!P1 IMAD.MOV R21, RZ, RZ, -R21 ;  /* 0x000000ffff159224 */ /* 0x000fe400078e0a15 */
[----:B------:R-:W-:Y:S01]  /*2340*/  @!P5 IMAD.MOV R22, RZ, RZ, -R22 ;  /* 0x000000ffff16d224 */ /* 0x000fe200078e0a16 */
[----:B----4-:R-:W-:Y:S02]  /*2350*/  ISETP.GE.AND P2, PT, R0, RZ, PT ;  /* 0x000000ff0000720c */ /* 0x010fe40003f46270 */
[----:B------:R-:W-:-:S04]  /*2360*/  IABS R0, c[0x0][0x17c] ;  /* 0x00005f0000007a13 */ /* 0x000fc80000000000 */
[----:B------:R-:W-:Y:S01]  /*2370*/  ISETP.GT.U32.AND P0, PT, R0, R25, PT ;  /* 0x000000190000720c */ /* 0x000fe20003f04070 */
[----:B------:R-:W-:Y:S01]  /*2380*/  @!P6 IMAD.IADD R4, R4, 0x1, -R0 ;  /* 0x000000010404e824 */ /* 0x000fe200078e0a00 */
[C---:B------:R-:W-:Y:S02]  /*2390*/  ISETP.GT.U32.AND P4, PT, R0.reuse, R26, PT ;  /* 0x0000001a0000720c */ /* 0x040fe40003f84070 */
[C---:B------:R-:W-:Y:S02]  /*23a0*/  ISETP.GT.U32.AND P1, PT, R0.reuse, R3, PT ;  /* 0x000000030000720c */ /* 0x040fe40003f24070 */
[----:B------:R-:W-:Y:S02]  /*23b0*/  ISETP.GT.U32.AND P5, PT, R0, R2, PT ;  /* 0x000000020000720c */ /* 0x000fe40003fa4070 */
[----:B------:R-:W4:Y:S01]  /*23c0*/  LDL.LU R0, [R1+0x38] ;  /* 0x0000380001007983 */ /* 0x000f220000300800 */
[----:B------:R-:W-:Y:S01]  /*23d0*/  LOP3.LUT R29, R29, 0x10, RZ, 0xc0, !PT ;  /* 0x000000101d1d7812 */ /* 0x000fe200078ec0ff */
[----:B------:R-:W-:-:S03]  /*23e0*/  IMAD R6, R6, 0x210, RZ ;  /* 0x0000021006067824 */ /* 0x000fc600078e02ff */
[----:B------:R-:W-:Y:S01]  /*23f0*/  LOP3.LUT R29, R29, 0x60, R27, 0xf8, !PT ;  /* 0x000000601d1d7812 */ /* 0x000fe200078ef81b */
[----:B------:R-:W-:-:S03]  /*2400*/  @!P2 IMAD.MOV R23, RZ, RZ, -R23 ;  /* 0x000000ffff17a224 */ /* 0x000fc600078e0a17 */
[----:B------:R-:W-:Y:S02]  /*2410*/  LOP3.LUT R29, R6, R29, RZ, 0x3c, !PT ;  /* 0x0000001d061d7212 */ /* 0x000fe400078e3cff */
[----:B------:R-:W2:Y:S01]  /*2420*/  LDL.LU R6, [R1+0x974] ;  /* 0x0009740001067983 */ /* 0x000ea20000300800 */
[----:B----4-:R-:W-:Y:S02]  /*2430*/  ISETP.GE.AND P6, PT, R0, RZ, PT ;  /* 0x000000ff0000720c */ /* 0x010fe40003fc6270 */
[----:B------:R-:W-:-:S04]  /*2440*/  IABS R0, c[0x0][0x17c] ;  /* 0x00005f0000007a13 */ /* 0x000fc80000000000 */
[----:B------:R-:W-:Y:S01]  /*2450*/  ISETP.GT.U32.AND P2, PT, R0, R4, PT ;  /* 0x000000040000720c */ /* 0x000fe20003f44070 */
[----:B------:R-:W-:Y:S02]  /*2460*/  @!P0 IMAD.IADD R25, R25, 0x1, -R0 ;  /* 0x0000000119198824 */ /* 0x000fe400078e0a00 */
[----:B------:R-:W4:Y:S02]  /*2470*/  LDL.LU R0, [R1+0x34] ;  /* 0x0000340001007983 */ /* 0x000f240000300800 */
[----:B----4-:R-:W-:Y:S02]  /*2480*/  ISETP.GE.AND P0, PT, R0, RZ, PT ;  /* 0x000000ff0000720c */ /* 0x010fe40003f06270 */
[----:B------:R-:W-:-:S05]  /*2490*/  IABS R0, c[0x0][0x17c] ;  /* 0x00005f0000007a13 */ /* 0x000fca0000000000 */
[----:B------:R-:W-:Y:S02]  /*24a0*/  @!P4 IMAD.IADD R26, R26, 0x1, -R0 ;  /* 0x000000011a1ac824 */ /* 0x000fe400078e0a00 */
[----:B------:R-:W4:Y:S01]  /*24b0*/  LDL.LU R0, [R1+0x20] ;  /* 0x0000200001007983 */ /* 0x000f220000300800 */
[----:B------:R-:W-:-:S05]  /*24c0*/  IMAD.SHL.U32 R27, R27, 0x100, RZ ;  /* 0x000001001b1b7824 */ /* 0x000fca00078e00ff */
[----:B------:R0:W-:Y:S01]  /*24d0*/  STL [R1+0x92c], R27 ;  /* 0x00092c1b01007387 */ /* 0x0001e20000100800 */
[----:B----4-:R-:W-:Y:S02]  /*24e0*/  ISETP.GE.AND P4, PT, R0, RZ, PT ;  /* 0x000000ff0000720c */ /* 0x010fe40003f86270 */
[----:B------:R-:W-:-:S05]  /*24f0*/  IABS R0, c[0x0][0x17c] ;  /* 0x00005f0000007a13 */ /* 0x000fca0000000000 */
[----:B------:R-:W-:Y:S01]  /*2500*/  @!P1 IMAD.IADD R3, R3, 0x1, -R0 ;  /* 0x0000000103039824 */ /* 0x000fe200078e0a00 */
[----:B------:R-:W-:Y:S02]  /*2510*/  LOP3.LUT R0, R27, 0x1000, RZ, 0xc0, !PT ;  /* 0x000010001b007812 */ /* 0x000fe400078ec0ff */
[----:B------:R-:W-:Y:S02]  /*2520*/  ISETP.GE.AND P1, PT, R5, RZ, PT ;  /* 0x000000ff0500720c */ /* 0x000fe40003f26270 */
[----:B------:R-:W4:Y:S04]  /*2530*/  LDL.LU R5, [R1+0x970] ;  /* 0x0009700001057983 */ /* 0x000f280000300800 */
[----:B0-----:R-:W2:Y:S04]  /*2540*/  LDL.LU R27, [R1+0x96c] ;  /* 0x00096c00011b7983 */ /* 0x001ea80000300800 */
[----:B------:R0:W-:Y:S02]  /*2550*/  STL [R1], R0 ;  /* 0x0000000001007387 */ /* 0x0001e40000100800 */
[----:B0-----:R-:W-:-:S05]  /*2560*/  IABS R0, c[0x0][0x17c] ;  /* 0x00005f0000007a13 */ /* 0x001fca0000000000 */
[----:B------:R-:W-:Y:S02]  /*2570*/  @!P5 IMAD.IADD R2, R2, 0x1, -R0 ;  /* 0x000000010202d824 */ /* 0x000fe400078e0a00 */
[----:B------:R-:W2:Y:S01]  /*2580*/  LDL.LU R0, [R1] ;  /* 0x0000000001007983 */ /* 0x000ea20000300800 */
[----:B------:R-:W-:-:S03]  /*2590*/  ISETP.GE.AND P5, PT, R28, RZ, PT ;  /* 0x000000ff1c00720c */ /* 0x000fc60003fa6270 */
[----:B------:R-:W3:Y:S01]  /*25a0*/  LDL.LU R28, [R1+0x968] ;  /* 0x00096800011c7983 */ /* 0x000ee20000300800 */
[----:B------:R-:W-:Y:S02]  /*25b0*/  @!P6 IMAD.MOV R24, RZ, RZ, -R24 ;  /* 0x000000ffff18e224 */ /* 0x000fe400078e0a18 */
[----:B--2---:R-:W-:-:S05]  /*25c0*/  IMAD.IADD R29, R0, 0x1, R29 ;  /* 0x00000001001d7824 */ /* 0x004fca00078e021d */
[----:B------:R0:W-:Y:S04]  /*25d0*/  STL [R1+0x930], R29 ;  /* 0x0009301d01007387 */ /* 0x0001e80000100800 */
[----:B0-----:R-:W0:Y:S01]  /*25e0*/  S2R R29, SR_TID.X ;  /* 0x00000000001d7919 */ /* 0x001e220000002100 */
[----:B------:R-:W-:-:S05]  /*25f0*/  IABS R0, c[0x0][0x17c] ;  /* 0x00005f0000007a13 */ /* 0x000fca0000000000 */
[----:B------:R-:W-:Y:S01]  /*2600*/  @!P2 IMAD.IADD R4, R4, 0x1, -R0 ;  /* 0x000000010404a824 */ /* 0x000fe200078e0a00 */
[----:B------:R-:W-:Y:S02]  /*2610*/  ISETP.NE.AND P2, PT, RZ, c[0x0][0x17c], PT ;  /* 0x00005f00ff007a0c */ /* 0x000fe40003f45270 */
[----:B0-----:R-:W-:-:S05]  /*2620*/  LOP3.LUT R29, R29, 0x3f, RZ, 0xc0, !PT ;  /* 0x0000003f1d1d7812 */ /* 0x001fca00078ec0ff */
[----:B------:R-:W-:Y:S01]  /*2630*/  IMAD R0, R29, c[0x0][0x18c], RZ ;  /* 0x000063001d007a24 */ /* 0x000fe200078e02ff */
[----:B------:R-:W-:-:S04]  /*2640*/  LOP3.LUT R29, RZ, c[0x0][0x17c], RZ, 0x33, !PT ;  /* 0x00005f00ff1d7a12 */ /* 0x000fc800078e33ff */
[----:B------:R-:W-:-:S05]  /*2650*/  LEA R0, P6, R0, c[0x0][0x168], 0x1 ;  /* 0x00005a0000007a11 */ /* 0x000fca00078c08ff */
[----:B------:R0:W-:Y:S02]  /*2660*/  STL [R1+0x950], R0 ;  /* 0x0009500001007387 */ /* 0x0001e40000100800 */
[C---:B0-----:R-:W-:Y:S02]  /*2670*/  SEL R0, R29.reuse, R27, !P2 ;  /* 0x0000001b1d007207 */ /* 0x041fe40005000000 */
[----:B------:R-:W2:Y:S01]  /*2680*/  LDL.LU R27, [R1+0x30] ;  /* 0x00003000011b7983 */ /* 0x000ea20000300800 */
[----:B---3--:R-:W-:-:S05]  /*2690*/  SEL R28, R29, R28, !P2 ;  /* 0x0000001c1d1c7207 */ /* 0x008fca0005000000 */
[----:B------:R4:W-:Y:S04]  /*26a0*/  STL [R1+0x2c], R28 ;  /* 0x00002c1c01007387 */ /* 0x0009e80000100800 */
[----:B------:R0:W-:Y:S01]  /*26b0*/  STL [R1+0x28], R0 ;  /* 0x0000280001007387 */ /* 0x0001e20000100800 */
[----:B----4-:R-:W-:-:S03]  /*26c0*/  SEL R28, R29, R5, !P2 ;  /* 0x000000051d1c7207 */ /* 0x010fc60005000000 */
[----:B------:R-:W3:Y:S01]  /*26d0*/  LDL.LU R5, [R1+0x8] ;  /* 0x0000080001057983 */ /* 0x000ee20000300800 */
[----:B0-----:R-:W-:-:S03]  /*26e0*/  SEL R0, R29, R6, !P2 ;  /* 0x000000061d007207 */ /* 0x001fc60005000000 */
[----:B------:R0:W-:Y:S04]  /*26f0*/  STL [R1+0x24], R28 ;  /* 0x0000241c01007387 */ /* 0x0001e80000100800 */
[----:B------:R-:W4:Y:S04]  /*2700*/  LDL.LU R6, [R1+0x10] ;  /* 0x0000100001067983 */ /* 0x000f280000300800 */
[----:B------:R1:W-:Y:S01]  /*2710*/  STL [R1+0x20], R0 ;  /* 0x0000200001007387 */ /* 0x0003e20000100800 */
[----:B0-----:R-:W-:-:S03]  /*2720*/  SEL R28, R29, R7, !P2 ;  /* 0x000000071d1c7207 */ /* 0x001fc60005000000 */
[----:B------:R-:W3:Y:S01]  /*2730*/  LDL.LU R7, [R1+0x18] ;  /* 0x0000180001077983 */ /* 0x000ee20000300800 */
[----:B-1----:R-:W-:-:S03]  /*2740*/  SEL R0, R29, R8, !P2 ;  /* 0x000000081d007207 */ /* 0x002fc60005000000 */
[----:B------:R0:W-:Y:S01]  /*2750*/  STL [R1+0x1c], R28 ;  /* 0x00001c1c01007387 */ /* 0x0001e20000100800 */
[----:B------:R-:W-:-:S03]  /*2760*/  SEL R9, R29, R9, !P2 ;  /* 0x000000091d097207 */ /* 0x000fc60005000000 */
[----:B------:R-:W3:Y:S04]  /*2770*/  LDL.LU R8, [R1+0xc] ;  /* 0x00000c0001087983 */ /* 0x000ee80000300800 */
[----:B------:R1:W-:Y:S01]  /*2780*/  STL [R1+0x14], R0 ;  /* 0x0000140001007387 */ /* 0x0003e20000100800 */
[C---:B0-----:R-:W-:Y:S02]  /*2790*/  SEL R28, R29.reuse, R11, !P2 ;  /* 0x0000000b1d1c7207 */ /* 0x041fe40005000000 */
[----:B-1----:R-:W-:-:S05]  /*27a0*/  SEL R0, R29, R10, !P2 ;  /* 0x0000000a1d007207 */ /* 0x002fca0005000000 */
[----:B------:R-:W-:Y:S04]  /*27b0*/  STL [R1+0x954], R0 ;  /* 0x0009540001007387 */ /* 0x000fe80000100800 */
[----:B------:R-:W-:Y:S04]  /*27c0*/  STL [R1+0x4], R9 ;  /* 0x0000040901007387 */ /* 0x000fe80000100800 */
[----:B------:R-:W-:Y:S01]  /*27d0*/  STL [R1+0x958], R28 ;  /* 0x0009581c01007387 */ /* 0x000fe20000100800 */
[----:B--2---:R-:W-:-:S03]  /*27e0*/  SEL R27, R29, R27, !P2 ;  /* 0x0000001b1d1b7207 */ /* 0x004fc60005000000 */
[----:B------:R-:W2:Y:S01]  /*27f0*/  LDL.LU R29, [R1+0x40] ;  /* 0x00004000011d7983 */ /* 0x000ea20000300800 */
[----:B------:R-:W-:Y:S02]  /*2800*/  @!P0 IMAD.MOV R25, RZ, RZ, -R25 ;  /* 0x000000ffff198224 */ /* 0x000fe400078e0a19 */
[----:B------:R-:W-:Y:S02]  /*2810*/  @!P4 IMAD.MOV R26, RZ, RZ, -R26 ;  /* 0x000000ffff1ac224 */ /* 0x000fe400078e0a1a */
[----:B------:R-:W-:Y:S02]  /*2820*/  @!P3 IMAD.MOV R3, RZ, RZ, -R3 ;  /* 0x000000ffff03b224 */ /* 0x000fe400078e0a03 */
[----:B------:R-:W-:Y:S02]  /*2830*/  @!P1 IMAD.MOV R2, RZ, RZ, -R2 ;  /* 0x000000ffff029224 */ /* 0x000fe400078e0a02 */
[----:B------:R-:W-:Y:S01]  /*2840*/  @!P5 IMAD.MOV R4, RZ, RZ, -R4 ;  /* 0x000000ffff04d224 */ /* 0x000fe200078e0a04 */
[----:B--2---:R0:W-:Y:S02]  /*2850*/  STL [R1+0x964], R29 ;  /* 0x0009641d01007387 */ /* 0x0041e40000100800 */
[----:B0-----:R-:W-:-:S04]  /*2860*/  LOP3.LUT R29, RZ, c[0x0][0x17c], RZ, 0x33, !PT ;  /* 0x00005f00ff1d7a12 */ /* 0x001fc800078e33ff */
[C---:B------:R-:W-:Y:S01]  /*2870*/  SEL R12, R29.reuse, R12, !P2 ;  /* 0x0000000c1d0c7207 */ /* 0x040fe20005000000 */
[----:B------:R-:W-:Y:S04]  /*2880*/  STL [R1+0x95c], R27 ;  /* 0x00095c1b01007387 */ /* 0x000fe80000100800 */
[----:B------:R0:W-:Y:S01]  /*2890*/  STL [R1+0x960], R12 ;  /* 0x0009600c01007387 */ /* 0x0001e20000100800 */
[C---:B------:R-:W-:Y:S02]  /*28a0*/  SEL R13, R29.reuse, R13, !P2 ;  /* 0x0000000d1d0d7207 */ /* 0x040fe40005000000 */
[C---:B------:R-:W-:Y:S02]  /*28b0*/  SEL R14, R29.reuse, R14, !P2 ;  /* 0x0000000e1d0e7207 */ /* 0x040fe40005000000 */
[C---:B---3--:R-:W-:Y:S01]  /*28c0*/  SEL R5, R29.reuse, R5, !P2 ;  /* 0x000000051d057207 */ /* 0x048fe20005000000 */
[----:B0-----:R-:W2:Y:S04]  /*28d0*/  LDL.LU R12, [R1+0x44] ;  /* 0x00004400010c7983 */ /* 0x001ea80000300800 */
[----:B------:R-:W3:Y:S01]  /*28e0*/  LDL.LU R10, [R1+0x2c] ;  /* 0x00002c00010a7983 */ /* 0x000ee20000300800 */
[----:B----4-:R-:W-:-:S03]  /*28f0*/  SEL R6, R29, R6, !P2 ;  /* 0x000000061d067207 */ /* 0x010fc60005000000 */
[----:B------:R-:W4:Y:S01]  /*2900*/  LDL.LU R11, [R1+0x28] ;  /* 0x00002800010b7983 */ /* 0x000f220000300800 */
[----:B------:R-:W-:-:S03]  /*2910*/  SEL R7, R29, R7, !P2 ;  /* 0x000000071d077207 */ /* 0x000fc60005000000 */
[----:B------:R-:W3:Y:S01]  /*2920*/  LDL.LU R27, [R1+0x24] ;  /* 0x00002400011b7983 */ /* 0x000ee20000300800 */
[C---:B------:R-:W-:Y:S02]  /*2930*/  SEL R8, R29.reuse, R8, !P2 ;  /* 0x000000081d087207 */ /* 0x040fe40005000000 */
[C---:B------:R-:W-:Y:S01]  /*2940*/  SEL R15, R29.reuse, R15, !P2 ;  /* 0x0000000f1d0f7207 */ /* 0x040fe20005000000 */
[----:B------:R-:W4:Y:S01]  /*2950*/  LDL.LU R28, [R1+0x20] ;  /* 0x00002000011c7983 */ /* 0x000f220000300800 */
[C---:B------:R-:W-:Y:S02]  /*2960*/  SEL R16, R29.reuse, R16, !P2 ;  /* 0x000000101d107207 */ /* 0x040fe40005000000 */
[C---:B------:R-:W-:Y:S01]  /*2970*/  SEL R17, R29.reuse, R17, !P2 ;  /* 0x000000111d117207 */ /* 0x040fe20005000000 */
[----:B------:R-:W4:Y:S01]  /*2980*/  LDL.LU R0, [R1+0x1c] ;  /* 0x00001c0001007983 */ /* 0x000f220000300800 */
[C---:B------:R-:W-:Y:S02]  /*2990*/  SEL R18, R29.reuse, R18, !P2 ;  /* 0x000000121d127207 */ /* 0x040fe40005000000 */
[----:B------:R-:W-:-:S02]  /*29a0*/  SEL R19, R29, R19, !P2 ;  /* 0x000000131d137207 */ /* 0x000fc40005000000 */
[C---:B------:R-:W-:Y:S02]  /*29b0*/  SEL R20, R29.reuse, R20, !P2 ;  /* 0x000000141d147207 */ /* 0x040fe40005000000 */
[C---:B------:R-:W-:Y:S02]  /*29c0*/  SEL R21, R29.reuse, R21, !P2 ;  /* 0x000000151d157207 */ /* 0x040fe40005000000 */
[C---:B------:R-:W-:Y:S02]  /*29d0*/  SEL R22, R29.reuse, R22, !P2 ;  /* 0x000000161d167207 */ /* 0x040fe40005000000 */
[C---:B------:R-:W-:Y:S02]  /*29e0*/  SEL R23, R29.reuse, R23, !P2 ;  /* 0x000000171d177207 */ /* 0x040fe40005000000 */
[C---:B------:R-:W-:Y:S02]  /*29f0*/  SEL R24, R29.reuse, R24, !P2 ;  /* 0x000000181d187207 */ /* 0x040fe40005000000 */
[----:B------:R-:W-:-:S02]  /*2a00*/  SEL R25, R29, R25, !P2 ;  /* 0x000000191d197207 */ /* 0x000fc40005000000 */
[C---:B------:R-:W-:Y:S02]  /*2a10*/  SEL R26, R29.reuse, R26, !P2 ;  /* 0x0000001a1d1a7207 */ /* 0x040fe40005000000 */
[C---:B------:R-:W-:Y:S02]  /*2a20*/  SEL R9, R29.reuse, R2, !P2 ;  /* 0x000000021d097207 */ /* 0x040fe40005000000 */
[C---:B------:R-:W-:Y:S02]  /*2a30*/  SEL R4, R29.reuse, R4, !P2 ;  /* 0x000000041d047207 */ /* 0x040fe40005000000 */
[----:B------:R-:W-:Y:S02]  /*2a40*/  SEL R3, R29, R3, !P2 ;  /* 0x000000031d037207 */ /* 0x000fe40005000000 */
[----:B------:R-:W4:Y:S04]  /*2a50*/  LDL.LU R29, [R1+0x964] ;  /* 0x00096400011d7983 */ /* 0x000f280000300800 */
[----:B------:R-:W0:Y:S02]  /*2a60*/  S2R R2, SR_TID.X ;  /* 0x0000000000027919 */ /* 0x000e240000002100 */
[----:B0-----:R-:W-:-:S05]  /*2a70*/  LOP3.LUT R2, R2, 0x3f, RZ, 0xc0, !PT ;  /* 0x0000003f02027812 */ /* 0x001fca00078ec0ff */
[----:B------:R-:W-:-:S05]  /*2a80*/  IMAD R2, R2, c[0x0][0x18c], RZ ;  /* 0x0000630002027a24 */ /* 0x000fca00078e02ff */
[----:B------:R-:W-:-:S05]  /*2a90*/  LEA.HI.X.SX32 R2, R2, c[0x0][0x16c], 0x1, P6 ;  /* 0x00005b0002027a11 */ /* 0x000fca00030f0eff */
[----:B------:R0:W-:Y:S04]  /*2aa0*/  STL [R1+0x94c], R2 ;  /* 0x00094c0201007387 */ /* 0x0001e80000100800 */
[----:B0-----:R-:W4:Y:S01]  /*2ab0*/  LDL.LU R2, [R1+0x4] ;  /* 0x0000040001027983 */ /* 0x001f220000300800 */
[----:B--2---:R-:W-:Y:S02]  /*2ac0*/  IMAD R12, R12, c[0x0][0x184], RZ ;  /* 0x000061000c0c7a24 */ /* 0x004fe400078e02ff */
[----:B---3--:R-:W-:Y:S02]  /*2ad0*/  IMAD R27, R27, c[0x0][0x190], RZ ;  /* 0x000064001b1b7a24 */ /* 0x008fe400078e02ff */
[----:B----4-:R-:W-:Y:S02]  /*2ae0*/  IMAD R28, R28, c[0x0][0x190], RZ ;  /* 0x000064001c1c7a24 */ /* 0x010fe400078e02ff */
[----:B------:R-:W-:-:S02]  /*2af0*/  IMAD R0, R0, c[0x0][0x190], RZ ;  /* 0x0000640000007a24 */ /* 0x000fc400078e02ff */
[----:B------:R-:W-:-:S05]  /*2b00*/  IMAD R29, R29, c[0x0][0x184], RZ ;  /* 0x000061001d1d7a24 */ /* 0x000fca00078e02ff */
[----:B------:R0:W-:Y:S04]  /*2b10*/  STL [R1+0x934], R29 ;  /* 0x0009341d01007387 */ /* 0x0001e80000100800 */
[----:B0-----:R-:W2:Y:S04]  /*2b20*/  LDL.LU R29, [R1+0x14] ;  /* 0x00001400011d7983 */ /* 0x001ea80000300800 */
[----:B------:R0:W-:Y:S04]  /*2b30*/  STL [R1+0x18], R12 ;  /* 0x0000180c01007387 */ /* 0x0001e80000100800 */
[----:B0-----:R-:W3:Y:S04]  /*2b40*/  LDL.LU R12, [R1+0x960] ;  /* 0x00096000010c7983 */ /* 0x001ee80000300800 */
[----:B------:R0:W-:Y:S04]  /*2b50*/  STL [R1+0x8], R27 ;  /* 0x0000081b01007387 */ /* 0x0001e80000100800 */
[----:B0-----:R-:W4:Y:S04]  /*2b60*/  LDL.LU R27, [R1+0x95c] ;  /* 0x00095c00011b7983 */ /* 0x001f280000300800 */
[----:B------:R0:W-:Y:S04]  /*2b70*/  STL [R1+0xc], R28 ;  /* 0x00000c1c01007387 */ /* 0x0001e80000100800 */
[----:B0-----:R-:W3:Y:S04]  /*2b80*/  LDL.LU R28, [R1+0x958] ;  /* 0x00095800011c7983 */ /* 0x001ee80000300800 */
[----:B------:R0:W-:Y:S04]  /*2b90*/  STL [R1+0x10], R0 ;  /* 0x0000100001007387 */ /* 0x0001e80000100800 */
[----:B0-----:R-:W3:Y:S01]  /*2ba0*/  LDL.LU R0, [R1+0x954] ;  /* 0x0009540001007983 */ /* 0x001ee20000300800 */
[----:B------:R-:W-:-:S02]  /*2bb0*/  IMAD R2, R2, c[0x0][0x190], RZ ;  /* 0x0000640002027a24 */ /* 0x000fc400078e02ff */
[----:B------:R-:W-:Y:S02]  /*2bc0*/  IMAD R13, R13, c[0x0][0x190], RZ ;  /* 0x000064000d0d7a24 */ /* 0x000fe400078e02ff */
[----:B------:R-:W-:Y:S02]  /*2bd0*/  IMAD R14, R14, c[0x0][0x190], RZ ;  /* 0x000064000e0e7a24 */ /* 0x000fe400078e02ff */
[----:B------:R-:W-:Y:S02]  /*2be0*/  IMAD R5, R5, c[0x0][0x190], RZ ;  /* 0x0000640005057a24 */ /* 0x000fe400078e02ff */
[----:B------:R-:W-:Y:S02]  /*2bf0*/  IMAD R6, R6, c[0x0][0x190], RZ ;  /* 0x0000640006067a24 */ /* 0x000fe400078e02ff */
[----:B------:R-:W-:Y:S02]  /*2c00*/  IMAD R8, R8, c[0x0][0x190], RZ ;  /* 0x0000640008087a24 */ /* 0x000fe400078e02ff */
[----:B--2---:R-:W-:-:S05]  /*2c10*/  IMAD R29, R29, c[0x0][0x190], RZ ;  /* 0x000064001d1d7a24 */ /* 0x004fca00078e02ff */
[----:B------:R3:W-:Y:S02]  /*2c20*/  STL [R1+0x14], R29 ;  /* 0x0000141d01007387 */ /* 0x0007e40000100800 */
[----:B---3--:R-:W-:Y:S02]  /*2c30*/  IMAD R29, R0, c[0x0][0x190], RZ ;  /* 0x00006400001d7a24 */ /* 0x008fe400078e02ff */
[----:B------:R-:W2:Y:S04]  /*2c40*/  LDL.LU R0, [R1+0x950] ;  /* 0x0009500001007983 */ /* 0x000ea80000300800 */
[----:B------:R-:W-:Y:S04]  /*2c50*/  STL [R1+0x4], R2 ;  /* 0x0000040201007387 */ /* 0x000fe80000100800 */
[----:B------:R0:W-:Y:S04]  /*2c60*/  STL [R1+0x948], R13 ;  /* 0x0009480d01007387 */ /* 0x0001e80000100800 */
[----:B0-----:R-:W3:Y:S04]  /*2c70*/  LDL.LU R13, [R1+0x8] ;  /* 0x00000800010d7983 */ /* 0x001ee80000300800 */
[----:B------:R0:W-:Y:S04]  /*2c80*/  STL [R1+0x944], R14 ;  /* 0x0009440e01007387 */ /* 0x0001e80000100800 */
[----:B0-----:R-:W4:Y:S04]  /*2c90*/  LDL.LU R14, [R1+0xc] ;  /* 0x00000c00010e7983 */ /* 0x001f280000300800 */
[----:B------:R0:W-:Y:S04]  /*2ca0*/  STL [R1+0x940], R5 ;  /* 0x0009400501007387 */ /* 0x0001e80000100800 */
[----:B0-----:R-:W4:Y:S04]  /*2cb0*/  LDL.LU R5, [R1+0x10] ;  /* 0x0000100001057983 */ /* 0x001f280000300800 */
[----:B------:R0:W-:Y:S04]  /*2cc0*/  STL [R1+0x93c], R6 ;  /* 0x00093c0601007387 */ /* 0x0001e80000100800 */
[----:B0-----:R-:W4:Y:S04]  /*2cd0*/  LDL.LU R6, [R1+0x14] ;  /* 0x0000140001067983 */ /* 0x001f280000300800 */
[----:B------:R0:W-:Y:S04]  /*2ce0*/  STL [R1+0x938], R8 ;  /* 0x0009380801007387 */ /* 0x0001e80000100800 */
[----:B0-----:R-:W4:Y:S01]  /*2cf0*/  LDL.LU R8, [R1+0x4] ;  /* 0x0000040001087983 */ /* 0x001f220000300800 */
[----:B------:R-:W-:-:S02]  /*2d00*/  IMAD R10, R10, c[0x0][0x190], RZ ;  /* 0x000064000a0a7a24 */ /* 0x000fc400078e02ff */
[----:B------:R-:W-:-:S03]  /*2d10*/  IMAD R11, R11, c[0x0][0x190], RZ ;  /* 0x000064000b0b7a24 */ /* 0x000fc600078e02ff */
[----:B--2---:R-:W-:-:S05]  /*2d20*/  LEA R2, P0, R10, R0, 0x1 ;  /* 0x000000000a027211 */ /* 0x004fca00078008ff */
[----:B------:R0:W-:Y:S02]  /*2d30*/  STL [R1+0x8e0], R2 ;  /* 0x0008e00201007387 */ /* 0x0001e40000100800 */
[----:B0-----:R-:W-:-:S05]  /*2d40*/  LEA R2, P1, R11, R0, 0x1 ;  /* 0x000000000b027211 */ /* 0x001fca00078208ff */
[----:B------:R3:W-:Y:S02]  /*2d50*/  STL [R1+0x8e4], R2 ;  /* 0x0008e40201007387 */ /* 0x0007e40000100800 */
[----:B---3--:R-:W-:-:S05]  /*2d60*/  LEA R2, P2, R13, R0, 0x1 ;  /* 0x000000000d027211 */ /* 0x008fca00078408ff */
[----:B------:R4:W-:Y:S02]  /*2d70*/  STL [R1+0x8e8], R2 ;  /* 0x0008e80201007387 */ /* 0x0009e40000100800 */
[----:B----4-:R-:W-:-:S05]  /*2d80*/  LEA R2, P3, R14, R0, 0x1 ;  /* 0x000000000e027211 */ /* 0x010fca00078608ff */
[----:B------:R0:W-:Y:S02]  /*2d90*/  STL [R1+0x8ec], R2 ;  /* 0x0008ec0201007387 */ /* 0x0001e40000100800 */
[----:B0-----:R-:W-:-:S05]  /*2da0*/  LEA R2, P4, R5, R0, 0x1 ;  /* 0x0000000005027211 */ /* 0x001fca00078808ff */
[----:B------:R0:W-:Y:S02]  /*2db0*/  STL [R1+0x8f0], R2 ;  /* 0x0008f00201007387 */ /* 0x0001e40000100800 */
[----:B0-----:R-:W-:-:S05]  /*2dc0*/  LEA R2, P5, R6, R0, 0x1 ;  /* 0x0000000006027211 */ /* 0x001fca00078a08ff */
[----:B------:R0:W-:Y:S02]  /*2dd0*/  STL [R1+0x8f4], R2 ;  /* 0x0008f40201007387 */ /* 0x0001e40000100800 */
[----:B0-----:R-:W-:-:S05]  /*2de0*/  LEA R2, P6, R8, R0, 0x1 ;  /* 0x0000000008027211 */ /* 0x001fca00078c08ff */
[----:B------:R0:W-:Y:S04]  /*2df0*/  STL [R1+0x8f8], R2 ;  /* 0x0008f80201007387 */ /* 0x0001e80000100800 */
[----:B0-----:R-:W2:Y:S01]  /*2e00*/  LDL.LU R2, [R1+0x94c] ;  /* 0x00094c0001027983 */ /* 0x001ea20000300800 */
[----:B------:R-:W-:Y:S02]  /*2e10*/  IMAD R28, R28, c[0x0][0x190], RZ ;  /* 0x000064001c1c7a24 */ /* 0x000fe400078e02ff */
[----:B------:R-:W-:Y:S02]  /*2e20*/  IMAD R27, R27, c[0x0][0x190], RZ ;  /* 0x000064001b1b7a24 */ /* 0x000fe400078e02ff */
[----:B------:R-:W-:Y:S01]  /*2e30*/  IMAD R12, R12, c[0x0][0x190], RZ ;  /* 0x000064000c0c7a24 */ /* 0x000fe200078e02ff */
[----:B--2---:R-:W-:-:S05]  /*2e40*/  LEA.HI.X.SX32 R10, R10, R2, 0x1, P0 ;  /* 0x000000020a0a7211 */ /* 0x004fca00000f0eff */
[----:B------:R0:W-:Y:S02]  /*2e50*/  STL [R1+0x8d8], R10 ;  /* 0x0008d80a01007387 */ /* 0x0001e40000100800 */
[----:B0-----:R-:W-:-:S05]  /*2e60*/  LEA R10, P0, R29, R0, 0x1 ;  /* 0x000000001d0a7211 */ /* 0x001fca00078008ff */
[----:B------:R0:W-:Y:S02]  /*2e70*/  STL [R1+0x8dc], R10 ;  /* 0x0008dc0a01007387 */ /* 0x0001e40000100800 */
[----:B0-----:R-:W-:-:S05]  /*2e80*/  LEA.HI.X.SX32 R10, R11, R2, 0x1, P1 ;  /* 0x000000020b0a7211 */ /* 0x001fca00008f0eff */
[----:B------:R0:W-:Y:S02]  /*2e90*/  STL [R1+0x818], R10 ;  /* 0x0008180a01007387 */ /* 0x0001e40000100800 */
[----:B0-----:R-:W-:Y:S02]  /*2ea0*/  LEA.HI.X.SX32 R10, R13, R2, 0x1, P2 ;  /* 0x000000020d0a7211 */ /* 0x001fe400010f0eff */
[----:B------:R-:W2:Y:S01]  /*2eb0*/  LDL.LU R13, [R1+0x948] ;  /* 0x00094800010d7983 */ /* 0x000ea20000300800 */
[----:B------:R-:W-:-:S05]  /*2ec0*/  LEA R11, P1, R28, R0, 0x1 ;  /* 0x000000001c0b7211 */ /* 0x000fca00078208ff */
[----:B------:R0:W-:Y:S04]  /*2ed0*/  STL [R1+0x838], R11 ;  /* 0x0008380b01007387 */ /* 0x0001e80000100800 */
[----:B------:R1:W-:Y:S01]  /*2ee0*/  STL [R1+0x81c], R10 ;  /* 0x00081c0a01007387 */ /* 0x0003e20000100800 */
[----:B0-----:R-:W-:Y:S02]  /*2ef0*/  LEA R11, P2, R27, R0, 0x1 ;  /* 0x000000001b0b7211 */ /* 0x001fe400078408ff */
[----:B-1----:R-:W-:Y:S02]  /*2f00*/  LEA.HI.X.SX32 R10, R14, R2, 0x1, P3 ;  /* 0x000000020e0a7211 */ /* 0x002fe400018f0eff */
[----:B------:R-:W3:Y:S04]  /*2f10*/  LDL.LU R14, [R1+0x944] ;  /* 0x00094400010e7983 */ /* 0x000ee80000300800 */
[----:B------:R0:W-:Y:S04]  /*2f20*/  STL [R1+0x840], R11 ;  /* 0x0008400b01007387 */ /* 0x0001e80000100800 */
[----:B------:R1:W-:Y:S01]  /*2f30*/  STL [R1+0x820], R10 ;  /* 0x0008200a01007387 */ /* 0x0003e20000100800 */
[----:B0-----:R-:W-:-:S02]  /*2f40*/  LEA R11, P3, R12, R0, 0x1 ;  /* 0x000000000c0b7211 */ /* 0x001fc400078608ff */
[-C--:B-1----:R-:W-:Y:S02]  /*2f50*/  LEA.HI.X.SX32 R10, R5, R2.reuse, 0x1, P4 ;  /* 0x00000002050a7211 */ /* 0x082fe400020f0eff */
[----:B------:R-:W4:Y:S04]  /*2f60*/  LDL.LU R5, [R1+0x940] ;  /* 0x0009400001057983 */ /* 0x000f280000300800 */
[----:B------:R-:W-:Y:S04]  /*2f70*/  STL [R1+0x848], R11 ;  /* 0x0008480b01007387 */ /* 0x000fe80000100800 */
[----:B------:R0:W-:Y:S02]  /*2f80*/  STL [R1+0x824], R10 ;  /* 0x0008240a01007387 */ /* 0x0001e40000100800 */
[----:B0-----:R-:W-:-:S02]  /*2f90*/  LEA.HI.X.SX32 R10, R6, R2, 0x1, P5 ;  /* 0x00000002060a7211 */ /* 0x001fc400028f0eff */
[----:B------:R-:W4:Y:S01]  /*2fa0*/  LDL.LU R6, [R1+0x93c] ;  /* 0x00093c0001067983 */ /* 0x000f220000300800 */
[----:B------:R-:W-:Y:S02]  /*2fb0*/  LEA.HI.X.SX32 R28, R28, R2, 0x1, P1 ;  /* 0x000000021c1c7211 */ /* 0x000fe400008f0eff */
[----:B--2---:R-:W-:-:S05]  /*2fc0*/  LEA R11, P4, R13, R0, 0x1 ;  /* 0x000000000d0b7211 */ /* 0x004fca00078808ff */
[----:B------:R-:W-:Y:S04]  /*2fd0*/  STL [R1+0x850], R11 ;  /* 0x0008500b01007387 */ /* 0x000fe80000100800 */
[----:B------:R0:W-:Y:S02]  /*2fe0*/  STL [R1+0x828], R10 ;  /* 0x0008280a01007387 */ /* 0x0001e40000100800 */
[----:B0-----:R-:W-:Y:S02]  /*2ff0*/  LEA.HI.X.SX32 R10, R8, R2, 0x1, P6 ;  /* 0x00000002080a7211 */ /* 0x001fe400030f0eff */
[----:B------:R-:W2:Y:S01]  /*3000*/  LDL.LU R8, [R1+0x938] ;  /* 0x0009380001087983 */ /* 0x000ea20000300800 */
[----:B---3--:R-:W-:-:S05]  /*3010*/  LEA R11, P5, R14, R0, 0x1 ;  /* 0x000000000e0b7211 */ /* 0x008fca00078a08ff */
[----:B------:R4:W-:Y:S04]  /*3020*/  STL [R1+0x858], R11 ;  /* 0x0008580b01007387 */ /* 0x0009e80000100800 */
[----:B------:R0:W-:Y:S01]  /*3030*/  STL [R1+0x82c], R10 ;  /* 0x00082c0a01007387 */ /* 0x0001e20000100800 */
[----:B----4-:R-:W-:Y:S02]  /*3040*/  LEA R11, P6, R5, R0, 0x1 ;  /* 0x00000000050b7211 */ /* 0x010fe400078c08ff */
[----:B0-----:R-:W-:Y:S02]  /*3050*/  LEA.HI.X.SX32 R10, R29, R2, 0x1, P0 ;  /* 0x000000021d0a7211 */ /* 0x001fe400000f0eff */
[----:B------:R-:W3:Y:S04]  /*3060*/  LDL.LU R29, [R1+0x934] ;  /* 0x00093400011d7983 */ /* 0x000ee80000300800 */
[----:B------:R0:W-:Y:S04]  /*3070*/  STL [R1+0x860], R11 ;  /* 0x0008600b01007387 */ /* 0x0001e80000100800 */
[----:B------:R-:W-:Y:S01]  /*3080*/  STL [R1+0x830], R10 ;  /* 0x0008300a01007387 */ /* 0x000fe20000100800 */
[----:B0-----:R-:W-:-:S05]  /*3090*/  LEA R11, P0, R6, R0, 0x1 ;  /* 0x00000000060b7211 */ /* 0x001fca00078008ff */
[----:B------:R-:W-:Y:S04]  /*30a0*/  STL [R1+0x868], R11 ;  /* 0x0008680b01007387 */ /* 0x000fe80000100800 */
[----:B------:R0:W-:Y:S04]  /*30b0*/  STL [R1+0x834], R28 ;  /* 0x0008341c01007387 */ /* 0x0001e80000100800 */
[----:B0-----:R-:W4:Y:S01]  /*30c0*/  LDL.LU R28, [R1+0x18] ;  /* 0x00001800011c7983 */ /* 0x001f220000300800 */
[----:B------:R-:W-:Y:S01]  /*30d0*/  IMAD R7, R7, c[0x0][0x190], RZ ;  /* 0x0000640007077a24 */ /* 0x000fe200078e02ff */
[----:B------:R-:W-:-:S04]  /*30e0*/  LEA.HI.X.SX32 R11, R27, R2, 0x1, P2 ;  /* 0x000000021b0b7211 */ /* 0x000fc800010f0eff */
[----:B------:R-:W-:Y:S01]  /*30f0*/  LEA R10, P1, R7, R0, 0x1 ;  /* 0x00000000070a7211 */ /* 0x000fe200078208ff */
[----:B------:R-:W-:-:S04]  /*3100*/  IMAD R15, R15, c[0x0][0x190], RZ ;  /* 0x000064000f0f7a24 */ /* 0x000fc800078e02ff */
[----:B------:R-:W-:Y:S01]  /*3110*/  STL [R1+0x870], R10 ;  /* 0x0008700a01007387 */ /* 0x000fe20000100800 */
[----:B------:R-:W-:-:S03]  /*3120*/  IMAD R16, R16, c[0x0][0x190], RZ ;  /* 0x0000640010107a24 */ /* 0x000fc600078e02ff */
[----:B------:R0:W-:Y:S01]  /*3130*/  STL [R1+0x83c], R11 ;  /* 0x00083c0b01007387 */ /* 0x0001e20000100800 */
[----:B------:R-:W-:Y:S01]  /*3140*/  IMAD R17, R17, c[0x0][0x190], RZ ;  /* 0x0000640011117a24 */ /* 0x000fe200078e02ff */
[----:B0-----:R-:W-:Y:S02]  /*3150*/  LEA.HI.X.SX32 R11, R12, R2, 0x1, P3 ;  /* 0x000000020c0b7211 */ /* 0x001fe400018f0eff */
[----:B------:R-:W-:Y:S01]  /*3160*/  LEA R12, P3, R15, R0, 0x1 ;  /* 0x000000000f0c7211 */ /* 0x000fe200078608ff */
[----:B------:R-:W-:Y:S02]  /*3170*/  IMAD R18, R18, c[0x0][0x190], RZ ;  /* 0x0000640012127a24 */ /* 0x000fe400078e02ff */
[----:B------:R-:W-:Y:S02]  /*3180*/  IMAD R19, R19, c[0x0][0x190], RZ ;  /* 0x0000640013137a24 */ /* 0x000fe400078e02ff */
[----:B------:R-:W-:Y:S02]  /*3190*/  IMAD R20, R20, c[0x0][0x190], RZ ;  /* 0x0000640014147a24 */ /* 0x000fe400078e02ff */
[----:B------:R-:W-:-:S02]  /*31a0*/  IMAD R21, R21, c[0x0][0x190], RZ ;  /* 0x0000640015157a24 */ /* 0x000fc400078e02ff */
[----:B------:R-:W-:Y:S02]  /*31b0*/  IMAD R22, R22, c[0x0][0x190], RZ ;  /* 0x0000640016167a24 */ /* 0x000fe400078e02ff */
[----:B------:R-:W-:Y:S02]  /*31c0*/  IMAD R23, R23, c[0x0][0x190], RZ ;  /* 0x0000640017177a24 */ /* 0x000fe400078e02ff */
[----:B------:R-:W-:Y:S02]  /*31d0*/  IMAD R24, R24, c[0x0][0x190], RZ ;  /* 0x0000640018187a24 */ /* 0x000fe400078e02ff */
[----:B------:R-:W-:Y:S02]  /*31e0*/  IMAD R25, R25, c[0x0][0x190], RZ ;  /* 0x0000640019197a24 */ /* 0x000fe400078e02ff */
[----:B------:R-:W-:Y:S02]  /*31f0*/  IMAD R26, R26, c[0x0][0x190], RZ ;  /* 0x000064001a1a7a24 */ /* 0x000fe400078e02ff */
[----:B------:R-:W-:-:S02]  /*3200*/  IMAD R9, R9, c[0x0][0x190], RZ ;  /* 0x0000640009097a24 */ /* 0x000fc400078e02ff */
[----:B------:R-:W-:Y:S02]  /*3210*/  IMAD R4, R4, c[0x0][0x190], RZ ;  /* 0x0000640004047a24 */ /* 0x000fe400078e02ff */
[----:B------:R-:W-:Y:S01]  /*3220*/  IMAD R3, R3, c[0x0][0x190], RZ ;  /* 0x0000640003037a24 */ /* 0x000fe200078e02ff */
[----:B--2---:R-:W-:-:S05]  /*3230*/  LEA R10, P2, R8, R0, 0x1 ;  /* 0x00000000080a7211 */ /* 0x004fca00078408ff */
[----:B------:R0:W-:Y:S04]  /*3240*/  STL [R1+0x878], R10 ;  /* 0x0008780a01007387 */ /* 0x0001e80000100800 */
[----:B------:R1:W-:Y:S01]  /*3250*/  STL [R1+0x844], R11 ;  /* 0x0008440b01007387 */ /* 0x0003e20000100800 */
[----:B0-----:R-:W-:-:S03]  /*3260*/  LEA.HI.X.SX32 R10, R13, R2, 0x1, P4 ;  /* 0x000000020d0a7211 */ /* 0x001fc600020f0eff */
[----:B------:R0:W-:Y:S01]  /*3270*/  STL [R1+0x880], R12 ;  /* 0x0008800c01007387 */ /* 0x0001e20000100800 */
[----:B-1----:R-:W-:-:S03]  /*3280*/  LEA R11, P4, R16, R0, 0x1 ;  /* 0x00000000100b7211 */ /* 0x002fc600078808ff */
[----:B------:R1:W-:Y:S04]  /*3290*/  STL [R1+0x84c], R10 ;  /* 0x00084c0a01007387 */ /* 0x0003e80000100800 */
[----:B------:R2:W-:Y:S01]  /*32a0*/  STL [R1+0x888], R11 ;  /* 0x0008880b01007387 */ /* 0x0005e20000100800 */
[----:B0-----:R-:W-:Y:S02]  /*32b0*/  LEA.HI.X.SX32 R12, R14, R2, 0x1, P5 ;  /* 0x000000020e0c7211 */ /* 0x001fe400028f0eff */
[----:B-1----:R-:W-:-:S03]  /*32c0*/  LEA R10, P5, R17, R0, 0x1 ;  /* 0x00000000110a7211 */ /* 0x002fc600078a08ff */
[----:B------:R-:W-:Y:S01]  /*32d0*/  STL [R1+0x854], R12 ;  /* 0x0008540c01007387 */ /* 0x000fe20000100800 */
[----:B--2---:R-:W-:Y:S02]  /*32e0*/  LEA.HI.X.SX32 R11, R5, R2, 0x1, P6 ;  /* 0x00000002050b7211 */ /* 0x004fe400030f0eff */
[----:B------:R-:W-:Y:S01]  /*32f0*/  LEA R5, P6, R18, R0, 0x1 ;  /* 0x0000000012057211 */ /* 0x000fe200078c08ff */
[----:B------:R0:W-:Y:S04]  /*3300*/  STL [R1+0x890], R10 ;  /* 0x0008900a01007387 */ /* 0x0001e80000100800 */
[----:B------:R-:W-:Y:S04]  /*3310*/  STL [R1+0x85c], R11 ;  /* 0x00085c0b01007387 */ /* 0x000fe80000100800 */
[----:B------:R1:W-:Y:S01]  /*3320*/  STL [R1+0x898], R5 ;  /* 0x0008980501007387 */ /* 0x0003e20000100800 */
[----:B0-----:R-:W-:-:S02]  /*3330*/  LEA.HI.X.SX32 R10, R6, R2, 0x1, P0 ;  /* 0x00000002060a7211 */ /* 0x001fc400000f0eff */
[----:B------:R-:W-:-:S03]  /*3340*/  LEA R6, P0, R19, R0, 0x1 ;  /* 0x0000000013067211 */ /* 0x000fc600078008ff */
[----:B------:R-:W-:Y:S01]  /*3350*/  STL [R1+0x864], R10 ;  /* 0x0008640a01007387 */ /* 0x000fe20000100800 */
[----:B-1----:R-:W-:-:S03]  /*3360*/  LEA.HI.X.SX32 R5, R7, R2, 0x1, P1 ;  /* 0x0000000207057211 */ /* 0x002fc600008f0eff */
[----:B------:R0:W-:Y:S01]  /*3370*/  STL [R1+0x8a0], R6 ;  /* 0x0008a00601007387 */ /* 0x0001e20000100800 */
[----:B------:R-:W-:-:S03]  /*3380*/  LEA R7, P1, R20, R0, 0x1 ;  /* 0x0000000014077211 */ /* 0x000fc600078208ff */
        /* <DEDUP_REMOVED lines=8> */
[----:B------:R0:W-:Y:S01]  /*3410*/  STL [R1+0x87c], R7 ;  /* 0x00087c0701007387 */ /* 0x0001e20000100800 */
[----:B--2---:R-:W-:-:S03]  /*3420*/  LEA.HI.X.SX32 R5, R16, R2, 0x1, P4 ;  /* 0x0000000210057211 */ /* 0x004fc600020f0eff */
[----:B------:R1:W-:Y:S04]  /*3430*/  STL [R1+0x8b8], R6 ;  /* 0x0008b80601007387 */ /* 0x0003e80000100800 */
[----:B------:R2:W-:Y:S01]  /*3440*/  STL [R1+0x884], R5 ;  /* 0x0008840501007387 */ /* 0x0005e20000100800 */
[----:B0-----:R-:W-:Y:S02]  /*3450*/  LEA R7, P4, R23, R0, 0x1 ;  /* 0x0000000017077211 */ /* 0x001fe400078808ff */
[----:B-1----:R-:W-:-:S03]  /*3460*/  LEA.HI.X.SX32 R6, R17, R2, 0x1, P5 ;  /* 0x0000000211067211 */ /* 0x002fc600028f0eff */
[----:B------:R0:W-:Y:S01]  /*3470*/  STL [R1+0x8c0], R7 ;  /* 0x0008c00701007387 */ /* 0x0001e20000100800 */
[----:B--2---:R-:W-:-:S03]  /*3480*/  LEA R5, P5, R24, R0, 0x1 ;  /* 0x0000000018057211 */ /* 0x004fc600078a08ff */
        /* <DEDUP_REMOVED lines=16> */
[----:B------:R-:W-:Y:S01]  /*3590*/  STL [R1+0x8ac], R7 ;  /* 0x0008ac0701007387 */ /* 0x000fe20000100800 */
[----:B--2---:R-:W-:-:S03]  /*35a0*/  LEA.HI.X.SX32 R5, R22, R2, 0x1, P3 ;  /* 0x0000000216057211 */ /* 0x004fc600018f0eff */
[----:B------:R0:W-:Y:S04]  /*35b0*/  STL [R1+0x8d4], R6 ;  /* 0x0008d40601007387 */ /* 0x0001e80000100800 */
[----:B------:R1:W-:Y:S01]  /*35c0*/  STL [R1+0x8b4], R5 ;  /* 0x0008b40501007387 */ /* 0x0003e20000100800 */
[----:B0-----:R-:W-:Y:S02]  /*35d0*/  LEA.HI.X.SX32 R6, R23, R2, 0x1, P4 ;  /* 0x0000000217067211 */ /* 0x001fe400020f0eff */
[----:B-1----:R-:W-:Y:S02]  /*35e0*/  LEA R5, P4, R3, R0, 0x1 ;  /* 0x0000000003057211 */ /* 0x002fe400078808ff */
[----:B------:R-:W-:Y:S01]  /*35f0*/  LEA.HI.X.SX32 R0, R24, R2, 0x1, P5 ;  /* 0x0000000218007211 */ /* 0x000fe200028f0eff */
[----:B------:R-:W-:Y:S01]  /*3600*/  STL [R1+0x8bc], R6 ;  /* 0x0008bc0601007387 */ /* 0x000fe20000100800 */
[----:B---3--:R-:W-:-:S03]  /*3610*/  LEA R10, P5, R29, c[0x0][0x160], 0x1 ;  /* 0x000058001d0a7a11 */ /* 0x008fc600078a08ff */
[----:B------:R0:W-:Y:S01]  /*3620*/  STL [R1+0x814], R5 ;  /* 0x0008140501007387 */ /* 0x0001e20000100800 */
[----:B----4-:R-:W-:-:S03]  /*3630*/  LEA R12, P3, R28, c[0x0][0x160], 0x1 ;  /* 0x000058001c0c7a11 */ /* 0x010fc600078608ff */
[----:B------:R1:W-:Y:S01]  /*3640*/  STL [R1+0x800], R0 ;  /* 0x0008000001007387 */ /* 0x0003e20000100800 */
[----:B------:R-:W-:Y:S02]  /*3650*/  LEA.HI.X.SX32 R11, R29, c[0x0][0x164], 0x1, P5 ;  /* 0x000059001d0b7a11 */ /* 0x000fe400028f0eff */
[-C--:B0-----:R-:W-:Y:S02]  /*3660*/  LEA.HI.X.SX32 R5, R25, R2.reuse, 0x1, P6 ;  /* 0x0000000219057211 */ /* 0x081fe400030f0eff */
[----:B-1----:R-:W-:-:S03]  /*3670*/  LEA.HI.X.SX32 R0, R26, R2, 0x1, P0 ;  /* 0x000000021a007211 */ /* 0x002fc600000f0eff */
[----:B------:R-:W-:Y:S01]  /*3680*/  STL [R1+0x804], R5 ;  /* 0x0008040501007387 */ /* 0x000fe20000100800 */
[----:B------:R-:W-:Y:S01]  /*3690*/  LEA.HI.X.SX32 R13, R28, c[0x0][0x164], 0x1, P3 ;  /* 0x000059001c0d7a11 */ /* 0x000fe200018f0eff */
[----:B------:R-:W-:Y:S02]  /*36a0*/  IMAD.MOV.U32 R28, RZ, RZ, c[0x0][0x188] ;  /* 0x00006200ff1c7624 */ /* 0x000fe400078e00ff */
[----:B------:R0:W5:Y:S04]  /*36b0*/  LDL.LU R29, [R1+0x930] ;  /* 0x00093000011d7983 */ /* 0x0001680000300800 */
[----:B------:R1:W-:Y:S01]  /*36c0*/  STL [R1+0x808], R0 ;  /* 0x0008080001007387 */ /* 0x0003e20000100800 */
[----:B------:R-:W-:Y:S01]  /*36d0*/  IMAD R27, R28, 0x3f, RZ ;  /* 0x0000003f1c1b7824 */ /* 0x000fe200078e02ff */
[----:B------:R-:W-:-:S02]  /*36e0*/  LEA.HI.X.SX32 R8, R4, R2, 0x1, P2 ;  /* 0x0000000204087211 */ /* 0x000fc400010f0eff */
[----:B------:R-:W-:Y:S01]  /*36f0*/  STL.64 [R1+0x370], R12 ;  /* 0x0003700c01007387 */ /* 0x000fe20000100a00 */
[----:B-1----:R-:W-:-:S03]  /*3700*/  LEA.HI.X.SX32 R0, R9, R2, 0x1, P1 ;  /* 0x0000000209007211 */ /* 0x002fc600008f0eff */
[----:B------:R-:W-:Y:S01]  /*3710*/  STL.64 [R1+0x378], R10 ;  /* 0x0003780a01007387 */ /* 0x000fe20000100a00 */
[----:B------:R-:W-:-:S03]  /*3720*/  IMAD.WIDE R6, R27, 0x2, R12 ;  /* 0x000000021b067825 */ /* 0x000fc600078e020c */
[----:B------:R1:W-:Y:S01]  /*3730*/  STL [R1+0x80c], R0 ;  /* 0x00080c0001007387 */ /* 0x0003e20000100800 */
[----:B------:R-:W-:-:S04]  /*3740*/  IMAD.WIDE R4, R27, 0x2, R10 ;  /* 0x000000021b047825 */ /* 0x000fc800078e020a */
[----:B------:R-:W-:Y:S02]  /*3750*/  IMAD R28, R28, 0x3e, RZ ;  /* 0x0000003e1c1c7824 */ /* 0x000fe400078e02ff */
[----:B------:R-:W-:Y:S01]  /*3760*/  IMAD.MOV.U32 R27, RZ, RZ, c[0x0][0x188] ;  /* 0x00006200ff1b7624 */ /* 0x000fe200078e00ff */
[----:B-1----:R-:W-:Y:S01]  /*3770*/  LEA.HI.X.SX32 R0, R3, R2, 0x1, P4 ;  /* 0x0000000203007211 */ /* 0x002fe200020f0eff */
[----:B------:R-:W-:Y:S01]  /*3780*/  STL [R1+0x810], R8 ;  /* 0x0008100801007387 */ /* 0x000fe20000100800 */
[----:B------:R-:W-:-:S03]  /*3790*/  IMAD.WIDE R2, R28, 0x2, R12 ;  /* 0x000000021c027825 */ /* 0x000fc600078e020c */
[----:B------:R1:W-:Y:S04]  /*37a0*/  STL [R1+0x40c], R0 ;  /* 0x00040c0001007387 */ /* 0x0003e80000100800 */
[----:B------:R-:W-:Y:S04]  /*37b0*/  STL [R1+0x414], R6 ;  /* 0x0004140601007387 */ /* 0x000fe80000100800 */
[----:B------:R2:W-:Y:S01]  /*37c0*/  STL [R1+0x410], R7 ;  /* 0x0004100701007387 */ /* 0x0005e20000100800 */
[----:B-1----:R-:W-:-:S03]  /*37d0*/  IMAD R0, R27, 0x3d, RZ ;  /* 0x0000003d1b007824 */ /* 0x002fc600078e02ff */
[----:B------:R-:W-:Y:S04]  /*37e0*/  STL [R1+0x7fc], R4 ;  /* 0x0007fc0401007387 */ /* 0x000fe80000100800 */
[----:B------:R1:W-:Y:S01]  /*37f0*/  STL [R1+0x7ec], R5 ;  /* 0x0007ec0501007387 */ /* 0x0003e20000100800 */
[----:B--2---:R-:W-:-:S03]  /*3800*/  IMAD.WIDE R6, R28, 0x2, R10 ;  /* 0x000000021c067825 */ /* 0x004fc600078e020a */
[----:B------:R-:W-:Y:S01]  /*3810*/  STL [R1+0x7f8], R2 ;  /* 0x0007f80201007387 */ /* 0x000fe20000100800 */
[----:B------:R-:W-:-:S03]  /*3820*/  IMAD R8, R27, 0x3c, RZ ;  /* 0x0000003c1b087824 */ /* 0x000fc600078e02ff */
[----:B------:R2:W-:Y:S01]  /*3830*/  STL [R1+0x7f0], R3 ;  /* 0x0007f00301007387 */ /* 0x0005e20000100800 */
[----:B-1----:R-:W-:-:S03]  /*3840*/  IMAD.WIDE R4, R0, 0x2, R12 ;  /* 0x0000000200047825 */ /* 0x002fc600078e020c */
[----:B------:R1:W-:Y:S04]  /*3850*/  STL [R1+0x7f4], R6 ;  /* 0x0007f40601007387 */ /* 0x0003e80000100800 */
[----:B------:R-:W-:Y:S01]  /*3860*/  STL [R1+0x418], R7 ;  /* 0x0004180701007387 */ /* 0x000fe20000100800 */
[----:B--2---:R-:W-:-:S03]  /*3870*/  IMAD.WIDE R2, R0, 0x2, R10 ;  /* 0x0000000200027825 */ /* 0x004fc600078e020a */
[----:B------:R-:W-:Y:S04]  /*3880*/  STL [R1+0x7e8], R4 ;  /* 0x0007e80401007387 */ /* 0x000fe80000100800 */
[----:B------:R2:W-:Y:S01]  /*3890*/  STL [R1+0x7e0], R5 ;  /* 0x0007e00501007387 */ /* 0x0005e20000100800 */
[----:B-1----:R-:W-:-:S03]  /*38a0*/  IMAD R6, R27, 0x3b, RZ ;  /* 0x0000003b1b067824 */ /* 0x002fc600078e02ff */
[----:B------:R-:W-:Y:S01]  /*38b0*/  STL [R1+0x7e4], R2 ;  /* 0x0007e40201007387 */ /* 0x000fe20000100800 */
[----:B--2---:R-:W-:-:S03]  /*38c0*/  IMAD.WIDE R4, R8, 0x2, R12 ;  /* 0x0000000208047825 */ /* 0x004fc600078e020c */
[----:B------:R1:W-:Y:S04]  /*38d0*/  STL [R1+0x7d8], R3 ;  /* 0x0007d80301007387 */ /* 0x0003e80000100800 */
[----:B------:R-:W-:Y:S01]  /*38e0*/  STL [R1+0x7dc], R4 ;  /* 0x0007dc0401007387 */ /* 0x000fe20000100800 */
[----:B------:R-:W-:-:S03]  /*38f0*/  IMAD R0, R27, 0x3a, RZ ;  /* 0x0000003a1b007824 */ /* 0x000fc600078e02ff */
[----:B------:R2:W-:Y:S01]  /*3900*/  STL [R1+0x41c], R5 ;  /* 0x00041c0501007387 */ /* 0x0005e20000100800 */
[----:B-1----:R-:W-:-:S05]  /*3910*/  IMAD.WIDE R2, R8, 0x2, R10 ;  /* 0x0000000208027825 */ /* 0x002fca00078e020a */
[----:B------:R-:W-:Y:S01]  /*3920*/  STL [R1+0x7d4], R2 ;  /* 0x0007d40201007387 */ /* 0x000fe20000100800 */
[----:B--2---:R-:W-:-:S03]  /*3930*/  IMAD.WIDE R4, R6, 0x2, R12 ;  /* 0x0000000206047825 */ /* 0x004fc600078e020c */
[----:B------:R1:W-:Y:S01]  /*3940*/  STL [R1+0x420], R3 ;  /* 0x0004200301007387 */ /* 0x0003e20000100800 */
[----:B------:R-:W-:-:S03]  /*3950*/  IMAD.WIDE R6, R6, 0x2, R10 ;  /* 0x0000000206067825 */ /* 0x000fc600078e020a */
[----:B------:R-:W-:Y:S04]  /*3960*/  STL [R1+0x428], R4 ;  /* 0x0004280401007387 */ /* 0x000fe80000100800 */
[----:B------:R2:W-:Y:S01]  /*3970*/  STL [R1+0x424], R5 ;  /* 0x0004240501007387 */ /* 0x0005e20000100800 */
[----:B-1----:R-:W-:-:S03]  /*3980*/  IMAD.WIDE R2, R0, 0x2, R12 ;  /* 0x0000000200027825 */ /* 0x002fc600078e020c */
[----:B------:R1:W-:Y:S04]  /*3990*/  STL [R1+0x430], R6 ;  /* 0x0004300601007387 */ /* 0x0003e80000100800 */
[----:B------:R-:W-:Y:S01]  /*39a0*/  STL [R1+0x42c], R7 ;  /* 0x00042c0701007387 */ /* 0x000fe20000100800 */
[----:B--2---:R-:W-:-:S03]  /*39b0*/  IMAD.WIDE R4, R0, 0x2, R10 ;  /* 0x0000000200047825 */ /* 0x004fc600078e020a */
[----:B------:R-:W-:Y:S01]  /*39c0*/  STL [R1+0x438], R2 ;  /* 0x0004380201007387 */ /* 0x000fe20000100800 */
[----:B-1----:R-:W-:-:S03]  /*39d0*/  IMAD R6, R27, 0x39, RZ ;  /* 0x000000391b067824 */ /* 0x002fc600078e02ff */
[----:B------:R1:W-:Y:S01]  /*39e0*/  STL [R1+0x434], R3 ;  /* 0x0004340301007387 */ /* 0x0003e20000100800 */
[----:B------:R-:W-:-:S03]  /*39f0*/  IMAD R0, R27, 0x38, RZ ;  /* 0x000000381b007824 */ /* 0x000fc600078e02ff */
[----:B------:R-:W-:Y:S01]  /*3a00*/  STL [R1+0x440], R4 ;  /* 0x0004400401007387 */ /* 0x000fe20000100800 */
[----:B-1----:R-:W-:-:S03]  /*3a10*/  IMAD.WIDE R2, R6, 0x2, R12 ;  /* 0x0000000206027825 */ /* 0x002fc600078e020c */
[----:B------:R1:W-:Y:S01]  /*3a20*/  STL [R1+0x43c], R5 ;  /* 0x00043c0501007387 */ /* 0x0003e20000100800 */
[----:B------:R-:W-:-:S03]  /*3a30*/  IMAD.WIDE R6, R6, 0x2, R10 ;  /* 0x0000000206067825 */ /* 0x000fc600078e020a */
[----:B------:R-:W-:Y:S04]  /*3a40*/  STL [R1+0x448], R2 ;  /* 0x0004480201007387 */ /* 0x000fe80000100800 */
[----:B------:R2:W-:Y:S04]  /*3a50*/  STL [R1+0x444], R3 ;  /* 0x0004440301007387 */ /* 0x0005e80000100800 */
[----:B------:R3:W-:Y:S01]  /*3a60*/  STL [R1+0x450], R6 ;  /* 0x0004500601007387 */ /* 0x0007e20000100800 */
[----:B-1----:R-:W-:-:S04]  /*3a70*/  IMAD.WIDE R4, R0, 0x2, R10 ;  /* 0x0000000200047825 */ /* 0x002fc800078e020a */
[----:B--2---:R-:W-:Y:S01]  /*3a80*/  IMAD.WIDE R2, R0, 0x2, R12 ;  /* 0x0000000200027825 */ /* 0x004fe200078e020c */
[----:B------:R-:W-:Y:S03]  /*3a90*/  STL [R1+0x44c], R7 ;  /* 0x00044c0701007387 */ /* 0x000fe60000100800 */
[C---:B---3--:R-:W-:Y:S01]  /*3aa0*/  IMAD R6, R27.reuse, 0x37, RZ ;  /* 0x000000371b067824 */ /* 0x048fe200078e02ff */
[----:B------:R-:W-:Y:S04]  /*3ab0*/  STL [R1+0x458], R2 ;  /* 0x0004580201007387 */ /* 0x000fe80000100800 */
        /* <DEDUP_REMOVED lines=155> */
[----:B------:R-:W-:-:S03]  /*4470*/  IMAD.SHL.U32 R0, R27, 0x20, RZ ;  /* 0x000000201b007824 */ /* 0x000fc600078e00ff */
        /* <DEDUP_REMOVED lines=215> */
[----:B------:R2:W-:Y:S01]  /*51f0*/  STL [R1+0x7a4], R3 ;  /* 0x0007a40301007387 */ /* 0x0005e20000100800 */
[----:B-1----:R-:W-:-:S03]  /*5200*/  IMAD.WIDE R4, R0, 0x2, R10 ;  /* 0x0000000200047825 */ /* 0x002fc600078e020a */
[----:B------:R-:W-:Y:S01]  /*5210*/  STL [R1+0x7b0], R6 ;  /* 0x0007b00601007387 */ /* 0x000fe20000100800 */
[----:B--2---:R-:W-:-:S03]  /*5220*/  IMAD.WIDE R2, R0, 0x2, R12 ;  /* 0x0000000200027825 */ /* 0x004fc600078e020c */
[----:B------:R1:W-:Y:S04]  /*5230*/  STL [R1+0x7ac], R7 ;  /* 0x0007ac0701007387 */ /* 0x0003e80000100800 */
[----:B------:R-:W-:Y:S04]  /*5240*/  STL [R1+0x7b8], R2 ;  /* 0x0007b80201007387 */ /* 0x000fe80000100800 */
[----:B------:R2:W-:Y:S01]  /*5250*/  STL [R1+0x7b4], R3 ;  /* 0x0007b40301007387 */ /* 0x0005e20000100800 */
[----:B-1----:R-:W-:-:S03]  /*5260*/  IMAD.WIDE R6, R27, 0x2, R12 ;  /* 0x000000021b067825 */ /* 0x002fc600078e020c */
[----:B------:R-:W-:Y:S04]  /*5270*/  STL [R1+0x7c0], R4 ;  /* 0x0007c00401007387 */ /* 0x000fe80000100800 */
[----:B------:R-:W-:Y:S01]  /*5280*/  STL [R1+0x7bc], R5 ;  /* 0x0007bc0501007387 */ /* 0x000fe20000100800 */
[----:B--2---:R-:W-:-:S03]  /*5290*/  IMAD.WIDE R2, R27, 0x2, R10 ;  /* 0x000000021b027825 */ /* 0x004fc600078e020a */
[----:B------:R-:W-:Y:S04]  /*52a0*/  STL [R1+0x7c8], R6 ;  /* 0x0007c80601007387 */ /* 0x000fe80000100800 */
[----:B------:R-:W-:Y:S04]  /*52b0*/  STL [R1+0x7c4], R7 ;  /* 0x0007c40701007387 */ /* 0x000fe80000100800 */
[----:B------:R1:W-:Y:S04]  /*52c0*/  STL [R1+0x7d0], R2 ;  /* 0x0007d00201007387 */ /* 0x0003e80000100800 */
[----:B------:R2:W-:Y:S04]  /*52d0*/  STL [R1+0x7cc], R3 ;  /* 0x0007cc0301007387 */ /* 0x0005e80000100800 */
[----:B------:R-:W-:Y:S04]  /*52e0*/  STL [R1+0x3fc], RZ ;  /* 0x0003fcff01007387 */ /* 0x000fe80000100800 */
        /* <DEDUP_REMOVED lines=54> */
[----:B------:R-:W3:Y:S04]  /*5650*/  S2R R10, SR_TID.X ;  /* 0x00000000000a7919 */ /* 0x000ee80000002100 */
        /* <DEDUP_REMOVED lines=20> */
[----:B------:R-:W-:Y:S01]  /*57a0*/  STL [R1+0x288], RZ ;  /* 0x000288ff01007387 */ /* 0x000fe20000100800 */
[----:B---3--:R-:W-:-:S03]  /*57b0*/  LOP3.LUT R10, R10, 0x7f, RZ, 0xc0, !PT ;  /* 0x0000007f0a0a7812 */ /* 0x008fc600078ec0ff */
[----:B------:R-:W-:Y:S04]  /*57c0*/  STL [R1+0x28c], RZ ;  /* 0x00028cff01007387 */ /* 0x000fe80000100800 */
[----:B------:R-:W-:Y:S04]  /*57d0*/  STL [R1+0x290], RZ ;  /* 0x000290ff01007387 */ /* 0x000fe80000100800 */
[----:B------:R-:W-:Y:S04]  /*57e0*/  STL [R1+0x294], RZ ;  /* 0x000294ff01007387 */ /* 0x000fe80000100800 */
[----:B------:R-:W-:Y:S04]  /*57f0*/  STL [R1+0x298], RZ ;  /* 0x000298ff01007387 */ /* 0x000fe80000100800 */
[----:B------:R-:W-:Y:S01]  /*5800*/  STL [R1+0x29c], RZ ;  /* 0x00029cff01007387 */ /* 0x000fe20000100800 */
[----:B------:R-:W-:-:S03]  /*5810*/  IMAD.SHL.U32 R28, R10, 0x2, RZ ;  /* 0x000000020a1c7824 */ /* 0x000fc600078e00ff */
[----:B------:R-:W-:Y:S04]  /*5820*/  STL [R1+0x200], RZ ;  /* 0x000200ff01007387 */ /* 0x000fe80000100800 */
[----:B------:R-:W-:Y:S04]  /*5830*/  STL [R1+0x204], RZ ;  /* 0x000204ff01007387 */ /* 0x000fe80000100800 */
[----:B------:R-:W-:Y:S04]  /*5840*/  STL [R1+0x208], RZ ;  /* 0x000208ff01007387 */ /* 0x000fe80000100800 */
[----:B------:R-:W-:Y:S04]  /*5850*/  STL [R1+0x20c], RZ ;  /* 0x00020cff01007387 */ /* 0x000fe80000100800 */
[----:B------:R-:W3:Y:S04]  /*5860*/  LDL R10, [R1+0x380] ;  /* 0x00038000010a7983 */ /* 0x000ee80000100800 */
[----:B------:R-:W2:Y:S04]  /*5870*/  LDL.LU R11, [R1+0x48] ;  /* 0x00004800010b7983 */ /* 0x000ea80000300800 */
        /* <DEDUP_REMOVED lines=24> */
[----:B-1----:R-:W-:-:S03]  /*5a00*/  IMAD.SHL.U32 R2, R27, 0x40, RZ ;  /* 0x000000401b027824 */ /* 0x002fc600078e00ff */
[----:B------:R-:W-:Y:S02]  /*5a10*/  STL [R1+0x190], RZ ;  /* 0x000190ff01007387 */ /* 0x000fe40000100800 */
[----:B------:R-:W-:-:S04]  /*5a20*/  SHF.R.S32.HI R0, RZ, 0x1f, R2 ;  /* 0x0000001fff007819 */ /* 0x000fc80000011402 */
[----:B------:R-:W-:Y:S02]  /*5a30*/  SHF.L.U64.HI R0, R2, 0x1, R0 ;  /* 0x0000000102007819 */ /* 0x000fe40000010200 */
[C---:B------:R-:W-:Y:S02]  /*5a40*/  LOP3.LUT R2, R28.reuse, 0x30, RZ, 0x3c, !PT ;  /* 0x000000301c027812 */ /* 0x040fe400078e3cff */
[C---:B------:R-:W-:Y:S02]  /*5a50*/  LOP3.LUT R2, R28.reuse, 0x50, RZ, 0x3c, !PT ;  /* 0x000000501c027812 */ /* 0x040fe400078e3cff */
[C---:B------:R-:W-:Y:S02]  /*5a60*/  LOP3.LUT R2, R28.reuse, 0x70, RZ, 0x3c, !PT ;  /* 0x000000701c027812 */ /* 0x040fe400078e3cff */
[----:B------:R-:W-:Y:S01]  /*5a70*/  LOP3.LUT R4, R28, 0x10, RZ, 0x3c, !PT ;  /* 0x000000101c047812 */ /* 0x000fe200078e3cff */
[----:B------:R-:W-:Y:S02]  /*5a80*/  ULDC UR4, c[0x0][0x18c] ;  /* 0x0000630000047ab9 */ /* 0x000fe40000000800 */
[----:B------:R-:W-:-:S04]  /*5a90*/  USHF.L.U32 UR4, UR4, 0x6, URZ ;  /* 0x0000000604047899 */ /* 0x000fc8000800063f */
[----:B------:R-:W-:Y:S02]  /*5aa0*/  USHF.R.S32.HI UR5, URZ, 0x1f, UR4 ;  /* 0x0000001f3f057899 */ /* 0x000fe40008011404 */
[----:B------:R-:W-:Y:S02]  /*5ab0*/  USHF.L.U32 UR8, UR4, 0x1, URZ ;  /* 0x0000000104087899 */ /* 0x000fe4000800063f */
[----:B------:R-:W-:Y:S01]  /*5ac0*/  USHF.L.U64.HI UR5, UR4, 0x1, UR5 ;  /* 0x0000000104057899 */ /* 0x000fe20008010205 */
[----:B--2---:R-:W-:Y:S01]  /*5ad0*/  SHF.R.S32.HI R3, RZ, 0x6, R11 ;  /* 0x00000006ff037819 */ /* 0x004fe2000001140b */
[----:B---3--:R-:W-:-:S04]  /*5ae0*/  IMAD.MOV.U32 R11, RZ, RZ, R10 ;  /* 0x000000ffff0b7224 */ /* 0x008fc800078e000a */
[----:B------:R1:W-:Y:S04]  /*5af0*/  STL [R1+0x8fc], R3 ;  /* 0x0008fc0301007387 */ /* 0x0003e80000100800 */
[----:B------:R-:W-:Y:S04]  /*5b00*/  STL [R1+0x194], RZ ;  /* 0x000194ff01007387 */ /* 0x000fe80000100800 */
[----:B------:R-:W-:Y:S04]  /*5b10*/  STL [R1+0x198], RZ ;  /* 0x000198ff01007387 */ /* 0x000fe80000100800 */
[----:B------:R-:W-:Y:S04]  /*5b20*/  STL [R1+0x19c], RZ ;  /* 0x00019cff01007387 */ /* 0x000fe80000100800 */
[----:B------:R-:W2:Y:S04]  /*5b30*/  S2R R10, SR_TID.X ;  /* 0x00000000000a7919 */ /* 0x000ea80000002100 */
        /* <DEDUP_REMOVED lines=8> */
[----:B------:R-:W-:-:S03]  /*5bc0*/  LOP3.LUT R2, R11, 0x20, RZ, 0x3c, !PT ;  /* 0x000000200b027812 */ /* 0x000fc600078e3cff */
[----:B------:R-:W-:Y:S01]  /*5bd0*/  STL [R1+0x150], RZ ;  /* 0x000150ff01007387 */ /* 0x000fe20000100800 */
[----:B------:R-:W-:-:S03]  /*5be0*/  LOP3.LUT R4, R11, 0x40, RZ, 0x3c, !PT ;  /* 0x000000400b047812 */ /* 0x000fc600078e3cff */
[----:B------:R-:W-:Y:S04]  /*5bf0*/  STL [R1+0x154], RZ ;  /* 0x000154ff01007387 */ /* 0x000fe80000100800 */
[----:B------:R-:W-:Y:S04]  /*5c00*/  STL [R1+0x158], RZ ;  /* 0x000158ff01007387 */ /* 0x000fe80000100800 */
[----:B------:R-:W-:Y:S04]  /*5c10*/  STL [R1+0x15c], RZ ;  /* 0x00015cff01007387 */ /* 0x000fe80000100800 */
[----:B------:R-:W-:Y:S04]  /*5c20*/  STL [R1+0x30], RZ ;  /* 0x000030ff01007387 */ /* 0x000fe80000100800 */
[----:B------:R-:W-:Y:S04]  /*5c30*/  STL [R1+0x34], RZ ;  /* 0x000034ff01007387 */ /* 0x000fe80000100800 */
[----:B------:R-:W-:Y:S04]  /*5c40*/  STL [R1+0x38], RZ ;  /* 0x000038ff01007387 */ /* 0x000fe80000100800 */
[----:B------:R-:W-:Y:S04]  /*5c50*/  STL [R1+0x3c], RZ ;  /* 0x00003cff01007387 */ /* 0x000fe80000100800 */
[----:B------:R3:W-:Y:S04]  /*5c60*/  STL [R1+0x928], R2 ;  /* 0x0009280201007387 */ /* 0x0007e80000100800 */
[----:B------:R0:W-:Y:S01]  /*5c70*/  STL [R1+0x924], R4 ;  /* 0x0009240401007387 */ /* 0x0001e20000100800 */
[C---:B--2---:R-:W-:Y:S01]  /*5c80*/  LOP3.LUT R27, R10.reuse, 0x7, RZ, 0xc0, !PT ;  /* 0x000000070a1b7812 */ /* 0x044fe200078ec0ff */
[----:B------:R-:W-:-:S04]  /*5c90*/  IMAD.SHL.U32 R10, R10, 0x2, RZ ;  /* 0x000000020a0a7824 */ /* 0x000fc800078e00ff */
[----:B------:R-:W-:Y:S01]  /*5ca0*/  IMAD R27, R27, 0x90, RZ ;  /* 0x000000901b1b7824 */ /* 0x000fe200078e02ff */
[C---:B-1----:R-:W-:Y:S02]  /*5cb0*/  LOP3.LUT R3, R28.reuse, 0x20, RZ, 0x3c, !PT ;  /* 0x000000201c037812 */ /* 0x042fe400078e3cff */
[C---:B------:R-:W-:Y:S02]  /*5cc0*/  LOP3.LUT R3, R28.reuse, 0x40, RZ, 0x3c, !PT ;  /* 0x000000401c037812 */ /* 0x040fe400078e3cff */
[----:B------:R-:W-:Y:S02]  /*5cd0*/  LOP3.LUT R10, R27, 0x30, R10, 0x78, !PT ;  /* 0x000000301b0a7812 */ /* 0x000fe400078e780a */
[----:B------:R-:W-:Y:S02]  /*5ce0*/  LOP3.LUT R3, R28, 0x60, RZ, 0x3c, !PT ;  /* 0x000000601c037812 */ /* 0x000fe400078e3cff */
[----:B------:R-:W-:Y:S02]  /*5cf0*/  LOP3.LUT R3, R11, 0x60, RZ, 0x3c, !PT ;  /* 0x000000600b037812 */ /* 0x000fe400078e3cff */
[----:B0--3--:R-:W-:-:S02]  /*5d00*/  LOP3.LUT R2, R10, 0x40, RZ, 0x3c, !PT ;  /* 0x000000400a027812 */ /* 0x009fc400078e3cff */
.L_x_3:
[----:B------:R0:W-:Y:S04]  /*5d10*/  STL [R1+0x147c], R21 ;  /* 0x00147c1501007387 */ /* 0x0001e80000100800 */
[----:B-----5:R-:W2:Y:S04]  /*5d20*/  LDL.64 R4, [R1+0x378] ;  /* 0x0003780001047983 */ /* 0x020ea80000100a00 */
[----:B0-----:R-:W3:Y:S04]  /*5d30*/  LDL R21, [R1+0x3fc] ;  /* 0x0003fc0001157983 */ /* 0x001ee80000100800 */
[----:B------:R-:W-:Y:S04]  /*5d40*/  STL [R1+0x1448], R18 ;  /* 0x0014481201007387 */ /* 0x000fe80000100800 */
[----:B------:R-:W-:Y:S04]  /*5d50*/  STL [R1+0x1450], R18 ;  /* 0x0014501201007387 */ /* 0x000fe80000100800 */
[----:B------:R-:W-:Y:S04]  /*5d60*/  STL [R1+0x1458], R18 ;  /* 0x0014581201007387 */ /* 0x000fe80000100800 */
[----:B------:R-:W-:Y:S04]  /*5d70*/  STL [R1+0x1460], R18 ;  /* 0x0014601201007387 */ /* 0x000fe80000100800 */
[----:B------:R-:W-:Y:S04]  /*5d80*/  STL [R1+0x1468], R18 ;  /* 0x0014681201007387 */ /* 0x000fe80000100800 */
[----:B------:R-:W-:Y:S04]  /*5d90*/  STL [R1+0x1470], R18 ;  /* 0x0014701201007387 */ /* 0x000fe80000100800 */
[----:B------:R0:W-:Y:S04]  /*5da0*/  STL [R1+0x1478], R18 ;  /* 0x0014781201007387 */ /* 0x0001e80000100800 */
[----:B------:R-:W-:Y:S04]  /*5db0*/  STL [R1+0x1444], R19 ;  /* 0x0014441301007387 */ /* 0x000fe80000100800 */
        /* <DEDUP_REMOVED lines=88> */
[----:B------:R-:W-:Y:S01]  /*6340*/  STL [R1+0x12c8], R28 ;  /* 0x0012c81c01007387 */ /* 0x000fe20000100800 */
[----:B------:R-:W-:-:S03]  /*6350*/  IMAD.MOV.U32 R2, RZ, RZ, -0x40 ;  /* 0xffffffc0ff027424 */ /* 0x000fc600078e00ff */
[----:B------:R-:W-:Y:S04]  /*6360*/  STL [R1+0x12cc], R28 ;  /* 0x0012cc1c01007387 */ /* 0x000fe80000100800 */
[----:B------:R-:W-:Y:S04]  /*6370*/  STL [R1+0x12d0], R28 ;  /* 0x0012d01c01007387 */ /* 0x000fe80000100800 */
[----:B------:R-:W-:Y:S04]  /*6380*/  STL [R1+0x12d4], R28 ;  /* 0x0012d41c01007387 */ /* 0x000fe80000100800 */
[----:B------:R-:W-:Y:S01]  /*6390*/  STL [R1+0x12d8], R28 ;  /* 0x0012d81c01007387 */ /* 0x000fe20000100800 */
[----:B---3--:R-:W-:-:S03]  /*63a0*/  IMAD R2, R21, R2, c[0x0][0x180] ;  /* 0x0000600015027624 */ /* 0x008fc600078e0202 */
[----:B------:R-:W-:Y:S04]  /*63b0*/  STL [R1+0x12dc], R28 ;  /* 0x0012dc1c01007387 */ /* 0x000fe80000100800 */
[----:B------:R-:W-:Y:S04]  /*63c0*/  STL [R1+0x12e0], R28 ;  /* 0x0012e01c01007387 */ /* 0x000fe80000100800 */
[----:B------:R-:W-:Y:S04]  /*63d0*/  STL [R1+0x12e4], R28 ;  /* 0x0012e41c01007387 */ /* 0x000fe80000100800 */
[----:B------:R-:W-:Y:S04]  /*63e0*/  STL [R1+0x12e8], R28 ;  /* 0x0012e81c01007387 */ /* 0x000fe80000100800 */
[----:B------:R-:W-:Y:S01]  /*63f0*/  STL [R1+0x12ec], R28 ;  /* 0x0012ec1c01007387 */ /* 0x000fe20000100800 */
[----:B------:R-:W-:-:S03]  /*6400*/  ISETP.GT.AND P0, PT, R2, RZ, PT ;  /* 0x000000ff0200720c */ /* 0x000fc60003f04270 */
[----:B------:R-:W-:Y:S04]  /*6410*/  STL [R1+0x12f0], R28 ;  /* 0x0012f01c01007387 */ /* 0x000fe80000100800 */
[----:B------:R-:W-:Y:S04]  /*6420*/  STL [R1+0x12f4], R28 ;  /* 0x0012f41c01007387 */ /* 0x000fe80000100800 */
[----:B------:R-:W-:Y:S04]  /*6430*/  STL [R1+0x12f8], R28 ;  /* 0x0012f81c01007387 */ /* 0x000fe80000100800 */
[----:B------:R-:W-:Y:S04]  /*6440*/  STL [R1+0x12c4], R27 ;  /* 0x0012c41b01007387 */ /* 0x000fe80000100800 */
[----:B------:R-:W-:Y:S04]  /*6450*/  STL [R1+0x12c0], R26 ;  /* 0x0012c01a01007387 */ /* 0x000fe80000100800 */
[----:B------:R-:W-:Y:S04]  /*6460*/  STL [R1+0x12bc], R25 ;  /* 0x0012bc1901007387 */ /* 0x000fe80000100800 */
[----:B------:R-:W-:Y:S01]  /*6470*/  STL [R1+0x12b8], R24 ;  /* 0x0012b81801007387 */ /* 0x000fe20000100800 */
[----:B------:R-:W-:-:S03]  /*6480*/  PRMT R20, RZ, 0x7610, R20 ;  /* 0x00007610ff147816 */ /* 0x000fc60000000014 */
[----:B------:R-:W-:Y:S04]  /*6490*/  STL [R1+0x12b4], R23 ;  /* 0x0012b41701007387 */ /* 0x000fe80000100800 */
[----:B------:R-:W-:Y:S04]  /*64a0*/  STL [R1+0x12b0], R22 ;  /* 0x0012b01601007387 */ /* 0x000fe80000100800 */
[----:B-----5:R-:W-:Y:S04]  /*64b0*/  STL [R1+0x1240], R29 ;  /* 0x0012401d01007387 */ /* 0x020fe80000100800 */
[----:B------:R-:W-:Y:S04]  /*64c0*/  STL [R1+0xa48], R0 ;  /* 0x000a480001007387 */ /* 0x000fe80000100800 */
[----:B------:R-:W3:Y:S04]  /*64d0*/  LDL.LU R21, [R1+0x147c] ;  /* 0x00147c0001157983 */ /* 0x000ee80000300800 */
[----:B--2---:R1:W2:Y:S04]  /*64e0*/  @P0 LDG.E.U16 R20, [R4.64] ;  /* 0x0000000604140981 */ /* 0x0042a8000c1e1500 */
[----:B-1----:R-:W4:Y:S01]  /*64f0*/  LDL.64 R4, [R1+0x370] ;  /* 0x0003700001047983 */ /* 0x002f220000100a00 */
[----:B---3--:R-:W-:-:S06]  /*6500*/  PRMT R21, RZ, 0x7610, R21 ;  /* 0x00007610ff157816 */ /* 0x008fcc0000000015 */
[----:B----4-:R1:W3:Y:S04]  /*6510*/  @P0 LDG.E.U16 R21, [R4.64] ;  /* 0x0000000604150981 */ /* 0x0102e8000c1e1500 */
[----:B-1----:R-:W4:Y:S04]  /*6520*/  LDL R4, [R1+0x7cc] ;  /* 0x0007cc0001047983 */ /* 0x002f280000100800 */
[----:B------:R-:W4:Y:S01]  /*6530*/  LDL R5, [R1+0x7d0] ;  /* 0x0007d00001057983 */ /* 0x000f220000100800 */
[----:B------:R-:W-:Y:S02]  /*6540*/  ISETP.GT.AND P1, PT, R2, 0x1, PT ;  /* 0x000000010200780c */ /* 0x000fe40003f24270 */
[----:B0-----:R-:W-:-:S11]  /*6550*/  PRMT R18, RZ, 0x7610, R18 ;  /* 0x00007610ff127816 */ /* 0x001fd60000000012 */
[----:B----4-:R-:W-:-:S04]  /*6560*/  @P1 LOP3.LUT R5, R5, R4, RZ, 0x3c, !PT ;  /* 0x0000000405051212 */ /* 0x010fc800078e3cff */
[----:B------:R-:W-:-:S04]  /*6570*/  @P1 LOP3.LUT R4, R5, R4, RZ, 0x3c, !PT ;  /* 0x0000000405041212 */ /* 0x000fc800078e3cff */
[----:B------:R-:W-:-:S05]  /*6580*/  @P1 LOP3.LUT R5, R5, R4, RZ, 0x3c, !PT ;  /* 0x0000000405051212 */ /* 0x000fca00078e3cff */
[----:B------:R-:W4:Y:S04]  /*6590*/  @P1 LDG.E.U16 R18, [R4.64] ;  /* 0x0000000604121981 */ /* 0x000f28000c1e1500 */
[----:B----4-:R0:W-:Y:S04]  /*65a0*/  STL [R1+0x3cc], R18 ;  /* 0x0003cc1201007387 */ /* 0x0101e80000100800 */
[----:B0-----:R-:W4:Y:S04]  /*65b0*/  LDL.LU R18, [R1+0x1478] ;  /* 0x0014780001127983 */ /* 0x001f280000300800 */
[----:B------:R-:W2:Y:S04]  /*65c0*/  LDL R4, [R1+0x7c4] ;  /* 0x0007c40001047983 */ /* 0x000ea80000100800 */
[----:B------:R-:W2:Y:S01]  /*65d0*/  LDL R5, [R1+0x7c8] ;  /* 0x0007c80001057983 */ /* 0x000ea20000100800 */
[----:B------:R-:W-:-:S02]  /*65e0*/  PRMT R19, RZ, 0x7610, R19 ;  /* 0x00007610ff137816 */ /* 0x000fc40000000013 */
[----:B--2---:R-:W-:-:S04]  /*65f0*/  @P1 LOP3.LUT R5, R5, R4, RZ, 0x3c, !PT ;  /* 0x0000000405051212 */ /* 0x004fc800078e3cff */
[----:B------:R-:W-:-:S04]  /*6600*/  @P1 LOP3.LUT R4, R5, R4, RZ, 0x3c, !PT ;  /* 0x0000000405041212 */ /* 0x000fc800078e3cff */
[----:B------:R-:W-:-:S05]  /*6610*/  @P1 LOP3.LUT R5, R5, R4, RZ, 0x3c, !PT ;  /* 0x0000000405051212 */ /* 0x000fca00078e3cff */
[----:B------:R-:W2:Y:S01]  /*6620*/  @P1 LDG.E.U16 R19, [R4.64] ;  /* 0x0000000604131981 */ /* 0x000ea2000c1e1500 */
[----:B------:R-:W-:-:S03]  /*6630*/  ISETP.GT.AND P2, PT, R2, 0x2, PT ;  /* 0x000000020200780c */ /* 0x000fc60003f44270 */
[----:B--2---:R0:W-:Y:S04]  /*6640*/  STL [R1+0x3d0], R19 ;  /* 0x0003d01301007387 */ /* 0x0041e80000100800 */
[----:B0-----:R-:W2:Y:S04]  /*6650*/  LDL.LU R19, [R1+0x1474] ;  /* 0x0014740001137983 */ /* 0x001ea80000300800 */
[----:B------:R-:W2:Y:S04]  /*6660*/  LDL R4, [R1+0x7bc] ;  /* 0x0007bc0001047983 */ /* 0x000ea80000100800 */
[----:B------:R-:W2:Y:S01]  /*6670*/  LDL R5, [R1+0x7c0] ;  /* 0x0007c00001057983 */ /* 0x000ea20000100800 */
[----:B----4-:R-:W-:-:S02]  /*6680*/  PRMT R18, RZ, 0x7610, R18 ;  /* 0x00007610ff127816 */ /* 0x010fc40000000012 */
[----:B--2---:R-:W-:-:S04]  /*6690*/  @P2 LOP3.LUT R5, R5, R4, RZ, 0x3c, !PT ;  /* 0x0000000405052212 */ /* 0x004fc800078e3cff */
[----:B------:R-:W-:-:S04]  /*66a0*/  @P2 LOP3.LUT R4, R5, R4, RZ, 0x3c, !PT ;  /* 0x0000000405042212 */ /* 0x000fc800078e3cff */
[----:B------:R-:W-:-:S05]  /*66b0*/  @P2 LOP3.LUT R5, R5, R4, RZ, 0x3c, !PT ;  /* 0x0000000405052212 */ /* 0x000fca00078e3cff */
[----:B------:R-:W2:Y:S04]  /*66c0*/  @P2 LDG.E.U16 R18, [R4.64] ;  /* 0x0000000604122981 */ /* 0x000ea8000c1e1500 */
[----:B--2---:R0:W-:Y:S04]  /*66d0*/  STL [R1+0x3f8], R18 ;  /* 0x0003f81201007387 */ /* 0x0041e80000100800 */
[----:B0-----:R-:W2:Y:S04]  /*66e0*/  LDL.LU R18, [R1+0x1470] ;  /* 0x0014700001127983 */ /* 0x001ea80000300800 */
[----:B------:R-:W4:Y:S04]  /*66f0*/  LDL R4, [R1+0x7b4] ;  /* 0x0007b40001047983 */ /* 0x000f280000100800 */
[----:B------:R-:W4:Y:S01]  /*6700*/  LDL R5, [R1+0x7b8] ;  /* 0x0007b80001057983 */ /* 0x000f220000100800 */
[----:B------:R-:W-:-:S02]  /*6710*/  PRMT R19, RZ, 0x7610, R19 ;  /* 0x00007610ff137816 */ /* 0x000fc40000000013 */
[----:B----4-:R-:W-:-:S04]  /*6720*/  @P2 LOP3.LUT R5, R5, R4, RZ, 0x3c, !PT ;  /* 0x0000000405052212 */ /* 0x010fc800078e3cff */
[----:B------:R-:W-:-:S04]  /*6730*/  @P2 LOP3.LUT R4, R5, R4, RZ, 0x3c, !PT ;  /* 0x0000000405042212 */ /* 0x000fc800078e3cff */
[----:B------:R-:W-:-:S05]  /*6740*/  @P2 LOP3.LUT R5, R5, R4, RZ, 0x3c, !PT ;  /* 0x0000000405052212 */ /* 0x000fca00078e3cff */
[----:B------:R-:W4:Y:S01]  /*6750*/  @P2 LDG.E.U16 R19, [R4.64] ;  /* 0x0000000604132981 */ /* 0x000f22000c1e1500 */
[----:B------:R-:W-:-:S03]  /*6760*/  ISETP.GT.AND P0, PT, R2, 0x3, PT ;  /* 0x000000030200780c */ /* 0x000fc60003f04270 */
[----:B----4-:R0:W-:Y:S04]  /*6770*/  STL [R1+0x3f4], R19 ;  /* 0x0003f41301007387 */ /* 0x0101e80000100800 */
[----:B0-----:R-:W4:Y:S04]  /*6780*/  LDL.LU R19, [R1+0x146c] ;  /* 0x00146c0001137983 */ /* 0x001f280000300800 */
[----:B------:R-:W3:Y:S04]  /*6790*/  LDL R4, [R1+0x7ac] ;  /* 0x0007ac0001047983 */ /* 0x000ee80000100800 */
[----:B------:R-:W3:Y:S01]  /*67a0*/  LDL R5, [R1+0x7b0] ;  /* 0x0007b00001057983 */ /* 0x000ee20000100800 */
[----:B--2---:R-:W-:-:S02]  /*67b0*/  PRMT R18, RZ, 0x7610, R18 ;  /* 0x00007610ff127816 */ /* 0x004fc40000000012 */
[----:B---3--:R-:W-:-:S04]  /*67c0*/  @P0 LOP3.LUT R5, R5, R4, RZ, 0x3c, !PT ;  /* 0x0000000405050212 */ /* 0x008fc800078e3cff */
[----:B------:R-:W-:-:S04]  /*67d0*/  @P0 LOP3.LUT R4, R5, R4, RZ, 0x3c, !PT ;  /* 0x0000000405040212 */ /* 0x000fc800078e3cff */
[----:B------:R-:W-:-:S05]  /*67e0*/  @P0 LOP3.LUT R5, R5, R4, RZ, 0x3c, !PT ;  /* 0x0000000405050212 */ /* 0x000fca00078e3cff */
[----:B------:R-:W2:Y:S04]  /*67f0*/  @P0 LDG.E.U16 R18, [R4.64] ;  /* 0x0000000604120981 */ /* 0x000ea8000c1e1500 */
[----:B--2---:R0:W-:Y:S04]  /*6800*/  STL [R1+0x3f0], R18 ;  /* 0x0003f01201007387 */ /* 0x0041e80000100800 */
[----:B0-----:R-:W2:Y:S04]  /*6810*/  LDL.LU R18, [R1+0x1468] ;  /* 0x0014680001127983 */ /* 0x001ea80000300800 */
[----:B------:R-:W3:Y:S04]  /*6820*/  LDL R4, [R1+0x7a4] ;  /* 0x0007a40001047983 */ /* 0x000ee80000100800 */
[----:B------:R-:W3:Y:S01]  /*6830*/  LDL R5, [R1+0x7a8] ;  /* 0x0007a80001057983 */ /* 0x000ee20000100800 */
[----:B----4-:R-:W-:-:S02]  /*6840*/  PRMT R19, RZ, 0x7610, R19 ;  /* 0x00007610ff137816 */ /* 0x010fc40000000013 */
[----:B---3--:R-:W-:-:S04]  /*6850*/  @P0 LOP3.LUT R5, R5, R4, RZ, 0x3c, !PT ;  /* 0x0000000405050212 */ /* 0x008fc800078e3cff */
[----:B------:R-:W-:-:S04]  /*6860*/  @P0 LOP3.LUT R4, R5, R4, RZ, 0x3c, !PT ;  /* 0x0000000405040212 */ /* 0x000fc800078e3cff */
[----:B------:R-:W-:-:S05]  /*6870*/  @P0 LOP3.LUT R5, R5, R4, RZ, 0x3c, !PT ;  /* 0x0000000405050212 */ /* 0x000fca00078e3cff */
[----:B------:R-:W3:Y:S01]  /*6880*/  @P0 LDG.E.U16 R19, [R4.64] ;  /* 0x0000000604130981 */ /* 0x000ee2000c1e1500 */
[----:B------:R-:W-:-:S03]  /*6890*/  ISETP.GT.AND P1, PT, R2, 0x4, PT ;  /* 0x000000040200780c */ /* 0x000fc60003f24270 */
[----:B---3--:R0:W-:Y:S04]  /*68a0*/  STL [R1+0x3ec], R19 ;  /* 0x0003ec1301007387 */ /* 0x0081e80000100800 */
[----:B0-----:R-:W3:Y:S04]  /*68b0*/  LDL.LU R19, [R1+0x1464] ;  /* 0x0014640001137983 */ /* 0x001ee80000300800 */
[----:B------:R-:W4:Y:S04]  /*68c0*/  LDL R4, [R1+0x79c] ;  /* 0x00079c0001047983 */ /* 0x000f280000100800 */
[----:B------:R-:W4:Y:S01]  /*68d0*/  LDL R5, [R1+0x7a0] ;  /* 0x0007a00001057983 */ /* 0x000f220000100800 */
[----:B--2---:R-:W-:-:S02]  /*68e0*/  PRMT R18, RZ, 0x7610, R18 ;  /* 0x00007610ff127816 */ /* 0x004fc40000000012 */
[----:B----4-:R-:W-:-:S04]  /*68f0*/  @P1 LOP3.LUT R5, R5, R4, RZ, 0x3c, !PT ;  /* 0x0000000405051212 */ /* 0x010fc800078e3cff */
[----:B------:R-:W-:-:S04]  /*6900*/  @P1 LOP3.LUT R4, R5, R4, RZ, 0x3c, !PT ;  /* 0x0000000405041212 */ /* 0x000fc800078e3cff */
[----:B------:R-:W-:-:S05]  /*6910*/  @P1 LOP3.LUT R5, R5, R4, RZ, 0x3c, !PT ;  /* 0x0000000405051212 */ /* 0x000fca00078e3cff */
[----:B------:R-:W2:Y:S04]  /*6920*/  @P1 LDG.E.U16 R18, [R4.64] ;  /* 0x0000000604121981 */ /* 0x000ea8000c1e1500 */
[----:B--2---:R0:W-:Y:S04]  /*6930*/  STL [R1+0x3e8], R18 ;  /* 0x0003e81201007387 */ /* 0x0041e80000100800 */
[----:B0-----:R-:W2:Y:S04]  /*6940*/  LDL.LU R18, [R1+0x1460] ;  /* 0x0014600001127983 */ /* 0x001ea80000300800 */
[----:B------:R-:W4:Y:S04]  /*6950*/  LDL R4, [R1+0x794] ;  /* 0x0007940001047983 */ /* 0x000f280000100800 */
[----:B------:R-:W4:Y:S01]  /*6960*/  LDL R5, [R1+0x798] ;  /* 0x0007980001057983 */ /* 0x000f220000100800 */
[----:B---3--:R-:W-:-:S02]  /*6970*/  PRMT R19, RZ, 0x7610, R19 ;  /* 0x00007610ff137816 */ /* 0x008fc40000000013 */
[----:B----4-:R-:W-:-:S04]  /*6980*/  @P1 LOP3.LUT R5, R5, R4, RZ, 0x3c, !PT ;  /* 0x0000000405051212 */ /* 0x010fc800078e3cff */
        /* <DEDUP_REMOVED lines=69> */
[----:B------:R0:W2:Y:S04]  /*6de0*/  @P2 LDG.E.U16 R18, [R4.64] ;  /* 0x0000000604122981 */ /* 0x0000a8000c1e1500 */
[----:B0-----:R-:W4:Y:S04]  /*6df0*/  LDL R4, [R1+0x754] ;  /* 0x0007540001047983 */ /* 0x001f280000100800 */
[----:B------:R-:W4:Y:S01]  /*6e00*/  LDL R5, [R1+0x758] ;  /* 0x0007580001057983 */ /* 0x000f220000100800 */
[----:B---3--:R-:W-:Y:S02]  /*6e10*/  PRMT R19, RZ, 0x7610, R19 ;  /* 0x00007610ff137816 */ /* 0x008fe40000000013 */
[----:B----4-:R-:W-:-:S04]  /*6e20*/  @P2 LOP3.LUT R5, R5, R4, RZ, 0x3c, !PT ;  /* 0x0000000405052212 */ /* 0x010fc800078e3cff */
[----:B------:R-:W-:-:S04]  /*6e30*/  @P2 LOP3.LUT R4, R5, R4, RZ, 0x3c, !PT ;  /* 0x0000000405042212 */ /* 0x000fc800078e3cff */
[----:B------:R-:W-:-:S05]  /*6e40*/  @P2 LOP3.LUT R5, R5, R4, RZ, 0x3c, !PT ;  /* 0x0000000405052212 */ /* 0x000fca00078e3cff */
[----:B------:R0:W3:Y:S04]  /*6e50*/  @P2 LDG.E.U16 R19, [R4.64] ;  /* 0x0000000604132981 */ /* 0x0000e8000c1e1500 */
[----:B0-----:R-:W4:Y:S04]  /*6e60*/  LDL R4, [R1+0x74c] ;  /* 0x00074c0001047983 */ /* 0x001f280000100800 */
[----:B------:R-:W4:Y:S01]  /*6e70*/  LDL R5, [R1+0x750] ;  /* 0x0007500001057983 */ /* 0x000f220000100800 */
[----:B------:R-:W-:Y:S02]  /*6e80*/  ISETP.GT.AND P0, PT, R2, 0x9, PT ;  /* 0x000000090200780c */ /* 0x000fe40003f04270 */
[----:B------:R-:W-:-:S11]  /*6e90*/  PRMT R16, RZ, 0x7610, R16 ;  /* 0x00007610ff107816 */ /* 0x000fd60000000010 */
        /* <DEDUP_REMOVED lines=748> */
[----:B----4-:R-:W-:-:S02]  /*9d60*/  PRMT R6, RZ, 0x7610, R6 ;  /* 0x00007610ff067816 */ /* 0x010fc40000000006 */
[----:B--2---:R-:W-:-:S04]  /*9d70*/  @P1 LOP3.LUT R5, R5, R4, RZ, 0x3c, !PT ;  /* 0x0000000405051212 */ /* 0x004fc800078e3cff */
[----:B------:R-:W-:-:S04]  /*9d80*/  @P1 LOP3.LUT R4, R5, R4, RZ, 0x3c, !PT ;  /* 0x0000000405041212 */ /* 0x000fc800078e3cff */
[----:B------:R-:W-:-:S05]  /*9d90*/  @P1 LOP3.LUT R5, R5, R4, RZ, 0x3c, !PT ;  /* 0x0000000405051212 */ /* 0x000fca00078e3cff */
[----:B------:R-:W2:Y:S01]  /*9da0*/  @P1 LDG.E.U16 R6, [R4.64] ;  /* 0x0000000604061981 */ /* 0x000ea2000c1e1500 */
[----:B------:R-:W-:-:S03]  /*9db0*/  ISETP.GT.AND P0, PT, R2, 0x32, PT ;  /* 0x000000320200780c */ /* 0x000fc60003f04270 */
[----:B--2---:R0:W-:Y:S04]  /*9dc0*/  STL [R1+0x98], R6 ;  /* 0x0000980601007387 */ /* 0x0041e80000100800 */
[----:B0-----:R-:W2:Y:S04]  /*9dd0*/  LDL.LU R6, [R1+0x1324] ;  /* 0x0013240001067983 */ /* 0x001ea80000300800 */
        /* <DEDUP_REMOVED lines=63> */
[----:B------:R0:W2:Y:S04]  /*a1d0*/  @P1 LDG.E.U16 R6, [R4.64] ;  /* 0x0000000604061981 */ /* 0x0000a8000c1e1500 */
[----:B0-----:R-:W3:Y:S04]  /*a1e0*/  LDL R4, [R1+0x454] ;  /* 0x0004540001047983 */ /* 0x001ee80000100800 */
[----:B------:R-:W3:Y:S01]  /*a1f0*/  LDL R5, [R1+0x458] ;  /* 0x0004580001057983 */ /* 0x000ee20000100800 */
[----:B----4-:R-:W-:Y:S02]  /*a200*/  PRMT R7, RZ, 0x7610, R7 ;  /* 0x00007610ff077816 */ /* 0x010fe40000000007 */
[----:B---3--:R-:W-:-:S04]  /*a210*/  @P1 LOP3.LUT R5, R5, R4, RZ, 0x3c, !PT ;  /* 0x0000000405051212 */ /* 0x008fc800078e3cff */
        /* <DEDUP_REMOVED lines=51> */
[----:B------:R-:W-:Y:S02]  /*a550*/  PRMT R28, RZ, 0x7610, R28 ;  /* 0x00007610ff1c7816 */ /* 0x000fe4000000001c */
[----:B----4-:R-:W-:-:S04]  /*a560*/  @P0 LOP3.LUT R5, R5, R4, RZ, 0x3c, !PT ;  /* 0x0000000405050212 */ /* 0x010fc800078e3cff */
[----:B------:R-:W-:-:S04]  /*a570*/  @P0 LOP3.LUT R4, R5, R4, RZ, 0x3c, !PT ;  /* 0x0000000405040212 */ /* 0x000fc800078e3cff */
[----:B------:R-:W-:-:S05]  /*a580*/  @P0 LOP3.LUT R5, R5, R4, RZ, 0x3c, !PT ;  /* 0x0000000405050212 */ /* 0x000fca00078e3cff */
[----:B------:R-:W4:Y:S04]  /*a590*/  @P0 LDG.E.U16 R28, [R4.64] ;  /* 0x00000006041c0981 */ /* 0x000f28000c1e1500 */
[----:B--2---:R0:W-:Y:S04]  /*a5a0*/  STL [R1+0x6c], R3 ;  /* 0x00006c0301007387 */ /* 0x0041e80000100800 */
[----:B0-----:R-:W2:Y:S04]  /*a5b0*/  LDL R3, [R1+0x438] ;  /* 0x0004380001037983 */ /* 0x001ea80000100800 */
[----:B----4-:R0:W-:Y:S04]  /*a5c0*/  STL [R1+0x68], R28 ;  /* 0x0000681c01007387 */ /* 0x0101e80000100800 */
[----:B0-----:R-:W4:Y:S04]  /*a5d0*/  LDL.LU R28, [R1+0x12f8] ;  /* 0x0012f800011c7983 */ /* 0x001f280000300800 */
[----:B------:R-:W2:Y:S04]  /*a5e0*/  LDL R4, [R1+0x44c] ;  /* 0x00044c0001047983 */ /* 0x000ea80000100800 */
[----:B------:R-:W2:Y:S01]  /*a5f0*/  LDL R5, [R1+0x450] ;  /* 0x0004500001057983 */ /* 0x000ea20000100800 */
[----:B------:R-:W-:-:S02]  /*a600*/  ISETP.GT.AND P1, PT, R2, 0x39, PT ;  /* 0x000000390200780c */ /* 0x000fc40003f24270 */
[----:B----4-:R-:W-:-:S11]  /*a610*/  PRMT R28, RZ, 0x7610, R28 ;  /* 0x00007610ff1c7816 */ /* 0x010fd6000000001c */
        /* <DEDUP_REMOVED lines=25> */
[----:B------:R-:W4:Y:S01]  /*a7b0*/  LDL R5, [R1+0x434] ;  /* 0x0004340001057983 */ /* 0x000f220000100800 */
[----:B------:R-:W-:-:S03]  /*a7c0*/  @P0 IMAD.MOV.U32 R4, RZ, RZ, R3 ;  /* 0x000000ffff040224 */ /* 0x000fc600078e0003 */
[----:B------:R-:W3:Y:S01]  /*a7d0*/  LDL R3, [R1+0x7e4] ;  /* 0x0007e40001037983 */ /* 0x000ee20000100800 */
[----:B--2---:R-:W-:-:S06]  /*a7e0*/  PRMT R28, RZ, 0x7610, R28 ;  /* 0x00007610ff1c7816 */ /* 0x004fcc000000001c */
[----:B----4-:R-:W2:Y:S01]  /*a7f0*/  @P0 LDG.E.U16 R28, [R4.64] ;  /* 0x00000006041c0981 */ /* 0x010ea2000c1e1500 */
        /* <DEDUP_REMOVED lines=41> */
[----:B------:R-:W4:Y:S02]  /*aa90*/  LDL R5, [R1+0x7d8] ;  /* 0x0007d80001057983 */ /* 0x000f240000100800 */
[----:B---3--:R-:W-:-:S02]  /*aaa0*/  @P1 IMAD.MOV.U32 R4, RZ, RZ, R3 ;  /* 0x000000ffff041224 */ /* 0x008fc400078e0003 */
[----:B------:R-:W3:Y:S01]  /*aab0*/  LDL R3, [R1+0x7fc] ;  /* 0x0007fc0001037983 */ /* 0x000ee20000100800 */
[----:B--2---:R-:W-:-:S06]  /*aac0*/  PRMT R28, RZ, 0x7610, R28 ;  /* 0x00007610ff1c7816 */ /* 0x004fcc000000001c */
[----:B----4-:R-:W2:Y:S04]  /*aad0*/  @P1 LDG.E.U16 R28, [R4.64] ;  /* 0x00000006041c1981 */ /* 0x010ea8000c1e1500 */
        /* <DEDUP_REMOVED lines=18> */
[----:B------:R-:W4:Y:S04]  /*ac00*/  @P0 LDG.E.U16 R0, [R4.64] ;  /* 0x0000000604000981 */ /* 0x000f28000c1e1500 */
[----:B----4-:R0:W-:Y:S04]  /*ac10*/  STL [R1+0x2c], R0 ;  /* 0x00002c0001007387 */ /* 0x0101e80000100800 */
[----:B------:R-:W4:Y:S04]  /*ac20*/  LDL R4, [R1+0x7f0] ;  /* 0x0007f00001047983 */ /* 0x000f280000100800 */
[----:B------:R-:W4:Y:S01]  /*ac30*/  LDL R5, [R1+0x7f8] ;  /* 0x0007f80001057983 */ /* 0x000f220000100800 */
[----:B--2---:R-:W-:-:S03]  /*ac40*/  PRMT R28, RZ, 0x7610, R28 ;  /* 0x00007610ff1c7816 */ /* 0x004fc6000000001c */
[----:B0-----:R-:W0:Y:S01]  /*ac50*/  S2R R0, SR_TID.X ;  /* 0x0000000000007919 */ /* 0x001e220000002100 */
[----:B----4-:R-:W-:-:S04]  /*ac60*/  @P0 LOP3.LUT R5, R5, R4, RZ, 0x3c, !PT ;  /* 0x0000000405050212 */ /* 0x010fc800078e3cff */
[----:B------:R-:W-:-:S04]  /*ac70*/  @P0 LOP3.LUT R4, R5, R4, RZ, 0x3c, !PT ;  /* 0x0000000405040212 */ /* 0x000fc800078e3cff */
[----:B------:R-:W-:-:S05]  /*ac80*/  @P0 LOP3.LUT R5, R5, R4, RZ, 0x3c, !PT ;  /* 0x0000000405050212 */ /* 0x000fca00078e3cff */
[----:B------:R-:W2:Y:S01]  /*ac90*/  @P0 LDG.E.U16 R28, [R4.64] ;  /* 0x00000006041c0981 */ /* 0x000ea2000c1e1500 */
[----:B0-----:R-:W-:Y:S02]  /*aca0*/  LOP3.LUT R0, R0, 0x3f, RZ, 0xc0, !PT ;  /* 0x0000003f00007812 */ /* 0x001fe400078ec0ff */
[----:B------:R-:W-:Y:S02]  /*acb0*/  ISETP.GT.AND P1, PT, R2, 0x3f, PT ;  /* 0x0000003f0200780c */ /* 0x000fe40003f24270 */
[----:B------:R-:W-:Y:S01]  /*acc0*/  ISETP.GE.AND P0, PT, R0, R2, PT ;  /* 0x000000020000720c */ /* 0x000fe20003f06270 */
[----:B--2---:R0:W-:Y:S04]  /*acd0*/  STL [R1+0x28], R28 ;  /* 0x0000281c01007387 */ /* 0x0041e80000100800 */
[----:B0-----:R-:W2:Y:S04]  /*ace0*/  LDL.LU R28, [R1+0x12cc] ;  /* 0x0012cc00011c7983 */ /* 0x001ea80000300800 */
[----:B------:R-:W3:Y:S02]  /*acf0*/  LDL R2, [R1+0x7ec] ;  /* 0x0007ec0001027983 */ /* 0x000ee40000100800 */
[----:B---3--:R-:W-:-:S04]  /*ad00*/  @P1 LOP3.LUT R3, R3, R2, RZ, 0x3c, !PT ;  /* 0x0000000203031212 */ /* 0x008fc800078e3cff */
[C---:B------:R-:W-:Y:S02]  /*ad10*/  @P1 LOP3.LUT R2, R3.reuse, R2, RZ, 0x3c, !PT ;  /* 0x0000000203021212 */ /* 0x040fe400078e3cff */
[----:B--2---:R-:W-:Y:S02]  /*ad20*/  PRMT R28, RZ, 0x7610, R28 ;  /* 0x00007610ff1c7816 */ /* 0x004fe4000000001c */
[----:B------:R-:W-:-:S05]  /*ad30*/  @P1 LOP3.LUT R3, R3, R2, RZ, 0x3c, !PT ;  /* 0x0000000203031212 */ /* 0x000fca00078e3cff */
[----:B------:R-:W2:Y:S04]  /*ad40*/  @P1 LDG.E.U16 R28, [R2.64] ;  /* 0x00000006021c1981 */ /* 0x000ea8000c1e1500 */
[----:B------:R-:W-:Y:S04]  /*ad50*/  STL [R1+0x1244], R0 ;  /* 0x0012440001007387 */ /* 0x000fe80000100800 */
[----:B--2---:R0:W-:Y:S04]  /*ad60*/  STL [R1+0x24], R28 ;  /* 0x0000241c01007387 */ /* 0x0041e80000100800 */
[----:B0-----:R-:W2:Y:S04]  /*ad70*/  LDL.LU R28, [R1+0x12c8] ;  /* 0x0012c800011c7983 */ /* 0x001ea80000300800 */
[----:B------:R-:W3:Y:S04]  /*ad80*/  LDL R2, [R1+0x410] ;  /* 0x0004100001027983 */ /* 0x000ee80000100800 */
[----:B------:R-:W3:Y:S01]  /*ad90*/  LDL R3, [R1+0x414] ;  /* 0x0004140001037983 */ /* 0x000ee20000100800 */
[----:B------:R-:W-:-:S02]  /*ada0*/  PRMT R27, RZ, 0x7610, R27 ;  /* 0x00007610ff1b7816 */ /* 0x000fc4000000001b */
[----:B---3--:R-:W-:-:S04]  /*adb0*/  @P1 LOP3.LUT R3, R3, R2, RZ, 0x3c, !PT ;  /* 0x0000000203031212 */ /* 0x008fc800078e3cff */
[----:B------:R-:W-:-:S04]  /*adc0*/  @P1 LOP3.LUT R2, R3, R2, RZ, 0x3c, !PT ;  /* 0x0000000203021212 */ /* 0x000fc800078e3cff */
[----:B------:R-:W-:-:S05]  /*add0*/  @P1 LOP3.LUT R3, R3, R2, RZ, 0x3c, !PT ;  /* 0x0000000203031212 */ /* 0x000fca00078e3cff */
[----:B------:R-:W3:Y:S01]  /*ade0*/  @P1 LDG.E.U16 R27, [R2.64] ;  /* 0x00000006021b1981 */ /* 0x000ee2000c1e1500 */
[----:B------:R-:W-:-:S03]  /*adf0*/  PRMT R26, RZ, 0x7610, R26 ;  /* 0x00007610ff1a7816 */ /* 0x000fc6000000001a */
[----:B------:R-:W-:Y:S06]  /*ae00*/  BAR.SYNC.DEFER_BLOCKING 0x0 ;  /* 0x0000000000007b1d */ /* 0x000fec0000010000 */
[----:B---3--:R0:W-:Y:S04]  /*ae10*/  STL [R1+0x20], R27 ;  /* 0x0000201b01007387 */ /* 0x0081e80000100800 */
[----:B0-----:R-:W3:Y:S04]  /*ae20*/  LDL.LU R27, [R1+0x12c4] ;  /* 0x0012c400011b7983 */ /* 0x001ee80000300800 */
[----:B------:R-:W4:Y:S04]  /*ae30*/  LDL R2, [R1+0x40c] ;  /* 0x00040c0001027983 */ /* 0x000f280000100800 */
[----:B------:R-:W4:Y:S02]  /*ae40*/  LDL R3, [R1+0x814] ;  /* 0x0008140001037983 */ /* 0x000f240000100800 */
[----:B----4-:R-:W-:-:S04]  /*ae50*/  @!P0 LOP3.LUT R3, R3, R2, RZ, 0x3c, !PT ;  /* 0x0000000203038212 */ /* 0x010fc800078e3cff */
[----:B------:R-:W-:-:S04]  /*ae60*/  @!P0 LOP3.LUT R2, R3, R2, RZ, 0x3c, !PT ;  /* 0x0000000203028212 */ /* 0x000fc800078e3cff */
[----:B------:R-:W-:-:S05]  /*ae70*/  @!P0 LOP3.LUT R3, R3, R2, RZ, 0x3c, !PT ;  /* 0x0000000203038212 */ /* 0x000fca00078e3cff */
[----:B------:R-:W4:Y:S04]  /*ae80*/  @!P0 LDG.E.U16 R26, [R2.64] ;  /* 0x00000006021a8981 */ /* 0x000f28000c1e1500 */
[----:B----4-:R0:W-:Y:S04]  /*ae90*/  STL [R1+0x1c], R26 ;  /* 0x00001c1a01007387 */ /* 0x0101e80000100800 */
[----:B0-----:R-:W4:Y:S04]  /*aea0*/  LDL.LU R26, [R1+0x12c0] ;  /* 0x0012c000011a7983 */ /* 0x001f280000300800 */
[----:B------:R-:W2:Y:S04]  /*aeb0*/  LDL R2, [R1+0x810] ;  /* 0x0008100001027983 */ /* 0x000ea80000100800 */
[----:B------:R-:W2:Y:S01]  /*aec0*/  LDL R3, [R1+0x8d4] ;  /* 0x0008d40001037983 */ /* 0x000ea20000100800 */
[----:B------:R-:W-:-:S02]  /*aed0*/  PRMT R25, RZ, 0x7610, R25 ;  /* 0x00007610ff197816 */ /* 0x000fc40000000019 */
[----:B--2---:R-:W-:-:S04]  /*aee0*/  @!P0 LOP3.LUT R3, R3, R2, RZ, 0x3c, !PT ;  /* 0x0000000203038212 */ /* 0x004fc800078e3cff */
[----:B------:R-:W-:-:S04]  /*aef0*/  @!P0 LOP3.LUT R2, R3, R2, RZ, 0x3c, !PT ;  /* 0x0000000203028212 */ /* 0x000fc800078e3cff */
[----:B------:R-:W-:-:S05]  /*af00*/  @!P0 LOP3.LUT R3, R3, R2, RZ, 0x3c, !PT ;  /* 0x0000000203038212 */ /* 0x000fca00078e3cff */
[----:B------:R-:W2:Y:S04]  /*af10*/  @!P0 LDG.E.U16 R25, [R2.64] ;  /* 0x0000000602198981 */ /* 0x000ea8000c1e1500 */
[----:B--2---:R0:W-:Y:S04]  /*af20*/  STL [R1+0x18], R25 ;  /* 0x0000181901007387 */ /* 0x0041e80000100800 */
[----:B0-----:R-:W2:Y:S04]  /*af30*/  LDL.LU R25, [R1+0x12bc] ;  /* 0x0012bc0001197983 */ /* 0x001ea80000300800 */
        /* <DEDUP_REMOVED lines=33> */
[----:B------:R0:W2:Y:S04]  /*b150*/  @!P0 LDG.E.U16 R0, [R2.64] ;  /* 0x0000000602008981 */ /* 0x0000a8000c1e1500 */
[----:B0-----:R-:W2:Y:S04]  /*b160*/  LDL R2, [R1+0x8bc] ;  /* 0x0008bc0001027983 */ /* 0x001ea80000100800 */
[----:B------:R-:W2:Y:S01]  /*b170*/  LDL R3, [R1+0x8c0] ;  /* 0x0008c00001037983 */ /* 0x000ea20000100800 */
[----:B------:R-:W-:Y:S02]  /*b180*/  PRMT R28, RZ, 0x7610, R28 ;  /* 0x00007610ff1c7816 */ /* 0x000fe4000000001c */
[----:B--2---:R-:W-:-:S04]  /*b190*/  @!P0 LOP3.LUT R3, R3, R2, RZ, 0x3c, !PT ;  /* 0x0000000203038212 */ /* 0x004fc800078e3cff */
[----:B------:R-:W-:-:S04]  /*b1a0*/  @!P0 LOP3.LUT R2, R3, R2, RZ, 0x3c, !PT ;  /* 0x0000000203028212 */ /* 0x000fc800078e3cff */
[----:B------:R-:W-:-:S05]  /*b1b0*/  @!P0 LOP3.LUT R3, R3, R2, RZ, 0x3c, !PT ;  /* 0x0000000203038212 */ /* 0x000fca00078e3cff */
[----:B------:R-:W2:Y:S04]  /*b1c0*/  @!P0 LDG.E.U16 R28, [R2.64] ;  /* 0x00000006021c8981 */ /* 0x000ea8000c1e1500 */
[----:B------:R0:W-:Y:S04]  /*b1d0*/  STL [R1+0x1248], R0 ;  /* 0x0012480001007387 */ /* 0x0001e80000100800 */
[----:B0-----:R-:W3:Y:S04]  /*b1e0*/  LDL R0, [R1+0x8b8] ;  /* 0x0008b80001007983 */ /* 0x001ee80000100800 */
[----:B--2---:R-:W-:Y:S04]  /*b1f0*/  STL [R1+0x4], R28 ;  /* 0x0000041c01007387 */ /* 0x004fe80000100800 */
[----:B------:R-:W2:Y:S01]  /*b200*/  LDL R3, [R1+0x8b4] ;  /* 0x0008b40001037983 */ /* 0x000ea20000100800 */
[----:B------:R-:W-:Y:S01]  /*b210*/  PRMT R29, RZ, 0x7610, R29 ;  /* 0x00007610ff1d7816 */ /* 0x000fe2000000001d */
[----:B---3--:R-:W-:Y:S01]  /*b220*/  @!P0 IMAD.MOV.U32 R2, RZ, RZ, R0 ;  /* 0x000000ffff028224 */ /* 0x008fe200078e0000 */
[----:B------:R-:W-:Y:S01]  /*b230*/  PRMT R27, RZ, 0x7610, R27 ;  /* 0x00007610ff1b7816 */ /* 0x000fe2000000001b */
[----:B------:R-:W3:Y:S04]  /*b240*/  LDL R0, [R1+0x8a0] ;  /* 0x0008a00001007983 */ /* 0x000ee80000100800 */
[----:B--2---:R0:W2:Y:S04]  /*b250*/  @!P0 LDG.E.U16 R29, [R2.64] ;  /* 0x00000006021d8981 */ /* 0x0040a8000c1e1500 */
[----:B0-----:R-:W3:Y:S04]  /*b260*/  LDL R2, [R1+0x8ac] ;  /* 0x0008ac0001027983 */ /* 0x001ee80000100800 */
[----:B------:R-:W3:Y:S04]  /*b270*/  LDL R3, [R1+0x8b0] ;  /* 0x0008b00001037983 */ /* 0x000ee80000100800 */
[----:B--2---:R0:W-:Y:S04]  /*b280*/  STL [R1+0x124c], R29 ;  /* 0x00124c1d01007387 */ /* 0x0041e80000100800 */
[----:B0-----:R-:W2:Y:S01]  /*b290*/  LDL R29, [R1+0x8a8] ;  /* 0x0008a800011d7983 */ /* 0x001ea20000100800 */
[----:B---3--:R-:W-:-:S04]  /*b2a0*/  @!P0 LOP3.LUT R3, R3, R2, RZ, 0x3c, !PT ;  /* 0x0000000203038212 */ /* 0x008fc800078e3cff */
[----:B------:R-:W-:-:S04]  /*b2b0*/  @!P0 LOP3.LUT R2, R3, R2, RZ, 0x3c, !PT ;  /* 0x0000000203028212 */ /* 0x000fc800078e3cff */
[----:B------:R-:W-:-:S05]  /*b2c0*/  @!P0 LOP3.LUT R3, R3, R2, RZ, 0x3c, !PT ;  /* 0x0000000203038212 */ /* 0x000fca00078e3cff */
[----:B------:R0:W3:Y:S04]  /*b2d0*/  @!P0 LDG.E.U16 R27, [R2.64] ;  /* 0x00000006021b8981 */ /* 0x0000e8000c1e1500 */
[----:B0-----:R-:W3:Y:S01]  /*b2e0*/  LDL R3, [R1+0x8a4] ;  /* 0x0008a40001037983 */ /* 0x001ee20000100800 */
[----:B----4-:R-:W-:Y:S01]  /*b2f0*/  PRMT R26, RZ, 0x7610, R26 ;  /* 0x00007610ff1a7816 */ /* 0x010fe2000000001a */
[----:B--2---:R-:W-:Y:S02]  /*b300*/  @!P0 IMAD.MOV.U32 R2, RZ, RZ, R29 ;  /* 0x000000ffff028224 */ /* 0x004fe400078e001d */
[----:B---3--:R0:W-:Y:S01]  /*b310*/  STL [R1+0x1250], R27 ;  /* 0x0012501b01007387 */ /* 0x0081e20000100800 */
[----:B------:R-:W-:-:S03]  /*b320*/  PRMT R25, RZ, 0x7610, R25 ;  /* 0x00007610ff197816 */ /* 0x000fc60000000019 */
[----:B------:R-:W2:Y:S04]  /*b330*/  LDL R29, [R1+0x890] ;  /* 0x00089000011d7983 */ /* 0x000ea80000100800 */
[----:B0-----:R-:W3:Y:S04]  /*b340*/  LDL R27, [R1+0x89c] ;  /* 0x00089c00011b7983 */ /* 0x001ee80000100800 */
[----:B------:R0:W4:Y:S02]  /*b350*/  @!P0 LDG.E.U16 R26, [R2.64] ;  /* 0x00000006021a8981 */ /* 0x000124000c1e1500 */
[----:B0-----:R-:W-:-:S02]  /*b360*/  @!P0 IMAD.MOV.U32 R2, RZ, RZ, R0 ;  /* 0x000000ffff028224 */ /* 0x001fc400078e0000 */
[----:B---3--:R-:W-:Y:S01]  /*b370*/  @!P0 IMAD.MOV.U32 R3, RZ, RZ, R27 ;  /* 0x000000ffff038224 */ /* 0x008fe200078e001b */
[----:B----4-:R0:W-:Y:S04]  /*b380*/  STL [R1+0x1254], R26 ;  /* 0x0012541a01007387 */ /* 0x0101e80000100800 */
[----:B------:R1:W3:Y:S01]  /*b390*/  @!P0 LDG.E.U16 R25, [R2.64] ;  /* 0x0000000602198981 */ /* 0x0002e2000c1e1500 */
[----:B------:R-:W-:-:S03]  /*b3a0*/  PRMT R24, RZ, 0x7610, R24 ;  /* 0x00007610ff187816 */ /* 0x000fc60000000018 */
[----:B------:R-:W4:Y:S04]  /*b3b0*/  LDL R27, [R1+0x884] ;  /* 0x00088400011b7983 */ /* 0x000f280000100800 */
[----:B0-----:R-:W2:Y:S04]  /*b3c0*/  LDL R26, [R1+0x898] ;  /* 0x00089800011a7983 */ /* 0x001ea80000100800 */
[----:B-1----:R-:W4:Y:S04]  /*b3d0*/  LDL R3, [R1+0x894] ;  /* 0x0008940001037983 */ /* 0x002f280000100800 */
[----:B------:R-:W4:Y:S04]  /*b3e0*/  LDL R0, [R1+0x888] ;  /* 0x0008880001007983 */ /* 0x000f280000100800 */
[----:B---3--:R0:W-:Y:S01]  /*b3f0*/  STL [R1+0x1258], R25 ;  /* 0x0012581901007387 */ /* 0x0081e20000100800 */
[----:B--2---:R-:W-:Y:S01]  /*b400*/  @!P0 IMAD.MOV.U32 R2, RZ, RZ, R26 ;  /* 0x000000ffff028224 */ /* 0x004fe200078e001a */
[----:B------:R-:W-:-:S02]  /*b410*/  PRMT R23, RZ, 0x7610, R23 ;  /* 0x00007610ff177816 */ /* 0x000fc40000000017 */
[----:B------:R-:W2:Y:S04]  /*b420*/  LDL R26, [R1+0x87c] ;  /* 0x00087c00011a7983 */ /* 0x000ea80000100800 */
[----:B----4-:R1:W3:Y:S01]  /*b430*/  @!P0 LDG.E.U16 R24, [R2.64] ;  /* 0x0000000602188981 */ /* 0x0102e2000c1e1500 */
[----:B------:R-:W-:-:S03]  /*b440*/  PRMT R22, RZ, 0x7610, R22 ;  /* 0x00007610ff167816 */ /* 0x000fc60000000016 */
[----:B0-----:R-:W4:Y:S04]  /*b450*/  LDL R25, [R1+0x880] ;  /* 0x0008800001197983 */ /* 0x001f280000100800 */
[----:B-1----:R-:W2:Y:S01]  /*b460*/  LDL R3, [R1+0x88c] ;  /* 0x00088c0001037983 */ /* 0x002ea20000100800 */
[----:B------:R-:W-:-:S03]  /*b470*/  @!P0 IMAD.MOV.U32 R2, RZ, RZ, R29 ;  /* 0x000000ffff028224 */ /* 0x000fc600078e001d */
[----:B------:R-:W0:Y:S04]  /*b480*/  S2R R28, SR_TID.X ;  /* 0x00000000001c7919 */ /* 0x000e280000002100 */
[----:B--2---:R1:W2:Y:S02]  /*b490*/  @!P0 LDG.E.U16 R23, [R2.64] ;  /* 0x0000000602178981 */ /* 0x0042a4000c1e1500 */
[----:B-1----:R-:W-:Y:S02]  /*b4a0*/  @!P0 IMAD.MOV.U32 R2, RZ, RZ, R0 ;  /* 0x000000ffff028224 */ /* 0x002fe400078e0000 */
[----:B------:R-:W-:-:S05]  /*b4b0*/  @!P0 IMAD.MOV.U32 R3, RZ, RZ, R27 ;  /* 0x000000ffff038224 */ /* 0x000fca00078e001b */
[----:B------:R4:W2:Y:S01]  /*b4c0*/  @!P0 LDG.E.U16 R22, [R2.64] ;  /* 0x0000000602168981 */ /* 0x0008a2000c1e1500 */
[----:B0-----:R-:W-:-:S03]  /*b4d0*/  LOP3.LUT R28, R28, 0x7f, RZ, 0xc0, !PT ;  /* 0x0000007f1c1c7812 */ /* 0x001fc600078ec0ff */
[----:B---3--:R0:W-:Y:S04]  /*b4e0*/  STL [R1+0x125c], R24 ;  /* 0x00125c1801007387 */ /* 0x0081e80000100800 */
[----:B------:R-:W3:Y:S01]  /*b4f0*/  LDL R29, [R1+0x874] ;  /* 0x00087400011d7983 */ /* 0x000ee20000100800 */
[----:B------:R-:W-:-:S03]  /*b500*/  IMAD.SHL.U32 R28, R28, 0x2, RZ ;  /* 0x000000021c1c7824 */ /* 0x000fc600078e00ff */
[----:B0-----:R-:W3:Y:S01]  /*b510*/  LDL R24, [R1+0x878] ;  /* 0x0008780001187983 */ /* 0x001ee20000100800 */
[----:B----4-:R-:W-:-:S03]  /*b520*/  @!P0 IMAD.MOV.U32 R2, RZ, RZ, R25 ;  /* 0x000000ffff028224 */ /* 0x010fc600078e0019 */
[----:B------:R0:W-:Y:S01]  /*b530*/  STS.U16 [R28+0x100], R21 ;  /* 0x000100151c007388 */ /* 0x0001e20000000400 */
[----:B------:R-:W-:Y:S01]  /*b540*/  @!P0 IMAD.MOV.U32 R3, RZ, RZ, R26 ;  /* 0x000000ffff038224 */ /* 0x000fe200078e001a */
[----:B0-----:R-:W-:-:S06]  /*b550*/  PRMT R21, RZ, 0x7610, R21 ;  /* 0x00007610ff157816 */ /* 0x001fcc0000000015 */
[----:B------:R3:W4:Y:S04]  /*b560*/  @!P0 LDG.E.U16 R21, [R2.64] ;  /* 0x0000000602158981 */ /* 0x000728000c1e1500 */
[----:B--2---:R-:W-:Y:S04]  /*b570*/  STL [R1+0x1260], R23 ;  /* 0x0012601701007387 */ /* 0x004fe80000100800 */
[----:B------:R-:W2:Y:S04]  /*b580*/  LDL R27, [R1+0x86c] ;  /* 0x00086c00011b7983 */ /* 0x000ea80000100800 */
[----:B------:R-:W2:Y:S04]  /*b590*/  LDL R0, [R1+0x870] ;  /* 0x0008700001007983 */ /* 0x000ea80000100800 */
[----:B------:R-:W-:Y:S04]  /*b5a0*/  STL [R1+0x1264], R22 ;  /* 0x0012641601007387 */ /* 0x000fe80000100800 */
[----:B------:R-:W2:Y:S04]  /*b5b0*/  LDL R26, [R1+0x864] ;  /* 0x00086400011a7983 */ /* 0x000ea80000100800 */
[----:B------:R-:W2:Y:S01]  /*b5c0*/  LDL R25, [R1+0x868] ;  /* 0x0008680001197983 */ /* 0x000ea20000100800 */
[----:B---3--:R-:W-:-:S03]  /*b5d0*/  @!P0 IMAD.MOV.U32 R3, RZ, RZ, R29 ;  /* 0x000000ffff038224 */ /* 0x008fc600078e001d */
[----:B------:R0:W-:Y:S01]  /*b5e0*/  STS.U16 [R28], R20 ;  /* 0x000000141c007388 */ /* 0x0001e20000000400 */
[----:B------:R-:W-:-:S03]  /*b5f0*/  @!P0 IMAD.MOV.U32 R2, RZ, RZ, R24 ;  /* 0x000000ffff028224 */ /* 0x000fc600078e0018 */
[----:B------:R1:W-:Y:S01]  /*b600*/  STS.U16 [R28+0x1100], R19 ;  /* 0x001100131c007388 */ /* 0x0003e20000000400 */
[----:B0-----:R-:W-:Y:S02]  /*b610*/  PRMT R20, RZ, 0x7610, R20 ;  /* 0x00007610ff147816 */ /* 0x001fe40000000014 */
[----:B-1----:R-:W-:-:S04]  /*b620*/  PRMT R19, RZ, 0x7610, R19 ;  /* 0x00007610ff137816 */ /* 0x002fc80000000013 */
[----:B------:R2:W3:Y:S04]  /*b630*/  @!P0 LDG.E.U16 R20, [R2.64] ;  /* 0x0000000602148981 */ /* 0x0004e8000c1e1500 */
[----:B------:R0:W-:Y:S04]  /*b640*/  STS.U16 [R28+0x1000], R18 ;  /* 0x001000121c007388 */ /* 0x0001e80000000400 */
[----:B----4-:R-:W-:Y:S04]  /*b650*/  STL [R1+0x1268], R21 ;  /* 0x0012681501007387 */ /* 0x010fe80000100800 */
[----:B------:R-:W4:Y:S01]  /*b660*/  LDL R24, [R1+0x85c] ;  /* 0x00085c0001187983 */ /* 0x000f220000100800 */
[----:B0-----:R-:W-:-:S03]  /*b670*/  PRMT R18, RZ, 0x7610, R18 ;  /* 0x00007610ff127816 */ /* 0x001fc60000000012 */
[----:B------:R-:W4:Y:S01]  /*b680*/  LDL R23, [R1+0x860] ;  /* 0x0008600001177983 */ /* 0x000f220000100800 */
[----:B--2---:R-:W-:Y:S02]  /*b690*/  @!P0 IMAD.MOV.U32 R3, RZ, RZ, R27 ;  /* 0x000000ffff038224 */ /* 0x004fe400078e001b */
[----:B------:R-:W-:-:S05]  /*b6a0*/  @!P0 IMAD.MOV.U32 R2, RZ, RZ, R0 ;  /* 0x000000ffff028224 */ /* 0x000fca00078e0000 */
[----:B------:R0:W2:Y:S02]  /*b6b0*/  @!P0 LDG.E.U16 R19, [R2.64] ;  /* 0x0000000602138981 */ /* 0x0000a4000c1e1500 */
[----:B0-----:R-:W-:Y:S02]  /*b6c0*/  @!P0 IMAD.MOV.U32 R3, RZ, RZ, R26 ;  /* 0x000000ffff038224 */ /* 0x001fe400078e001a */
[----:B------:R-:W-:-:S05]  /*b6d0*/  @!P0 IMAD.MOV.U32 R2, RZ, RZ, R25 ;  /* 0x000000ffff028224 */ /* 0x000fca00078e0019 */
[----:B------:R4:W2:Y:S04]  /*b6e0*/  @!P0 LDG.E.U16 R18, [R2.64] ;  /* 0x0000000602128981 */ /* 0x0008a8000c1e1500 */
[----:B------:R0:W-:Y:S04]  /*b6f0*/  STS.U16 [R28+0x2100], R17 ;  /* 0x002100111c007388 */ /* 0x0001e80000000400 */
[----:B---3--:R1:W-:Y:S04]  /*b700*/  STL [R1+0x126c], R20 ;  /* 0x00126c1401007387 */ /* 0x0083e80000100800 */
[----:B------:R-:W3:Y:S04]  /*b710*/  LDL R22, [R1+0x854] ;  /* 0x0008540001167983 */ /* 0x000ee80000100800 */
[----:B------:R-:W3:Y:S01]  /*b720*/  LDL R0, [R1+0x858] ;  /* 0x0008580001007983 */ /* 0x000ee20000100800 */
[----:B0-----:R-:W-:Y:S01]  /*b730*/  PRMT R17, RZ, 0x7610, R17 ;  /* 0x00007610ff117816 */ /* 0x001fe20000000011 */
[----:B----4-:R-:W-:-:S02]  /*b740*/  @!P0 IMAD.MOV.U32 R3, RZ, RZ, R24 ;  /* 0x000000ffff038224 */ /* 0x010fc400078e0018 */
[----:B------:R-:W-:-:S05]  /*b750*/  @!P0 IMAD.MOV.U32 R2, RZ, RZ, R23 ;  /* 0x000000ffff028224 */ /* 0x000fca00078e0017 */
[----:B------:R3:W4:Y:S04]  /*b760*/  @!P0 LDG.E.U16 R17, [R2.64] ;  /* 0x0000000602118981 */ /* 0x000728000c1e1500 */
[----:B--2---:R0:W-:Y:S04]  /*b770*/  STL [R1+0x1270], R19 ;  /* 0x0012701301007387 */ /* 0x0041e80000100800 */
[----:B------:R-:W2:Y:S04]  /*b780*/  LDL R21, [R1+0x84c] ;  /* 0x00084c0001157983 */ /* 0x000ea80000100800 */
[----:B-1----:R-:W2:Y:S04]  /*b790*/  LDL R20, [R1+0x850] ;  /* 0x0008500001147983 */ /* 0x002ea80000100800 */
[----:B------:R1:W-:Y:S04]  /*b7a0*/  STL [R1+0x1274], R18 ;  /* 0x0012741201007387 */ /* 0x0003e80000100800 */
[----:B0-----:R-:W2:Y:S04]  /*b7b0*/  LDL R19, [R1+0x844] ;  /* 0x0008440001137983 */ /* 0x001ea80000100800 */
[----:B-1----:R-:W2:Y:S04]  /*b7c0*/  LDL R18, [R1+0x848] ;  /* 0x0008480001127983 */ /* 0x002ea80000100800 */
[----:B------:R0:W-:Y:S01]  /*b7d0*/  STS.U16 [R28+0x2000], R16 ;  /* 0x002000101c007388 */ /* 0x0001e20000000400 */
[----:B---3--:R-:W-:-:S02]  /*b7e0*/  @!P0 IMAD.MOV.U32 R3, RZ, RZ, R22 ;  /* 0x000000ffff038224 */ /* 0x008fc400078e0016 */
[----:B------:R-:W-:Y:S01]  /*b7f0*/  @!P0 IMAD.MOV.U32 R2, RZ, RZ, R0 ;  /* 0x000000ffff028224 */ /* 0x000fe200078e0000 */
[----:B0-----:R-:W-:Y:S01]  /*b800*/  PRMT R16, RZ, 0x7610, R16 ;  /* 0x00007610ff107816 */ /* 0x001fe20000000010 */
[----:B------:R0:W-:Y:S05]  /*b810*/  STS.U16 [R28+0x3100], R15 ;  /* 0x0031000f1c007388 */ /* 0x0001ea0000000400 */
[----:B------:R2:W3:Y:S01]  /*b820*/  @!P0 LDG.E.U16 R16, [R2.64] ;  /* 0x0000000602108981 */ /* 0x0004e2000c1e1500 */
[----:B0-----:R-:W-:-:S03]  /*b830*/  PRMT R15, RZ, 0x7610, R15 ;  /* 0x00007610ff0f7816 */ /* 0x001fc6000000000f */
[----:B------:R0:W-:Y:S04]  /*b840*/  STS.U16 [R28+0x3000], R14 ;  /* 0x0030000e1c007388 */ /* 0x0001e80000000400 */
[----:B----4-:R1:W-:Y:S04]  /*b850*/  STL [R1+0x1278], R17 ;  /* 0x0012781101007387 */ /* 0x0103e80000100800 */
[----:B------:R-:W4:Y:S01]  /*b860*/  LDL R0, [R1+0x840] ;  /* 0x0008400001007983 */ /* 0x000f220000100800 */
[----:B0-----:R-:W-:-:S03]  /*b870*/  PRMT R14, RZ, 0x7610, R14 ;  /* 0x00007610ff0e7816 */ /* 0x001fc6000000000e */
[----:B-1----:R-:W4:Y:S04]  /*b880*/  LDL R17, [R1+0x83c] ;  /* 0x00083c0001117983 */ /* 0x002f280000100800 */
[----:B------:R-:W4:Y:S01]  /*b890*/  LDL.LU R29, [R1+0x3cc] ;  /* 0x0003cc00011d7983 */ /* 0x000f220000300800 */
        /* <DEDUP_REMOVED lines=8> */
[----:B0-----:R-:W3:Y:S04]  /*b920*/  LDL R8, [R1+0x838] ;  /* 0x0008380001087983 */ /* 0x001ee80000100800 */
[----:B-1----:R-:W3:Y:S04]  /*b930*/  LDL R16, [R1+0x834] ;  /* 0x0008340001107983 */ /* 0x002ee80000100800 */
[----:B------:R-:W3:Y:S01]  /*b940*/  LDL.LU R27, [R1+0x3d0] ;  /* 0x0003d000011b7983 */ /* 0x000ee20000300800 */
[----:B----4-:R-:W-:Y:S01]  /*b950*/  @!P0 IMAD.MOV.U32 R2, RZ, RZ, R0 ;  /* 0x000000ffff028224 */ /* 0x010fe200078e0000 */
[----:B------:R-:W-:Y:S01]  /*b960*/  PRMT R5, RZ, 0x7610, R5 ;  /* 0x00007610ff057816 */ /* 0x000fe20000000005 */
[----:B------:R-:W-:-:S05]  /*b970*/  @!P0 IMAD.MOV.U32 R3, RZ, RZ, R17 ;  /* 0x000000ffff038224 */ /* 0x000fca00078e0011 */
[----:B------:R0:W4:Y:S04]  /*b980*/  @!P0 LDG.E.U16 R5, [R2.64] ;  /* 0x0000000602058981 */ /* 0x000128000c1e1500 */
[----:B--2---:R1:W-:Y:S04]  /*b990*/  STL [R1+0x1280], R15 ;  /* 0x0012800f01007387 */ /* 0x0043e80000100800 */
[----:B------:R-:W2:Y:S04]  /*b9a0*/  LDL.LU R24, [R1+0x3a0] ;  /* 0x0003a00001187983 */ /* 0x000ea80000300800 */
[----:B------:R-:W-:Y:S04]  /*b9b0*/  STL [R1+0x1284], R14 ;  /* 0x0012840e01007387 */ /* 0x000fe80000100800 */
[----:B-1----:R-:W2:Y:S04]  /*b9c0*/  LDL R15, [R1+0x830] ;  /* 0x00083000010f7983 */ /* 0x002ea80000100800 */
[----:B------:R-:W2:Y:S01]  /*b9d0*/  LDL R0, [R1+0x8dc] ;  /* 0x0008dc0001007983 */ /* 0x000ea20000100800 */
[----:B0-----:R-:W-:-:S03]  /*b9e0*/  PRMT R3, RZ, 0x7610, R3 ;  /* 0x00007610ff037816 */ /* 0x001fc60000000003 */
[----:B------:R3:W-:Y:S04]  /*b9f0*/  STS.U16 [R28+0x7000], R6 ;  /* 0x007000061c007388 */ /* 0x0007e80000000400 */
[----:B------:R0:W-:Y:S04]  /*ba00*/  STS.U16 [R28+0x7100], R7 ;  /* 0x007100071c007388 */ /* 0x0001e80000000400 */
[----:B------:R1:W-:Y:S01]  /*ba10*/  STS.U16 [R28+0x5000], R10 ;  /* 0x0050000a1c007388 */ /* 0x0003e20000000400 */
[----:B---3--:R-:W-:-:S03]  /*ba20*/  @!P0 IMAD.MOV.U32 R6, RZ, RZ, R8 ;  /* 0x000000ffff068224 */ /* 0x008fc600078e0008 */
[----:B------:R-:W3:Y:S01]  /*ba30*/  LDL.LU R25, [R1+0x3a4] ;  /* 0x0003a40001197983 */ /* 0x000ee20000300800 */
[----:B0-----:R-:W-:Y:S01]  /*ba40*/  @!P0 IMAD.MOV.U32 R7, RZ, RZ, R16 ;  /* 0x000000ffff078224 */ /* 0x001fe200078e0010 */
[----:B-1----:R-:W-:-:S04]  /*ba50*/  PRMT R10, RZ, 0x7610, R10 ;  /* 0x00007610ff0a7816 */ /* 0x002fc8000000000a */
[----:B------:R2:W3:Y:S04]  /*ba60*/  @!P0 LDG.E.U16 R3, [R6.64] ;  /* 0x0000000606038981 */ /* 0x0004e8000c1e1500 */
[----:B------:R0:W-:Y:S04]  /*ba70*/  STS.U16 [R28+0x6100], R9 ;  /* 0x006100091c007388 */ /* 0x0001e80000000400 */
[----:B----4-:R-:W-:Y:S04]  /*ba80*/  STL [R1+0x1288], R5 ;  /* 0x0012880501007387 */ /* 0x010fe80000100800 */
[----:B------:R-:W4:Y:S04]  /*ba90*/  LDL R8, [R1+0x8f8] ;  /* 0x0008f80001087983 */ /* 0x000f280000100800 */
[----:B0-----:R-:W4:Y:S04]  /*baa0*/  LDL R9, [R1+0x82c] ;  /* 0x00082c0001097983 */ /* 0x001f280000100800 */
[----:B------:R-:W3:Y:S04]  /*bab0*/  LDL R17, [R1+0x828] ;  /* 0x0008280001117983 */ /* 0x000ee80000100800 */
[----:B------:R-:W3:Y:S01]  /*bac0*/  LDL R16, [R1+0x8f4] ;  /* 0x0008f40001107983 */ /* 0x000ee20000100800 */
[----:B--2---:R-:W-:-:S02]  /*bad0*/  @!P0 IMAD.MOV.U32 R7, RZ, RZ, R15 ;  /* 0x000000ffff078224 */ /* 0x004fc400078e000f */
[----:B------:R-:W-:-:S05]  /*bae0*/  @!P0 IMAD.MOV.U32 R6, RZ, RZ, R0 ;  /* 0x000000ffff068224 */ /* 0x000fca00078e0000 */
[----:B------:R0:W2:Y:S04]  /*baf0*/  @!P0 LDG.E.U16 R10, [R6.64] ;  /* 0x00000006060a8981 */ /* 0x0000a8000c1e1500 */
[----:B------:R-:W1:Y:S04]  /*bb00*/  S2R R26, SR_TID.X ;  /* 0x00000000001a7919 */ /* 0x000e680000002100 */
[----:B------:R-:W-:Y:S04]  /*bb10*/  STS.U16 [R28+0x4000], R12 ;  /* 0x0040000c1c007388 */ /* 0x000fe80000000400 */
[----:B------:R-:W-:Y:S01]  /*bb20*/  STS.U16 [R28+0x4100], R13 ;  /* 0x0041000d1c007388 */ /* 0x000fe20000000400 */
[----:B-1----:R-:W-:-:S05]  /*bb30*/  LOP3.LUT R26, R26, 0x7f, RZ, 0xc0, !PT ;  /* 0x0000007f1a1a7812 */ /* 0x002fca00078ec0ff */
[----:B------:R-:W-:Y:S01]  /*bb40*/  IMAD.SHL.U32 R14, R26, 0x2, RZ ;  /* 0x000000021a0e7824 */ /* 0x000fe200078e00ff */
[----:B------:R-:W-:Y:S04]  /*bb50*/  STS.U16 [R28+0x5100], R11 ;  /* 0x0051000b1c007388 */ /* 0x000fe80000000400 */
[----:B------:R-:W-:Y:S01]  /*bb60*/  LOP3.LUT R14, R14, 0x10, RZ, 0x3c, !PT ;  /* 0x000000100e0e7812 */ /* 0x000fe200078e3cff */
[----:B------:R-:W2:Y:S04]  /*bb70*/  LDL.LU R26, [R1+0x358] ;  /* 0x00035800011a7983 */ /* 0x000ea80000300800 */
[----:B---3--:R-:W-:Y:S04]  /*bb80*/  STL [R1+0x128c], R3 ;  /* 0x00128c0301007387 */ /* 0x008fe80000100800 */
[----:B------:R1:W-:Y:S04]  /*bb90*/  STS.U16 [R14+0x200], R29 ;  /* 0x0002001d0e007388 */ /* 0x0003e80000000400 */
[----:B------:R3:W-:Y:S04]  /*bba0*/  STS.U16 [R14+0x300], R27 ;  /* 0x0003001b0e007388 */ /* 0x0007e80000000400 */
[----:B-1----:R-:W2:Y:S04]  /*bbb0*/  LDL.LU R29, [R1+0x35c] ;  /* 0x00035c00011d7983 */ /* 0x002ea80000300800 */
[----:B------:R-:W2:Y:S04]  /*bbc0*/  LDL R5, [R1+0x824] ;  /* 0x0008240001057983 */ /* 0x000ea80000100800 */
[----:B------:R-:W2:Y:S01]  /*bbd0*/  LDL R0, [R1+0x8f0] ;  /* 0x0008f00001007983 */ /* 0x000ea20000100800 */
[----:B0-----:R-:W-:-:S06]  /*bbe0*/  PRMT R6, RZ, 0x7610, R6 ;  /* 0x00007610ff067816 */ /* 0x001fcc0000000006 */
[----:B----4-:R0:W4:Y:S01]  /*bbf0*/  @!P0 LDG.E.U16 R6, [R8.64] ;  /* 0x0000000608068981 */ /* 0x010122000c1e1500 */
[----:B------:R-:W-:Y:S01]  /*bc00*/  PRMT R4, RZ, 0x7610, R4 ;  /* 0x00007610ff047816 */ /* 0x000fe20000000004 */
[----:B0-----:R-:W-:Y:S02]  /*bc10*/  @!P0 IMAD.MOV.U32 R8, RZ, RZ, R16 ;  /* 0x000000ffff088224 */ /* 0x001fe400078e0010 */
[----:B------:R-:W-:-:S05]  /*bc20*/  @!P0 IMAD.MOV.U32 R9, RZ, RZ, R17 ;  /* 0x000000ffff098224 */ /* 0x000fca00078e0011 */
[----:B------:R0:W4:Y:S04]  /*bc30*/  @!P0 LDG.E.U16 R4, [R8.64] ;  /* 0x0000000608048981 */ /* 0x000128000c1e1500 */
[----:B--2---:R1:W-:Y:S04]  /*bc40*/  STL [R1+0x1290], R10 ;  /* 0x0012900a01007387 */ /* 0x0043e80000100800 */
[----:B---3--:R-:W2:Y:S04]  /*bc50*/  LDL.LU R27, [R1+0x13c] ;  /* 0x00013c00011b7983 */ /* 0x008ea80000300800 */
[----:B------:R-:W3:Y:S04]  /*bc60*/  LDL R15, [R1+0x820] ;  /* 0x00082000010f7983 */ /* 0x000ee80000100800 */
[----:B-1----:R-:W2:Y:S01]  /*bc70*/  LDL R10, [R1+0x8ec] ;  /* 0x0008ec00010a7983 */ /* 0x002ea20000100800 */
[----:B------:R-:W-:-:S02]  /*bc80*/  PRMT R2, RZ, 0x7610, R2 ;  /* 0x00007610ff027816 */ /* 0x000fc40000000002 */
[----:B------:R-:W-:Y:S01]  /*bc90*/  PRMT R7, RZ, 0x7610, R7 ;  /* 0x00007610ff077816 */ /* 0x000fe20000000007 */
[----:B0-----:R-:W-:Y:S02]  /*bca0*/  @!P0 IMAD.MOV.U32 R9, RZ, RZ, R5 ;  /* 0x000000ffff098224 */ /* 0x001fe400078e0005 */
[----:B------:R-:W-:-:S05]  /*bcb0*/  @!P0 IMAD.MOV.U32 R8, RZ, RZ, R0 ;  /* 0x000000ffff088224 */ /* 0x000fca00078e0000 */
[----:B------:R3:W2:Y:S04]  /*bcc0*/  @!P0 LDG.E.U16 R2, [R8.64] ;  /* 0x0000000608028981 */ /* 0x0006a8000c1e1500 */
[----:B----4-:R0:W-:Y:S04]  /*bcd0*/  STL [R1+0x1294], R6 ;  /* 0x0012940601007387 */ /* 0x0101e80000100800 */
[----:B------:R-:W4:Y:S04]  /*bce0*/  LDL R3, [R1+0x8e8] ;  /* 0x0008e80001037983 */ /* 0x000f280000100800 */
[----:B0-----:R-:W4:Y:S04]  /*bcf0*/  LDL R6, [R1+0x81c] ;  /* 0x00081c0001067983 */ /* 0x001f280000100800 */
[----:B------:R0:W-:Y:S04]  /*bd00*/  STL [R1+0x1298], R4 ;  /* 0x0012980401007387 */ /* 0x0001e80000100800 */
[----:B------:R-:W4:Y:S04]  /*bd10*/  LDL.LU R28, [R1+0x8d8] ;  /* 0x0008d800011c7983 */ /* 0x000f280000300800 */
[----:B------:R-:W4:Y:S04]  /*bd20*/  LDL R5, [R1+0x818] ;  /* 0x0008180001057983 */ /* 0x000f280000100800 */
[----:B0-----:R-:W4:Y:S04]  /*bd30*/  LDL R4, [R1+0x8e4] ;  /* 0x0008e40001047983 */ /* 0x001f280000100800 */
[----:B------:R-:W-:Y:S01]  /*bd40*/  STS.U16 [R14+0x1200], R24 ;  /* 0x001200180e007388 */ /* 0x000fe20000000400 */
[----:B---3--:R-:W-:-:S02]  /*bd50*/  @!P0 IMAD.MOV.U32 R9, RZ, RZ, R15 ;  /* 0x000000ffff098224 */ /* 0x008fc400078e000f */
[----:B--2---:R-:W-:Y:S01]  /*bd60*/  @!P0 IMAD.MOV.U32 R8, RZ, RZ, R10 ;  /* 0x000000ffff088224 */ /* 0x004fe200078e000a */
[----:B------:R-:W2:Y:S04]  /*bd70*/  LDL.LU R0, [R1+0x140] ;  /* 0x0001400001007983 */ /* 0x000ea80000300800 */
[----:B------:R4:W3:Y:S04]  /*bd80*/  @!P0 LDG.E.U16 R7, [R8.64] ;  /* 0x0000000608078981 */ /* 0x0008e8000c1e1500 */
[----:B------:R-:W-:Y:S04]  /*bd90*/  STS.U16 [R14+0x1300], R25 ;  /* 0x001300190e007388 */ /* 0x000fe80000000400 */
[----:B------:R-:W-:Y:S04]  /*bda0*/  STS.U16 [R14+0x2200], R26 ;  /* 0x0022001a0e007388 */ /* 0x000fe80000000400 */
[----:B------:R0:W-:Y:S01]  /*bdb0*/  STS.U16 [R14+0x2300], R29 ;  /* 0x0023001d0e007388 */ /* 0x0001e20000000400 */
[----:B------:R-:W-:-:S03]  /*bdc0*/  PRMT R11, RZ, 0x7610, R11 ;  /* 0x00007610ff0b7816 */ /* 0x000fc6000000000b */
[----:B------:R1:W-:Y:S01]  /*bdd0*/  STL [R1+0x129c], R2 ;  /* 0x00129c0201007387 */ /* 0x0003e20000100800 */
[----:B----4-:R-:W-:Y:S02]  /*bde0*/  @!P0 IMAD.MOV.U32 R8, RZ, RZ, R3 ;  /* 0x000000ffff088224 */ /* 0x010fe400078e0003 */
[----:B------:R-:W-:-:S05]  /*bdf0*/  @!P0 IMAD.MOV.U32 R9, RZ, RZ, R6 ;  /* 0x000000ffff098224 */ /* 0x000fca00078e0006 */
[----:B------:R4:W2:Y:S01]  /*be00*/  @!P0 LDG.E.U16 R11, [R8.64] ;  /* 0x00000006080b8981 */ /* 0x0008a2000c1e1500 */
[----:B------:R-:W-:Y:S01]  /*be10*/  PRMT R12, RZ, 0x7610, R12 ;  /* 0x00007610ff0c7816 */ /* 0x000fe2000000000c */
[----:B----4-:R-:W-:Y:S02]  /*be20*/  @!P0 IMAD.MOV.U32 R9, RZ, RZ, R5 ;  /* 0x000000ffff098224 */ /* 0x010fe400078e0005 */
[----:B------:R-:W-:-:S05]  /*be30*/  @!P0 IMAD.MOV.U32 R8, RZ, RZ, R4 ;  /* 0x000000ffff088224 */ /* 0x000fca00078e0004 */
[----:B------:R4:W2:Y:S04]  /*be40*/  @!P0 LDG.E.U16 R12, [R8.64] ;  /* 0x00000006080c8981 */ /* 0x0008a8000c1e1500 */
[----:B---3--:R-:W-:Y:S04]  /*be50*/  STL [R1+0x12a0], R7 ;  /* 0x0012a00701007387 */ /* 0x008fe80000100800 */
[----:B0-----:R-:W3:Y:S04]  /*be60*/  LDL.LU R29, [R1+0x10c] ;  /* 0x00010c00011d7983 */ /* 0x001ee80000300800 */
[----:B-1----:R-:W3:Y:S01]  /*be70*/  LDL R2, [R1+0x8e0] ;  /* 0x0008e00001027983 */ /* 0x002ee20000100800 */
[----:B------:R-:W-:Y:S01]  /*be80*/  PRMT R13, RZ, 0x7610, R13 ;  /* 0x00007610ff0d7816 */ /* 0x000fe2000000000d */
[----:B----4-:R-:W-:-:S02]  /*be90*/  @!P0 IMAD.MOV.U32 R9, RZ, RZ, R28 ;  /* 0x000000ffff098224 */ /* 0x010fc400078e001c */
[----:B------:R-:W4:Y:S04]  /*bea0*/  LDL.LU R3, [R1+0x108] ;  /* 0x0001080001037983 */ /* 0x000f280000300800 */
[----:B------:R-:W-:Y:S04]  /*beb0*/  STS.U16 [R14+0x3200], R27 ;  /* 0x0032001b0e007388 */ /* 0x000fe80000000400 */
[----:B--2---:R0:W-:Y:S04]  /*bec0*/  STS.U16 [R14+0x3300], R0 ;  /* 0x003300000e007388 */ /* 0x0041e80000000400 */
[----:B------:R-:W-:Y:S04]  /*bed0*/  STL [R1+0x12a4], R11 ;  /* 0x0012a40b01007387 */ /* 0x000fe80000100800 */
[----:B------:R-:W2:Y:S04]  /*bee0*/  LDL.LU R6, [R1+0xd4] ;  /* 0x0000d40001067983 */ /* 0x000ea80000300800 */
        /* <DEDUP_REMOVED lines=11> */
[----:B------:R-:W-:Y:S04]  /*bfa0*/  STL [R1+0x12a8], R12 ;  /* 0x0012a80c01007387 */ /* 0x000fe80000100800 */
[----:B0-----:R-:W2:Y:S04]  /*bfb0*/  LDL.LU R0, [R1+0x144] ;  /* 0x0001440001007983 */ /* 0x001ea80000300800 */
[----:B------:R-:W2:Y:S04]  /*bfc0*/  LDL.LU R26, [R1+0x138] ;  /* 0x00013800011a7983 */ /* 0x000ea80000300800 */
[----:B------:R-:W2:Y:S01]  /*bfd0*/  LDL.LU R27, [R1+0x104] ;  /* 0x00010400011b7983 */ /* 0x000ea20000300800 */
[----:B---3--:R-:W-:-:S05]  /*bfe0*/  @!P0 IMAD.MOV.U32 R8, RZ, RZ, R2 ;  /* 0x000000ffff088224 */ /* 0x008fca00078e0002 */
[----:B------:R-:W3:Y:S04]  /*bff0*/  @!P0 LDG.E.U16 R13, [R8.64] ;  /* 0x00000006080d8981 */ /* 0x000ee8000c1e1500 */
[----:B------:R-:W-:Y:S04]  /*c000*/  STL [R1+0x930], R28 ;  /* 0x0009301c01007387 */ /* 0x000fe80000100800 */
[----:B------:R-:W-:Y:S04]  /*c010*/  STS.U16 [R14+0x4200], R29 ;  /* 0x0042001d0e007388 */ /* 0x000fe80000000400 */
[----:B------:R-:W0:Y:S04]  /*c020*/  S2R R23, SR_TID.X ;  /* 0x0000000000177919 */ /* 0x000e280000002100 */
[----:B----4-:R0:W-:Y:S02]  /*c030*/  STS.U16 [R14+0x4300], R3 ;  /* 0x004300030e007388 */ /* 0x0101e40000000400 */
[----:B0-----:R-:W-:-:S05]  /*c040*/  LOP3.LUT R3, R23, 0x7f, RZ, 0xc0, !PT ;  /* 0x0000007f17037812 */ /* 0x001fca00078ec0ff */
[----:B------:R-:W-:-:S05]  /*c050*/  IMAD.SHL.U32 R7, R3, 0x2, RZ ;  /* 0x0000000203077824 */ /* 0x000fca00078e00ff */
[----:B------:R-:W-:Y:S01]  /*c060*/  LOP3.LUT R7, R7, 0x20, RZ, 0x3c, !PT ;  /* 0x0000002007077812 */ /* 0x000fe200078e3cff */
[----:B--2---:R-:W-:Y:S04]  /*c070*/  STS.U16 [R14+0x5200], R6 ;  /* 0x005200060e007388 */ /* 0x004fe80000000400 */
[----:B------:R0:W-:Y:S04]  /*c080*/  STS.U16 [R14+0x5300], R21 ;  /* 0x005300150e007388 */ /* 0x0001e80000000400 */
[----:B------:R1:W-:Y:S04]  /*c090*/  STS.U16 [R14+0x6200], R24 ;  /* 0x006200180e007388 */ /* 0x0003e80000000400 */
[----:B------:R-:W-:Y:S04]  /*c0a0*/  STS.U16 [R14+0x6300], R10 ;  /* 0x0063000a0e007388 */ /* 0x000fe80000000400 */
[----:B------:R-:W-:Y:S04]  /*c0b0*/  STS.U16 [R14+0x7200], R5 ;  /* 0x007200050e007388 */ /* 0x000fe80000000400 */
[----:B------:R-:W-:Y:S04]  /*c0c0*/  STS.U16 [R14+0x7300], R15 ;  /* 0x0073000f0e007388 */ /* 0x000fe80000000400 */
[----:B------:R-:W-:Y:S04]  /*c0d0*/  STS.U16 [R7+0x400], R16 ;  /* 0x0004001007007388 */ /* 0x000fe80000000400 */
[----:B------:R-:W-:Y:S04]  /*c0e0*/  STS.U16 [R7+0x500], R17 ;  /* 0x0005001107007388 */ /* 0x000fe80000000400 */
[----:B------:R-:W-:Y:S04]  /*c0f0*/  STS.U16 [R7+0x1400], R18 ;  /* 0x0014001207007388 */ /* 0x000fe80000000400 */
[----:B------:R-:W-:Y:S04]  /*c100*/  STS.U16 [R7+0x1500], R19 ;  /* 0x0015001307007388 */ /* 0x000fe80000000400 */
[----:B------:R2:W-:Y:S04]  /*c110*/  STS.U16 [R7+0x2400], R22 ;  /* 0x0024001607007388 */ /* 0x0005e80000000400 */
[----:B------:R4:W-:Y:S04]  /*c120*/  STS.U16 [R7+0x2500], R25 ;  /* 0x0025001907007388 */ /* 0x0009e80000000400 */
[----:B------:R0:W-:Y:S04]  /*c130*/  STS.U16 [R7+0x3400], R0 ;  /* 0x0034000007007388 */ /* 0x0001e80000000400 */
[----:B------:R0:W-:Y:S04]  /*c140*/  STS.U16 [R7+0x3500], R26 ;  /* 0x0035001a07007388 */ /* 0x0001e80000000400 */
[----:B------:R0:W-:Y:S04]  /*c150*/  STS.U16 [R7+0x4400], R27 ;  /* 0x0044001b07007388 */ /* 0x0001e80000000400 */
[----:B---3--:R-:W-:Y:S04]  /*c160*/  STL [R1+0x12ac], R13 ;  /* 0x0012ac0d01007387 */ /* 0x008fe80000100800 */
[----:B------:R-:W3:Y:S04]  /*c170*/  LDL.LU R20, [R1+0x100] ;  /* 0x0001000001147983 */ /* 0x000ee80000300800 */
[----:B------:R-:W3:Y:S04]  /*c180*/  LDL.LU R29, [R1+0xcc] ;  /* 0x0000cc00011d7983 */ /* 0x000ee80000300800 */
[----:B------:R-:W3:Y:S04]  /*c190*/  LDL.LU R23, [R1+0xc8] ;  /* 0x0000c80001177983 */ /* 0x000ee80000300800 */
[----:B0-----:R-:W3:Y:S04]  /*c1a0*/  LDL.LU R21, [R1+0x94] ;  /* 0x0000940001157983 */ /* 0x001ee80000300800 */
[----:B-1----:R-:W3:Y:S04]  /*c1b0*/  LDL.LU R24, [R1+0x90] ;  /* 0x0000900001187983 */ /* 0x002ee80000300800 */
[----:B--2---:R-:W2:Y:S04]  /*c1c0*/  LDL.LU R22, [R1+0x5c] ;  /* 0x00005c0001167983 */ /* 0x004ea80000300800 */
[----:B----4-:R-:W4:Y:S04]  /*c1d0*/  LDL.LU R25, [R1+0x58] ;  /* 0x0000580001197983 */ /* 0x010f280000300800 */
[----:B------:R-:W2:Y:S04]  /*c1e0*/  LDL.LU R0, [R1+0x3f0] ;  /* 0x0003f00001007983 */ /* 0x000ea80000300800 */
[----:B------:R-:W2:Y:S04]  /*c1f0*/  LDL.LU R2, [R1+0x3ec] ;  /* 0x0003ec0001027983 */ /* 0x000ea80000300800 */
[----:B------:R-:W2:Y:S04]  /*c200*/  LDL.LU R4, [R1+0x3b8] ;  /* 0x0003b80001047983 */ /* 0x000ea80000300800 */
[----:B------:R-:W2:Y:S04]  /*c210*/  LDL.LU R26, [R1+0x3b4] ;  /* 0x0003b400011a7983 */ /* 0x000ea80000300800 */
[----:B------:R-:W2:Y:S04]  /*c220*/  LDL.LU R27, [R1+0x364] ;  /* 0x00036400011b7983 */ /* 0x000ea80000300800 */
[----:B------:R-:W2:Y:S01]  /*c230*/  LDL.LU R6, [R1+0x360] ;  /* 0x0003600001067983 */ /* 0x000ea20000300800 */
[----:B------:R-:W-:-:S05]  /*c240*/  IMAD.SHL.U32 R3, R3, 0x2, RZ ;  /* 0x0000000203037824 */ /* 0x000fca00078e00ff */
[----:B------:R-:W-:Y:S01]  /*c250*/  LOP3.LUT R3, R3, 0x30, RZ, 0x3c, !PT ;  /* 0x0000003003037812 */ /* 0x000fe200078e3cff */
[----:B---3--:R-:W-:Y:S04]  /*c260*/  STS.U16 [R7+0x4500], R20 ;  /* 0x0045001407007388 */ /* 0x008fe80000000400 */
[----:B------:R0:W-:Y:S04]  /*c270*/  STS.U16 [R7+0x5400], R29 ;  /* 0x0054001d07007388 */ /* 0x0001e80000000400 */
[----:B0-----:R-:W3:Y:S04]  /*c280*/  LDL.LU R29, [R1+0x134] ;  /* 0x00013400011d7983 */ /* 0x001ee80000300800 */
[----:B------:R-:W3:Y:S04]  /*c290*/  LDL.LU R10, [R1+0x130] ;  /* 0x00013000010a7983 */ /* 0x000ee80000300800 */
[----:B------:R0:W-:Y:S04]  /*c2a0*/  STS.U16 [R7+0x5500], R23 ;  /* 0x0055001707007388 */ /* 0x0001e80000000400 */
[----:B------:R-:W3:Y:S04]  /*c2b0*/  LDL.LU R5, [R1+0xfc] ;  /* 0x0000fc0001057983 */ /* 0x000ee80000300800 */
[----:B0-----:R-:W3:Y:S04]  /*c2c0*/  LDL.LU R23, [R1+0xf8] ;  /* 0x0000f80001177983 */ /* 0x001ee80000300800 */
[----:B------:R-:W3:Y:S04]  /*c2d0*/  LDL.LU R14, [R1+0xc4] ;  /* 0x0000c400010e7983 */ /* 0x000ee80000300800 */
[----:B------:R-:W3:Y:S04]  /*c2e0*/  LDL.LU R15, [R1+0xc0] ;  /* 0x0000c000010f7983 */ /* 0x000ee80000300800 */
[----:B------:R-:W3:Y:S04]  /*c2f0*/  LDL.LU R16, [R1+0x8c] ;  /* 0x00008c0001107983 */ /* 0x000ee80000300800 */
[----:B------:R-:W3:Y:S04]  /*c300*/  LDL.LU R17, [R1+0x88] ;  /* 0x0000880001117983 */ /* 0x000ee80000300800 */
[----:B------:R-:W3:Y:S04]  /*c310*/  LDL.LU R18, [R1+0x54] ;  /* 0x0000540001127983 */ /* 0x000ee80000300800 */
[----:B------:R-:W3:Y:S04]  /*c320*/  LDL.LU R19, [R1+0x50] ;  /* 0x0000500001137983 */ /* 0x000ee80000300800 */
[----:B------:R0:W-:Y:S04]  /*c330*/  STS.U16 [R7+0x6400], R21 ;  /* 0x0064001507007388 */ /* 0x0001e80000000400 */
[----:B------:R-:W3:Y:S04]  /*c340*/  LDL.LU R20, [R1+0x3e8] ;  /* 0x0003e80001147983 */ /* 0x000ee80000300800 */
[----:B------:R1:W-:Y:S04]  /*c350*/  STS.U16 [R7+0x6500], R24 ;  /* 0x0065001807007388 */ /* 0x0003e80000000400 */
[----:B0-----:R-:W3:Y:S04]  /*c360*/  LDL.LU R21, [R1+0x3e4] ;  /* 0x0003e40001157983 */ /* 0x001ee80000300800 */
[----:B-1----:R-:W3:Y:S04]  /*c370*/  LDL.LU R24, [R1+0x3b0] ;  /* 0x0003b00001187983 */ /* 0x002ee80000300800 */
[----:B--2---:R0:W-:Y:S04]  /*c380*/  STS.U16 [R7+0x7400], R22 ;  /* 0x0074001607007388 */ /* 0x0041e80000000400 */
[----:B----4-:R1:W-:Y:S04]  /*c390*/  STS.U16 [R7+0x7500], R25 ;  /* 0x0075001907007388 */ /* 0x0103e80000000400 */
[----:B------:R2:W-:Y:S04]  /*c3a0*/  STS.U16 [R3+0x600], R0 ;  /* 0x0006000003007388 */ /* 0x0005e80000000400 */
[----:B0-----:R-:W4:Y:S04]  /*c3b0*/  LDL.LU R22, [R1+0x3ac] ;  /* 0x0003ac0001167983 */ /* 0x001f280000300800 */
[----:B-1----:R-:W4:Y:S04]  /*c3c0*/  LDL.LU R25, [R1+0x354] ;  /* 0x0003540001197983 */ /* 0x002f280000300800 */
[----:B--2---:R-:W2:Y:S04]  /*c3d0*/  LDL.LU R0, [R1+0x350] ;  /* 0x0003500001007983 */ /* 0x004ea80000300800 */
[----:B------:R-:W-:Y:S04]  /*c3e0*/  STS.U16 [R3+0x700], R2 ;  /* 0x0007000203007388 */ /* 0x000fe80000000400 */
[----:B------:R-:W-:Y:S04]  /*c3f0*/  STS.U16 [R3+0x1600], R4 ;  /* 0x0016000403007388 */ /* 0x000fe80000000400 */
[----:B------:R0:W-:Y:S04]  /*c400*/  STS.U16 [R3+0x1700], R26 ;  /* 0x0017001a03007388 */ /* 0x0001e80000000400 */
[----:B------:R1:W-:Y:S04]  /*c410*/  STS.U16 [R3+0x2600], R27 ;  /* 0x0026001b03007388 */ /* 0x0003e80000000400 */
[----:B0-----:R-:W2:Y:S04]  /*c420*/  LDL.LU R26, [R1+0x12c] ;  /* 0x00012c00011a7983 */ /* 0x001ea80000300800 */
[----:B-1----:R-:W2:Y:S04]  /*c430*/  LDL.LU R27, [R1+0x128] ;  /* 0x00012800011b7983 */ /* 0x002ea80000300800 */
[----:B------:R-:W-:Y:S04]  /*c440*/  STS.U16 [R3+0x2700], R6 ;  /* 0x0027000603007388 */ /* 0x000fe80000000400 */
[----:B---3--:R0:W-:Y:S04]  /*c450*/  STS.U16 [R3+0x3600], R29 ;  /* 0x0036001d03007388 */ /* 0x0081e80000000400 */
[----:B0-----:R-:W0:Y:S04]  /*c460*/  S2R R29, SR_TID.X ;  /* 0x00000000001d7919 */ /* 0x001e280000002100 */
[----:B------:R-:W-:Y:S04]  /*c470*/  STS.U16 [R3+0x3700], R10 ;  /* 0x0037000a03007388 */ /* 0x000fe80000000400 */
[----:B------:R-:W-:Y:S04]  /*c480*/  STS.U16 [R3+0x4600], R5 ;  /* 0x0046000503007388 */ /* 0x000fe80000000400 */
[----:B------:R1:W-:Y:S01]  /*c490*/  STS.U16 [R3+0x4700], R23 ;  /* 0x0047001703007388 */ /* 0x0003e20000000400 */
[----:B0-----:R-:W-:-:S03]  /*c4a0*/  LOP3.LUT R2, R29, 0x7f, RZ, 0xc0, !PT ;  /* 0x0000007f1d027812 */ /* 0x001fc600078ec0ff */
[----:B------:R-:W-:Y:S02]  /*c4b0*/  STS.U16 [R3+0x5600], R14 ;  /* 0x0056000e03007388 */ /* 0x000fe40000000400 */
[----:B------:R-:W-:Y:S02]  /*c4c0*/  IMAD.SHL.U32 R4, R2, 0x2, RZ ;  /* 0x0000000202047824 */ /* 0x000fe400078e00ff */
[----:B-1----:R-:W3:Y:S04]  /*c4d0*/  LDL.LU R23, [R1+0xf4] ;  /* 0x0000f40001177983 */ /* 0x002ee80000300800 */
[----:B------:R-:W-:Y:S01]  /*c4e0*/  STS.U16 [R3+0x5700], R15 ;  /* 0x0057000f03007388 */ /* 0x000fe20000000400 */
[----:B------:R-:W-:-:S03]  /*c4f0*/  LOP3.LUT R4, R4, 0x40, RZ, 0x3c, !PT ;  /* 0x0000004004047812 */ /* 0x000fc600078e3cff */
[----:B------:R-:W3:Y:S04]  /*c500*/  LDL.LU R29, [R1+0xf0] ;  /* 0x0000f000011d7983 */ /* 0x000ee80000300800 */
[----:B------:R-:W-:Y:S04]  /*c510*/  STS.U16 [R3+0x6600], R16 ;  /* 0x0066001003007388 */ /* 0x000fe80000000400 */
[----:B------:R-:W-:Y:S04]  /*c520*/  STS.U16 [R3+0x6700], R17 ;  /* 0x0067001103007388 */ /* 0x000fe80000000400 */
[----:B------:R-:W-:Y:S04]  /*c530*/  STS.U16 [R3+0x7600], R18 ;  /* 0x0076001203007388 */ /* 0x000fe80000000400 */
[----:B------:R-:W-:Y:S04]  /*c540*/  STS.U16 [R3+0x7700], R19 ;  /* 0x0077001303007388 */ /* 0x000fe80000000400 */
[----:B------:R-:W-:Y:S04]  /*c550*/  STS.U16 [R4+0x800], R20 ;  /* 0x0008001404007388 */ /* 0x000fe80000000400 */
[----:B------:R-:W-:Y:S04]  /*c560*/  STS.U16 [R4+0x900], R21 ;  /* 0x0009001504007388 */ /* 0x000fe80000000400 */
[----:B------:R0:W-:Y:S04]  /*c570*/  STS.U16 [R4+0x1800], R24 ;  /* 0x0018001804007388 */ /* 0x0001e80000000400 */
[----:B----4-:R-:W-:Y:S04]  /*c580*/  STS.U16 [R4+0x1900], R22 ;  /* 0x0019001604007388 */ /* 0x010fe80000000400 */
[----:B0-----:R-:W4:Y:S04]  /*c590*/  LDL.LU R24, [R1+0xbc] ;  /* 0x0000bc0001187983 */ /* 0x001f280000300800 */
[----:B------:R-:W4:Y:S04]  /*c5a0*/  LDL.LU R28, [R1+0xb8] ;  /* 0x0000b800011c7983 */ /* 0x000f280000300800 */
[----:B------:R-:W4:Y:S04]  /*c5b0*/  LDL.LU R12, [R1+0x84] ;  /* 0x00008400010c7983 */ /* 0x000f280000300800 */
[----:B------:R-:W4:Y:S04]  /*c5c0*/  LDL.LU R11, [R1+0x80] ;  /* 0x00008000010b7983 */ /* 0x000f280000300800 */
[----:B------:R0:W-:Y:S04]  /*c5d0*/  STS.U16 [R4+0x2800], R25 ;  /* 0x0028001904007388 */ /* 0x0001e80000000400 */
[----:B------:R-:W4:Y:S04]  /*c5e0*/  LDL.LU R7, [R1+0x4c] ;  /* 0x00004c0001077983 */ /* 0x000f280000300800 */
[----:B--2---:R1:W-:Y:S04]  /*c5f0*/  STS.U16 [R4+0x2900], R0 ;  /* 0x0029000004007388 */ /* 0x0043e80000000400 */
[----:B0-----:R-:W2:Y:S04]  /*c600*/  LDL.LU R25, [R1+0x48] ;  /* 0x0000480001197983 */ /* 0x001ea80000300800 */
[----:B-1----:R-:W2:Y:S04]  /*c610*/  LDL.LU R0, [R1+0x3e0] ;  /* 0x0003e00001007983 */ /* 0x002ea80000300800 */
[----:B------:R-:W2:Y:S04]  /*c620*/  LDL.LU R6, [R1+0x3dc] ;  /* 0x0003dc0001067983 */ /* 0x000ea80000300800 */
[----:B------:R-:W2:Y:S04]  /*c630*/  LDL.LU R10, [R1+0x3a8] ;  /* 0x0003a800010a7983 */ /* 0x000ea80000300800 */
[----:B------:R-:W2:Y:S04]  /*c640*/  LDL.LU R3, [R1+0x39c] ;  /* 0x00039c0001037983 */ /* 0x000ea80000300800 */
[----:B------:R0:W-:Y:S04]  /*c650*/  STS.U16 [R4+0x3800], R26 ;  /* 0x0038001a04007388 */ /* 0x0001e80000000400 */
[----:B------:R-:W2:Y:S04]  /*c660*/  LDL.LU R5, [R1+0x34c] ;  /* 0x00034c0001057983 */ /* 0x000ea80000300800 */
[----:B------:R1:W-:Y:S04]  /*c670*/  STS.U16 [R4+0x3900], R27 ;  /* 0x0039001b04007388 */ /* 0x0003e80000000400 */
[----:B0-----:R-:W2:Y:S04]  /*c680*/  LDL.LU R26, [R1+0x348] ;  /* 0x00034800011a7983 */ /* 0x001ea80000300800 */
[----:B-1----:R-:W2:Y:S04]  /*c690*/  LDL.LU R27, [R1+0x124] ;  /* 0x00012400011b7983 */ /* 0x002ea80000300800 */
        /* <DEDUP_REMOVED lines=11> */
[----:B---3--:R0:W-:Y:S04]  /*c750*/  STS.U16 [R4+0x4800], R23 ;  /* 0x0048001704007388 */ /* 0x0081e80000000400 */
[----:B------:R1:W-:Y:S04]  /*c760*/  STS.U16 [R4+0x4900], R29 ;  /* 0x0049001d04007388 */ /* 0x0003e80000000400 */
[----:B0-----:R-:W3:Y:S04]  /*c770*/  LDL.LU R23, [R1+0x3d8] ;  /* 0x0003d80001177983 */ /* 0x001ee80000300800 */
[----:B-1----:R-:W3:Y:S04]  /*c780*/  LDL.LU R29, [R1+0x3d4] ;  /* 0x0003d400011d7983 */ /* 0x002ee80000300800 */
[----:B----4-:R0:W-:Y:S04]  /*c790*/  STS.U16 [R4+0x5800], R24 ;  /* 0x0058001804007388 */ /* 0x0101e80000000400 */
[----:B------:R-:W-:Y:S04]  /*c7a0*/  STS.U16 [R4+0x5900], R28 ;  /* 0x0059001c04007388 */ /* 0x000fe80000000400 */
[----:B------:R-:W-:Y:S04]  /*c7b0*/  STS.U16 [R4+0x6800], R12 ;  /* 0x0068000c04007388 */ /* 0x000fe80000000400 */
[----:B------:R-:W-:Y:S04]  /*c7c0*/  STS.U16 [R4+0x6900], R11 ;  /* 0x0069000b04007388 */ /* 0x000fe80000000400 */
[----:B0-----:R-:W4:Y:S04]  /*c7d0*/  LDL.LU R24, [R1+0x398] ;  /* 0x0003980001187983 */ /* 0x001f280000300800 */
[----:B------:R-:W-:Y:S04]  /*c7e0*/  STS.U16 [R4+0x7800], R7 ;  /* 0x0078000704007388 */ /* 0x000fe80000000400 */
[----:B--2---:R0:W-:Y:S04]  /*c7f0*/  STS.U16 [R4+0x7900], R25 ;  /* 0x0079001904007388 */ /* 0x0041e80000000400 */
[----:B------:R1:W-:Y:S04]  /*c800*/  STS.U16 [R2+0xa00], R0 ;  /* 0x000a000002007388 */ /* 0x0003e80000000400 */
[----:B0-----:R-:W2:Y:S04]  /*c810*/  LDL.LU R25, [R1+0x394] ;  /* 0x0003940001197983 */ /* 0x001ea80000300800 */
[----:B-1----:R-:W2:Y:S04]  /*c820*/  LDL.LU R0, [R1+0x344] ;  /* 0x0003440001007983 */ /* 0x002ea80000300800 */
[----:B------:R-:W-:Y:S04]  /*c830*/  STS.U16 [R2+0xb00], R6 ;  /* 0x000b000602007388 */ /* 0x000fe80000000400 */
[----:B------:R-:W-:Y:S04]  /*c840*/  STS.U16 [R2+0x1a00], R10 ;  /* 0x001a000a02007388 */ /* 0x000fe80000000400 */
[----:B------:R-:W-:Y:S04]  /*c850*/  STS.U16 [R2+0x1b00], R3 ;  /* 0x001b000302007388 */ /* 0x000fe80000000400 */
[----:B------:R-:W-:Y:S04]  /*c860*/  STS.U16 [R2+0x2a00], R5 ;  /* 0x002a000502007388 */ /* 0x000fe80000000400 */
[----:B------:R-:W-:Y:S04]  /*c870*/  STS.U16 [R2+0x2b00], R26 ;  /* 0x002b001a02007388 */ /* 0x000fe80000000400 */
[----:B------:R0:W-:Y:S04]  /*c880*/  STS.U16 [R2+0x3a00], R27 ;  /* 0x003a001b02007388 */ /* 0x0001e80000000400 */
[----:B0-----:R-:W2:Y:S04]  /*c890*/  LDL.LU R27, [R1+0x340] ;  /* 0x00034000011b7983 */ /* 0x001ea80000300800 */
[----:B------:R-:W0:Y:S04]  /*c8a0*/  S2R R26, SR_TID.X ;  /* 0x00000000001a7919 */ /* 0x000e280000002100 */
[----:B------:R-:W-:Y:S04]  /*c8b0*/  STS.U16 [R2+0x3b00], R14 ;  /* 0x003b000e02007388 */ /* 0x000fe80000000400 */
[----:B------:R-:W-:Y:S04]  /*c8c0*/  STS.U16 [R2+0x4a00], R15 ;  /* 0x004a000f02007388 */ /* 0x000fe80000000400 */
[----:B------:R-:W-:Y:S01]  /*c8d0*/  STS.U16 [R2+0x4b00], R16 ;  /* 0x004b001002007388 */ /* 0x000fe20000000400 */
[----:B0-----:R-:W-:-:S03]  /*c8e0*/  LOP3.LUT R26, R26, 0x7f, RZ, 0xc0, !PT ;  /* 0x0000007f1a1a7812 */ /* 0x001fc600078ec0ff */
[----:B------:R-:W-:Y:S02]  /*c8f0*/  STS.U16 [R2+0x5a00], R17 ;  /* 0x005a001102007388 */ /* 0x000fe40000000400 */
[C---:B------:R-:W-:Y:S02]  /*c900*/  IMAD.SHL.U32 R3, R26.reuse, 0x2, RZ ;  /* 0x000000021a037824 */ /* 0x040fe400078e00ff */
[----:B------:R-:W-:Y:S03]  /*c910*/  STS.U16 [R2+0x5b00], R18 ;  /* 0x005b001202007388 */ /* 0x000fe60000000400 */
[----:B------:R-:W-:Y:S01]  /*c920*/  LOP3.LUT R3, R3, 0x60, RZ, 0x3c, !PT ;  /* 0x0000006003037812 */ /* 0x000fe200078e3cff */
[----:B------:R-:W-:Y:S04]  /*c930*/  STS.U16 [R2+0x6a00], R19 ;  /* 0x006a001302007388 */ /* 0x000fe80000000400 */
[----:B------:R-:W-:Y:S04]  /*c940*/  STS.U16 [R2+0x6b00], R20 ;  /* 0x006b001402007388 */ /* 0x000fe80000000400 */
[----:B------:R-:W-:Y:S04]  /*c950*/  STS.U16 [R2+0x7a00], R21 ;  /* 0x007a001502007388 */ /* 0x000fe80000000400 */
[----:B------:R-:W-:Y:S04]  /*c960*/  STS.U16 [R2+0x7b00], R22 ;  /* 0x007b001602007388 */ /* 0x000fe80000000400 */
[----:B---3--:R-:W-:Y:S04]  /*c970*/  STS.U16 [R3+0xc00], R23 ;  /* 0x000c001703007388 */ /* 0x008fe80000000400 */
[----:B------:R0:W-:Y:S04]  /*c980*/  STS.U16 [R3+0xd00], R29 ;  /* 0x000d001d03007388 */ /* 0x0001e80000000400 */
[----:B0-----:R-:W3:Y:S04]  /*c990*/  LDL.LU R29, [R1+0x11c] ;  /* 0x00011c00011d7983 */ /* 0x001ee80000300800 */
[----:B------:R-:W3:Y:S04]  /*c9a0*/  LDL.LU R13, [R1+0x118] ;  /* 0x00011800010d7983 */ /* 0x000ee80000300800 */
        /* <DEDUP_REMOVED lines=8> */
[----:B----4-:R-:W-:Y:S04]  /*ca30*/  STS.U16 [R3+0x1c00], R24 ;  /* 0x001c001803007388 */ /* 0x010fe80000000400 */
[----:B------:R-:W4:Y:S04]  /*ca40*/  LDL.LU R14, [R1+0x3c8] ;  /* 0x0003c800010e7983 */ /* 0x000f280000300800 */
[----:B------:R-:W4:Y:S04]  /*ca50*/  LDL.LU R15, [R1+0x3c4] ;  /* 0x0003c400010f7983 */ /* 0x000f280000300800 */
[----:B--2---:R-:W-:Y:S04]  /*ca60*/  STS.U16 [R3+0x1d00], R25 ;  /* 0x001d001903007388 */ /* 0x004fe80000000400 */
[----:B------:R0:W-:Y:S04]  /*ca70*/  STS.U16 [R3+0x2c00], R0 ;  /* 0x002c000003007388 */ /* 0x0001e80000000400 */
[----:B0-----:R-:W4:Y:S04]  /*ca80*/  LDL.LU R0, [R1+0x390] ;  /* 0x0003900001007983 */ /* 0x001f280000300800 */
[----:B------:R-:W4:Y:S04]  /*ca90*/  LDL.LU R9, [R1+0x38c] ;  /* 0x00038c0001097983 */ /* 0x000f280000300800 */
        /* <DEDUP_REMOVED lines=10> */
[----:B------:R0:W-:Y:S04]  /*cb40*/  STS.U16 [R3+0x2d00], R27 ;  /* 0x002d001b03007388 */ /* 0x0001e80000000400 */
[----:B------:R-:W4:Y:S04]  /*cb50*/  LDL.LU R25, [R1+0x24] ;  /* 0x0000240001197983 */ /* 0x000f280000300800 */
[----:B0-----:R-:W4:Y:S01]  /*cb60*/  LDL.LU R27, [R1+0x20] ;  /* 0x00002000011b7983 */ /* 0x001f220000300800 */
[----:B------:R-:W-:-:S03]  /*cb70*/  IMAD.SHL.U32 R26, R26, 0x2, RZ ;  /* 0x000000021a1a7824 */ /* 0x000fc600078e00ff */
[----:B------:R-:W4:Y:S02]  /*cb80*/  LDL.LU R8, [R1+0x1c] ;  /* 0x00001c0001087983 */ /* 0x000f240000300800 */
[----:B------:R-:W-:Y:S02]  /*cb90*/  LOP3.LUT R26, R26, 0x70, RZ, 0x3c, !PT ;  /* 0x000000701a1a7812 */ /* 0x000fe400078e3cff */
[----:B---3--:R0:W-:Y:S04]  /*cba0*/  STS.U16 [R3+0x3c00], R29 ;  /* 0x003c001d03007388 */ /* 0x0081e80000000400 */
[----:B------:R1:W-:Y:S04]  /*cbb0*/  STS.U16 [R3+0x3d00], R13 ;  /* 0x003d000d03007388 */ /* 0x0003e80000000400 */
[----:B------:R3:W-:Y:S04]  /*cbc0*/  STS.U16 [R3+0x4c00], R12 ;  /* 0x004c000c03007388 */ /* 0x0007e80000000400 */
[----:B0-----:R-:W2:Y:S04]  /*cbd0*/  LDL.LU R29, [R1+0xc] ;  /* 0x00000c00011d7983 */ /* 0x001ea80000300800 */
[----:B-1----:R-:W2:Y:S04]  /*cbe0*/  LDL.LU R13, [R1+0x12ac] ;  /* 0x0012ac00010d7983 */ /* 0x002ea80000300800 */
[----:B---3--:R-:W3:Y:S04]  /*cbf0*/  LDL.LU R12, [R1+0x12a8] ;  /* 0x0012a800010c7983 */ /* 0x008ee80000300800 */
[----:B------:R0:W-:Y:S04]  /*cc00*/  STS.U16 [R3+0x4d00], R11 ;  /* 0x004d000b03007388 */ /* 0x0001e80000000400 */
[----:B------:R1:W-:Y:S04]  /*cc10*/  STS.U16 [R3+0x5c00], R7 ;  /* 0x005c000703007388 */ /* 0x0003e80000000400 */
[----:B------:R1:W-:Y:S04]  /*cc20*/  STS.U16 [R3+0x5d00], R2 ;  /* 0x005d000203007388 */ /* 0x0003e80000000400 */
[----:B0-----:R-:W2:Y:S04]  /*cc30*/  LDL.LU R11, [R1+0x12a4] ;  /* 0x0012a400010b7983 */ /* 0x001ea80000300800 */
[----:B-1----:R-:W2:Y:S04]  /*cc40*/  LDL.LU R7, [R1+0x12a0] ;  /* 0x0012a00001077983 */ /* 0x002ea80000300800 */
[----:B------:R-:W2:Y:S04]  /*cc50*/  LDL.LU R2, [R1+0x129c] ;  /* 0x00129c0001027983 */ /* 0x000ea80000300800 */
[----:B------:R0:W-:Y:S04]  /*cc60*/  STS.U16 [R3+0x6c00], R4 ;  /* 0x006c000403007388 */ /* 0x0001e80000000400 */
[----:B------:R1:W-:Y:S04]  /*cc70*/  STS.U16 [R3+0x6d00], R6 ;  /* 0x006d000603007388 */ /* 0x0003e80000000400 */
[----:B------:R1:W-:Y:S04]  /*cc80*/  STS.U16 [R3+0x7c00], R10 ;  /* 0x007c000a03007388 */ /* 0x0003e80000000400 */
[----:B0-----:R-:W2:Y:S04]  /*cc90*/  LDL.LU R4, [R1+0x1298] ;  /* 0x0012980001047983 */ /* 0x001ea80000300800 */
[----:B-1----:R-:W2:Y:S04]  /*cca0*/  LDL.LU R6, [R1+0x1294] ;  /* 0x0012940001067983 */ /* 0x002ea80000300800 */
[----:B------:R-:W2:Y:S04]  /*ccb0*/  LDL.LU R10, [R1+0x1290] ;  /* 0x00129000010a7983 */ /* 0x000ea80000300800 */
[----:B------:R0:W-:Y:S04]  /*ccc0*/  STS.U16 [R3+0x7d00], R5 ;  /* 0x007d000503007388 */ /* 0x0001e80000000400 */
[----:B----4-:R1:W-:Y:S04]  /*ccd0*/  STS.U16 [R26+0xe00], R14 ;  /* 0x000e000e1a007388 */ /* 0x0103e80000000400 */
[----:B------:R4:W-:Y:S04]  /*cce0*/  STS.U16 [R26+0xf00], R15 ;  /* 0x000f000f1a007388 */ /* 0x0009e80000000400 */
[----:B0-----:R-:W2:Y:S04]  /*ccf0*/  LDL.LU R3, [R1+0x128c] ;  /* 0x00128c0001037983 */ /* 0x001ea80000300800 */
[----:B------:R-:W2:Y:S04]  /*cd00*/  LDL.LU R5, [R1+0x1288] ;  /* 0x0012880001057983 */ /* 0x000ea80000300800 */
[----:B-1----:R-:W2:Y:S04]  /*cd10*/  LDL.LU R14, [R1+0x1284] ;  /* 0x00128400010e7983 */ /* 0x002ea80000300800 */
[----:B----4-:R-:W4:Y:S04]  /*cd20*/  LDL.LU R15, [R1+0x1280] ;  /* 0x00128000010f7983 */ /* 0x010f280000300800 */
[----:B------:R0:W-:Y:S04]  /*cd30*/  STS.U16 [R26+0x1e00], R0 ;  /* 0x001e00001a007388 */ /* 0x0001e80000000400 */
[----:B------:R1:W-:Y:S04]  /*cd40*/  STS.U16 [R26+0x1f00], R9 ;  /* 0x001f00091a007388 */ /* 0x0003e80000000400 */
[----:B------:R1:W-:Y:S04]  /*cd50*/  STS.U16 [R26+0x2e00], R28 ;  /* 0x002e001c1a007388 */ /* 0x0003e80000000400 */
[----:B0-----:R-:W2:Y:S04]  /*cd60*/  LDL R0, [R1+0x380] ;  /* 0x0003800001007983 */ /* 0x001ea80000100800 */
[----:B-1----:R-:W3:Y:S04]  /*cd70*/  LDL.LU R9, [R1+0x14] ;  /* 0x0000140001097983 */ /* 0x002ee80000300800 */
[----:B------:R-:W3:Y:S04]  /*cd80*/  LDL.LU R28, [R1+0x4] ;  /* 0x00000400011c7983 */ /* 0x000ee80000300800 */
[----:B------:R0:W-:Y:S04]  /*cd90*/  STS.U16 [R26+0x2f00], R16 ;  /* 0x002f00101a007388 */ /* 0x0001e80000000400 */
[----:B------:R1:W-:Y:S04]  /*cda0*/  STS.U16 [R26+0x3e00], R17 ;  /* 0x003e00111a007388 */ /* 0x0003e80000000400 */
[----:B------:R1:W-:Y:S04]  /*cdb0*/  STS.U16 [R26+0x3f00], R18 ;  /* 0x003f00121a007388 */ /* 0x0003e80000000400 */
[----:B0-----:R-:W3:Y:S04]  /*cdc0*/  LDL.LU R16, [R1+0x127c] ;  /* 0x00127c0001107983 */ /* 0x001ee80000300800 */
        /* <DEDUP_REMOVED lines=16> */
[----:B0-----:R-:W3:Y:S04]  /*ced0*/  LDL.LU R25, [R1+0x1258] ;  /* 0x0012580001197983 */ /* 0x001ee80000300800 */
[----:B-1----:R-:W3:Y:S04]  /*cee0*/  LDL.LU R26, [R1+0x1254] ;  /* 0x00125400011a7983 */ /* 0x002ee80000300800 */
[----:B------:R-:W3:Y:S04]  /*cef0*/  LDL.LU R27, [R1+0x1250] ;  /* 0x00125000011b7983 */ /* 0x000ee80000300800 */
[----:B--2---:R0:W-:Y:S04]  /*cf00*/  STS.U16 [R0+0x8000], R8 ;  /* 0x0080000800007388 */ /* 0x0041e80000000400 */
[----:B------:R1:W-:Y:S04]  /*cf10*/  STS.U16 [R0+0x8400], R29 ;  /* 0x0084001d00007388 */ /* 0x0003e80000000400 */
[----:B0-----:R-:W2:Y:S04]  /*cf20*/  LDL.LU R8, [R1+0x10] ;  /* 0x0000100001087983 */ /* 0x001ea80000300800 */
[----:B-1----:R-:W2:Y:S04]  /*cf30*/  LDL.LU R29, [R1+0x124c] ;  /* 0x00124c00011d7983 */ /* 0x002ea80000300800 */
[----:B---3--:R0:W-:Y:S04]  /*cf40*/  STS.U16 [R0+0x8800], R27 ;  /* 0x0088001b00007388 */ /* 0x0081e80000000400 */
[----:B------:R1:W-:Y:S04]  /*cf50*/  STS.U16 [R0+0x8c00], R23 ;  /* 0x008c001700007388 */ /* 0x0003e80000000400 */
[----:B------:R3:W-:Y:S04]  /*cf60*/  STS.U16 [R0+0x9000], R19 ;  /* 0x0090001300007388 */ /* 0x0007e80000000400 */
[----:B0-----:R-:W2:Y:S04]  /*cf70*/  LDL R27, [R1+0x924] ;  /* 0x00092400011b7983 */ /* 0x001ea80000100800 */
[----:B-1----:R-:W2:Y:S04]  /*cf80*/  LDL R23, [R1+0x928] ;  /* 0x0009280001177983 */ /* 0x002ea80000100800 */
[----:B---3--:R-:W2:Y:S04]  /*cf90*/  LDL.LU R19, [R1+0x18] ;  /* 0x0000180001137983 */ /* 0x008ea80000300800 */
[----:B----4-:R0:W-:Y:S04]  /*cfa0*/  STS.U16 [R0+0x9400], R15 ;  /* 0x0094000f00007388 */ /* 0x0101e80000000400 */
[----:B0-----:R-:W3:Y:S04]  /*cfb0*/  LDL.LU R0, [R1+0x1248] ;  /* 0x0012480001007983 */ /* 0x001ee80000300800 */
[----:B------:R-:W4:Y:S04]  /*cfc0*/  LDL R15, [R1+0x380] ;  /* 0x00038000010f7983 */ /* 0x000f280000100800 */
[----:B----4-:R-:W-:Y:S04]  /*cfd0*/  STS.U16 [R15+0x9800], R10 ;  /* 0x0098000a0f007388 */ /* 0x010fe80000000400 */
[----:B------:R-:W-:Y:S04]  /*cfe0*/  STS.U16 [R15+0x9c00], R7 ;  /* 0x009c00070f007388 */ /* 0x000fe80000000400 */
[----:B--2---:R-:W-:Y:S04]  /*cff0*/  STS.U16 [R23+0x8100], R19 ;  /* 0x0081001317007388 */ /* 0x004fe80000000400 */
[----:B---3--:R0:W-:Y:S04]  /*d000*/  STS.U16 [R23+0x8500], R0 ;  /* 0x0085000017007388 */ /* 0x0081e80000000400 */
[----:B0-----:R-:W2:Y:S04]  /*d010*/  LDL.LU R0, [R1+0x1244] ;  /* 0x0012440001007983 */ /* 0x001ea80000300800 */
[----:B------:R-:W-:Y:S04]  /*d020*/  STS.U16 [R23+0x8900], R26 ;  /* 0x0089001a17007388 */ /* 0x000fe80000000400 */
[----:B------:R-:W-:Y:S04]  /*d030*/  STS.U16 [R23+0x8d00], R22 ;  /* 0x008d001617007388 */ /* 0x000fe80000000400 */
[----:B------:R-:W-:Y:S04]  /*d040*/  STS.U16 [R23+0x9100], R18 ;  /* 0x0091001217007388 */ /* 0x000fe80000000400 */
[----:B------:R-:W-:Y:S04]  /*d050*/  STS.U16 [R23+0x9500], R14 ;  /* 0x0095000e17007388 */ /* 0x000fe80000000400 */
[----:B------:R-:W-:Y:S04]  /*d060*/  STS.U16 [R23+0x9900], R6 ;  /* 0x0099000617007388 */ /* 0x000fe80000000400 */
[----:B------:R-:W-:Y:S04]  /*d070*/  STS.U16 [R23+0x9d00], R11 ;  /* 0x009d000b17007388 */ /* 0x000fe80000000400 */
[----:B------:R0:W-:Y:S04]  /*d080*/  STS.U16 [R27+0x8200], R9 ;  /* 0x008200091b007388 */ /* 0x0001e80000000400 */
[----:B0-----:R-:W0:Y:S04]  /*d090*/  S2R R9, SR_TID.X ;  /* 0x0000000000097919 */ /* 0x001e280000002100 */
[----:B------:R-:W-:Y:S04]  /*d0a0*/  STS.U16 [R27+0x8600], R28 ;  /* 0x0086001c1b007388 */ /* 0x000fe80000000400 */
[----:B------:R-:W-:Y:S04]  /*d0b0*/  STS.U16 [R27+0x8a00], R25 ;  /* 0x008a00191b007388 */ /* 0x000fe80000000400 */
[----:B------:R-:W-:Y:S01]  /*d0c0*/  STS.U16 [R27+0x8e00], R21 ;  /* 0x008e00151b007388 */ /* 0x000fe20000000400 */
[----:B0-----:R-:W-:-:S04]  /*d0d0*/  SHF.R.S32.HI R7, RZ, 0x6, R9 ;  /* 0x00000006ff077819 */ /* 0x001fc80000011409 */
[----:B------:R-:W-:Y:S01]  /*d0e0*/  SGXT R7, R7, 0x1 ;  /* 0x000000010707781a */ /* 0x000fe20000000200 */
[----:B------:R-:W-:Y:S04]  /*d0f0*/  STS.U16 [R27+0x9200], R17 ;  /* 0x009200111b007388 */ /* 0x000fe80000000400 */
[----:B------:R-:W-:Y:S04]  /*d100*/  STS.U16 [R27+0x9600], R5 ;  /* 0x009600051b007388 */ /* 0x000fe80000000400 */
[----:B------:R-:W-:Y:S04]  /*d110*/  STS.U16 [R27+0x9a00], R4 ;  /* 0x009a00041b007388 */ /* 0x000fe80000000400 */
[----:B------:R-:W-:Y:S01]  /*d120*/  STS.U16 [R27+0x9e00], R12 ;  /* 0x009e000c1b007388 */ /* 0x000fe20000000400 */
[----:B--2---:R-:W-:-:S05]  /*d130*/  IMAD.SHL.U32 R0, R0, 0x2, RZ ;  /* 0x0000000200007824 */ /* 0x004fca00078e00ff */
[----:B------:R-:W-:-:S04]  /*d140*/  LOP3.LUT R0, R0, 0x90, R7, 0x78, !PT ;  /* 0x0000009000007812 */ /* 0x000fc800078e7807 */
[----:B------:R-:W-:-:S05]  /*d150*/  LOP3.LUT R0, R0, 0x60, RZ, 0x3c, !PT ;  /* 0x0000006000007812 */ /* 0x000fca00078e3cff */
[----:B------:R-:W-:Y:S04]  /*d160*/  STS.U16 [R0+0x8300], R8 ;  /* 0x0083000800007388 */ /* 0x000fe80000000400 */
[----:B------:R0:W-:Y:S04]  /*d170*/  STS.U16 [R0+0x8700], R29 ;  /* 0x0087001d00007388 */ /* 0x0001e80000000400 */
[----:B0-----:R-:W2:Y:S04]  /*d180*/  LDL.LU R29, [R1+0x1240] ;  /* 0x00124000011d7983 */ /* 0x001ea80000300800 */
[----:B------:R-:W-:Y:S04]  /*d190*/  STS.U16 [R0+0x8b00], R24 ;  /* 0x008b001800007388 */ /* 0x000fe80000000400 */
[----:B------:R-:W-:Y:S04]  /*d1a0*/  STS.U16 [R0+0x8f00], R20 ;  /* 0x008f001400007388 */ /* 0x000fe80000000400 */
[----:B------:R-:W-:Y:S04]  /*d1b0*/  STS.U16 [R0+0x9300], R16 ;  /* 0x0093001000007388 */ /* 0x000fe80000000400 */
[----:B------:R-:W-:Y:S04]  /*d1c0*/  STS.U16 [R0+0x9700], R3 ;  /* 0x0097000300007388 */ /* 0x000fe80000000400 */
[----:B------:R-:W-:Y:S04]  /*d1d0*/  STS.U16 [R0+0x9b00], R2 ;  /* 0x009b000200007388 */ /* 0x000fe80000000400 */
[----:B------:R-:W-:Y:S04]  /*d1e0*/  STS.U16 [R0+0x9f00], R13 ;  /* 0x009f000d00007388 */ /* 0x000fe80000000400 */
[----:B------:R-:W-:Y:S06]  /*d1f0*/  BAR.SYNC.DEFER_BLOCKING 0x0 ;  /* 0x0000000000007b1d */ /* 0x000fec0000010000 */
[----:B------:R-:W0:Y:S01]  /*d200*/  S2R R28, SR_TID.X ;  /* 0x00000000001c7919 */ /* 0x000e220000002100 */
[----:B------:R-:W-:Y:S01]  /*d210*/  IMAD.SHL.U32 R14, R9, 0x2, RZ ;  /* 0x00000002090e7824 */ /* 0x000fe200078e00ff */
[----:B0-----:R-:W-:-:S05]  /*d220*/  LOP3.LUT R28, R28, 0x7, RZ, 0xc0, !PT ;  /* 0x000000071c1c7812 */ /* 0x001fca00078ec0ff */
[----:B------:R-:W-:-:S05]  /*d230*/  IMAD R28, R28, 0x90, RZ ;  /* 0x000000901c1c7824 */ /* 0x000fca00078e02ff */
[----:B------:R-:W-:-:S05]  /*d240*/  LOP3.LUT R14, R28, 0x30, R14, 0x78, !PT ;  /* 0x000000301c0e7812 */ /* 0x000fca00078e780e */
[----:B------:R-:W-:Y:S04]  /*d250*/  LDSM.16.M88.4 R8, [R14+0x8000] ;  /* 0x008000000e08783b */ /* 0x000fe80000000200 */
[----:B------:R-:W-:Y:S04]  /*d260*/  LDSM.16.M88.4 R16, [R14+0x8800] ;  /* 0x008800000e10783b */ /* 0x000fe80000000200 */
[----:B------:R-:W-:Y:S04]  /*d270*/  LDSM.16.M88.4 R24, [R14+0x8c00] ;  /* 0x008c00000e18783b */ /* 0x000fe80000000200 */
[----:B--2---:R-:W0:Y:S04]  /*d280*/  LDSM.16.MT88.4 R4, [R29] ;  /* 0x000000001d04783b */ /* 0x004e280000004200 */
[----:B0-----:R-:W-:Y:S04]  /*d290*/  STL.64 [R1+0x1238], R6 ;  /* 0x0012380601007387 */ /* 0x001fe80000100a00 */
[----:B------:R-:W-:Y:S04]  /*d2a0*/  STL.64 [R1+0x1230], R4 ;  /* 0x0012300401007387 */ /* 0x000fe80000100a00 */
[----:B------:R-:W0:Y:S04]  /*d2b0*/  LDSM.16.M88.4 R4, [R14+0x8400] ;  /* 0x008400000e04783b */ /* 0x000e280000000200 */
[----:B------:R-:W-:Y:S04]  /*d2c0*/  STL.64 [R1+0xe0], R8 ;  /* 0x0000e00801007387 */ /* 0x000fe80000100a00 */
[----:B------:R-:W-:Y:S04]  /*d2d0*/  STL.64 [R1+0xe8], R10 ;  /* 0x0000e80a01007387 */ /* 0x000fe80000100a00 */
[----:B0-----:R-:W-:Y:S01]  /*d2e0*/  STL.64 [R1+0xd0], R4 ;  /* 0x0000d00401007387 */ /* 0x001fe20000100a00 */
[----:B------:R-:W-:-:S02]  /*d2f0*/  IMAD.MOV.U32 R2, RZ, RZ, R4 ;  /* 0x000000ffff027224 */ /* 0x000fc400078e0004 */
[----:B------:R-:W-:Y:S01]  /*d300*/  IMAD.MOV.U32 R0, RZ, RZ, R5 ;  /* 0x000000ffff007224 */ /* 0x000fe200078e0005 */
[----:B------:R-:W-:Y:S04]  /*d310*/  STL.64 [R1+0xd8], R6 ;  /* 0x0000d80601007387 */ /* 0x000fe80000100a00 */
[----:B------:R-:W0:Y:S04]  /*d320*/  LDSM.16.M88.4 R4, [R14+0x9000] ;  /* 0x009000000e04783b */ /* 0x000e280000000200 */
[----:B0-----:R-:W-:Y:S04]  /*d330*/  STL.64 [R1+0xa0], R4 ;  /* 0x0000a00401007387 */ /* 0x001fe80000100a00 */
[----:B------:R-:W-:Y:S04]  /*d340*/  STL.64 [R1+0xa8], R6 ;  /* 0x0000a80601007387 */ /* 0x000fe80000100a00 */
[----:B------:R-:W2:Y:S04]  /*d350*/  LDL.LU.64 R20, [R1+0x2f0] ;  /* 0x0002f00001147983 */ /* 0x000ea80000300a00 */
[----:B------:R-:W3:Y:S01]  /*d360*/  LDL.LU.64 R22, [R1+0x2f8] ;  /* 0x0002f80001167983 */ /* 0x000ee20000300a00 */
[----:B------:R-:W-:-:S03]  /*d370*/  IMAD.MOV.U32 R28, RZ, RZ, R7 ;  /* 0x000000ffff1c7224 */ /* 0x000fc600078e0007 */
[----:B------:R-:W0:Y:S04]  /*d380*/  LDSM.16.M88.4 R4, [R14+0x9400] ;  /* 0x009400000e04783b */ /* 0x000e280000000200 */
[----:B---3--:R-:W-:Y:S04]  /*d390*/  STL.64 [R1+0x1208], R22 ;  /* 0x0012081601007387 */ /* 0x008fe80000100a00 */
[----:B--2---:R1:W-:Y:S02]  /*d3a0*/  STL.64 [R1+0x1200], R20 ;  /* 0x0012001401007387 */ /* 0x0043e40000100a00 */
[----:B-1----:R-:W-:-:S02]  /*d3b0*/  IMAD.MOV.U32 R20, RZ, RZ, R2 ;  /* 0x000000ffff147224 */ /* 0x002fc400078e0002 */
[----:B------:R-:W-:-:S05]  /*d3c0*/  IMAD.MOV.U32 R21, RZ, RZ, R0 ;  /* 0x000000ffff157224 */ /* 0x000fca00078e0000 */
[----:B------:R1:W-:Y:S04]  /*d3d0*/  STL.64 [R1+0x1218], R20 ;  /* 0x0012181401007387 */ /* 0x0003e80000100a00 */
[----:B-1----:R-:W2:Y:S04]  /*d3e0*/  LDL.64 R20, [R1+0xe0] ;  /* 0x0000e00001147983 */ /* 0x002ea80000100a00 */
[----:B------:R-:W-:Y:S04]  /*d3f0*/  STL.64 [R1+0xc0], R16 ;  /* 0x0000c01001007387 */ /* 0x000fe80000100a00 */
[----:B------:R-:W-:Y:S04]  /*d400*/  STL.64 [R1+0xc8], R18 ;  /* 0x0000c81201007387 */ /* 0x000fe80000100a00 */
[----:B------:R1:W-:Y:S04]  /*d410*/  STL.64 [R1+0x1210], R16 ;  /* 0x0012101001007387 */ /* 0x0003e80000100a00 */
[----:B-1----:R-:W3:Y:S04]  /*d420*/  LDL.LU.64 R16, [R1+0x2b0] ;  /* 0x0002b00001107983 */ /* 0x002ee80000300a00 */
[----:B------:R-:W4:Y:S04]  /*d430*/  LDL.LU.64 R18, [R1+0x2b8] ;  /* 0x0002b80001127983 */ /* 0x000f280000300a00 */
[----:B----4-:R-:W-:Y:S04]  /*d440*/  STL.64 [R1+0x1228], R18 ;  /* 0x0012281201007387 */ /* 0x010fe80000100a00 */
[----:B---3--:R1:W-:Y:S04]  /*d450*/  STL.64 [R1+0x1220], R16 ;  /* 0x0012201001007387 */ /* 0x0083e80000100a00 */
[----:B-1----:R-:W3:Y:S04]  /*d460*/  LDL.LU.64 R16, [R1+0x2c0] ;  /* 0x0002c00001107983 */ /* 0x002ee80000300a00 */
[----:B------:R-:W3:Y:S04]  /*d470*/  LDL.LU.64 R18, [R1+0x2c8] ;  /* 0x0002c80001127983 */ /* 0x000ee80000300a00 */
[----:B------:R-:W4:Y:S04]  /*d480*/  LDL.LU.64 R8, [R1+0x2e0] ;  /* 0x0002e00001087983 */ /* 0x000f280000300a00 */
[----:B------:R-:W4:Y:S04]  /*d490*/  LDL.LU.64 R10, [R1+0x2e8] ;  /* 0x0002e800010a7983 */ /* 0x000f280000300a00 */
[----:B------:R-:W-:Y:S04]  /*d4a0*/  STL [R1+0x10b8], R28 ;  /* 0x0010b81c01007387 */ /* 0x000fe80000100800 */
[----:B------:R-:W-:Y:S04]  /*d4b0*/  STL.64 [R1+0xb0], R24 ;  /* 0x0000b01801007387 */ /* 0x000fe80000100a00 */
[----:B------:R1:W-:Y:S04]  /*d4c0*/  STL.64 [R1+0xb8], R26 ;  /* 0x0000b81a01007387 */ /* 0x0003e80000100a00 */
[----:B0-----:R-:W-:Y:S04]  /*d4d0*/  STL.64 [R1+0x90], R4 ;  /* 0x0000900401007387 */ /* 0x001fe80000100a00 */
[----:B------:R0:W-:Y:S01]  /*d4e0*/  STL.64 [R1+0x98], R6 ;  /* 0x0000980601007387 */ /* 0x0001e20000100a00 */
[----:B-1----:R-:W-:-:S02]  /*d4f0*/  IMAD.MOV.U32 R27, RZ, RZ, R4 ;  /* 0x000000ffff1b7224 */ /* 0x002fc400078e0004 */
[----:B------:R-:W-:Y:S01]  /*d500*/  IMAD.MOV.U32 R26, RZ, RZ, R5 ;  /* 0x000000ffff1a7224 */ /* 0x000fe200078e0005 */
[----:B0-----:R-:W3:Y:S04]  /*d510*/  LDL.LU.64 R6, [R1+0x1238] ;  /* 0x0012380001067983 */ /* 0x001ee80000300a00 */
[----:B------:R-:W3:Y:S01]  /*d520*/  LDL.LU.64 R4, [R1+0x1230] ;  /* 0x0012300001047983 */ /* 0x000ee20000300a00 */
[----:B--2---:R-:W-:Y:S02]  /*d530*/  IMAD.MOV.U32 R2, RZ, RZ, R20 ;  /* 0x000000ffff027224 */ /* 0x004fe400078e0014 */
[----:B------:R-:W-:Y:S01]  /*d540*/  IMAD.MOV.U32 R0, RZ, RZ, R21 ;  /* 0x000000ffff007224 */ /* 0x000fe200078e0015 */
[C---:B---3--:R-:W-:Y:S01]  /*d550*/  HMMA.16816.F32.BF16 R16, R4.reuse, R20, R16 ;  /* 0x000000140410723c */ /* 0x048fe20000041810 */
[----:B------:R-:W0:Y:S11]  /*d560*/  LDSM.16.M88.4 R20, [R14+0x9800] ;  /* 0x009800000e14783b */ /* 0x000e360000000200 */
[----:B------:R-:W-:Y:S11]  /*d570*/  @!UPT UIADD3 URZ, URZ, URZ, URZ ;  /* 0x0000003f3f3ff290 */ /* 0x000ff6000fffe03f */
[----:B------:R-:W-:Y:S04]  /*d580*/  STL.64 [R1+0x140], R16 ;  /* 0x0001401001007387 */ /* 0x000fe80000100a00 */
[----:B------:R1:W-:Y:S04]  /*d590*/  STL.64 [R1+0x148], R18 ;  /* 0x0001481201007387 */ /* 0x0003e80000100a00 */
[----:B-1----:R-:W2:Y:S04]  /*d5a0*/  LDL.LU.64 R18, [R1+0x1228] ;  /* 0x0012280001127983 */ /* 0x002ea80000300a00 */
[----:B------:R-:W2:Y:S04]  /*d5b0*/  LDL.LU.64 R16, [R1+0x1220] ;  /* 0x0012200001107983 */ /* 0x000ea80000300a00 */
[----:B0-----:R0:W-:Y:S04]  /*d5c0*/  STL.64 [R1+0x80], R20 ;  /* 0x0000801401007387 */ /* 0x0011e80000100a00 */
[----:B------:R2:W-:Y:S04]  /*d5d0*/  STL.64 [R1+0x88], R22 ;  /* 0x0000881601007387 */ /* 0x0005e80000100a00 */
[----:B0-----:R-:W2:Y:S02]  /*d5e0*/  LDL.LU.64 R20, [R1+0x1218] ;  /* 0x0012180001147983 */ /* 0x001ea40000300a00 */
[----:B--2---:R-:W-:Y:S02]  /*d5f0*/  HMMA.16816.F32.BF16 R20, R4, R20, R16 ;  /* 0x000000140414723c */ /* 0x004fe40000041810 */
[----:B------:R-:W2:Y:S11]  /*d600*/  LDL.LU.64 R16, [R1+0x1210] ;  /* 0x0012100001107983 */ /* 0x000eb60000300a00 */
[----:B------:R-:W-:Y:S10]  /*d610*/  @!UPT UIADD3 URZ, URZ, URZ, URZ ;  /* 0x0000003f3f3ff290 */ /* 0x000ff4000fffe03f */
[----:B------:R-:W-:Y:S01]  /*d620*/  STL.64 [R1+0x130], R20 ;  /* 0x0001301401007387 */ /* 0x000fe20000100a00 */
[----:B------:R-:W-:-:S03]  /*d630*/  IMAD.MOV.U32 R28, RZ, RZ, R23 ;  /* 0x000000ffff1c7224 */ /* 0x000fc600078e0017 */
[----:B------:R-:W-:Y:S04]  /*d640*/  STL [R1+0x138], R22 ;  /* 0x0001381601007387 */ /* 0x000fe80000100800 */
[----:B------:R-:W0:Y:S04]  /*d650*/  LDSM.16.M88.4 R20, [R14+0x9c00] ;  /* 0x009c00000e14783b */ /* 0x000e280000000200 */
[----:B------:R-:W-:Y:S04]  /*d660*/  STL [R1+0x1100], R28 ;  /* 0x0011001c01007387 */ /* 0x000fe80000100800 */
[----:B0-----:R-:W-:Y:S01]  /*d670*/  STL.64 [R1+0x70], R20 ;  /* 0x0000701401007387 */ /* 0x001fe20000100a00 */
[----:B------:R-:W-:-:S02]  /*d680*/  IMAD.MOV.U32 R13, RZ, RZ, R20 ;  /* 0x000000ffff0d7224 */ /* 0x000fc400078e0014 */
[----:B------:R-:W-:Y:S01]  /*d690*/  IMAD.MOV.U32 R12, RZ, RZ, R21 ;  /* 0x000000ffff0c7224 */ /* 0x000fe200078e0015 */
[----:B------:R0:W-:Y:S04]  /*d6a0*/  STL.64 [R1+0x78], R22 ;  /* 0x0000781601007387 */ /* 0x0001e80000100a00 */
[----:B0-----:R-:W2:Y:S04]  /*d6b0*/  LDL.LU.64 R22, [R1+0x1208] ;  /* 0x0012080001167983 */ /* 0x001ea80000300a00 */
[----:B------:R-:W2:Y:S01]  /*d6c0*/  LDL.LU.64 R20, [R1+0x1200] ;  /* 0x0012000001147983 */ /* 0x000ea20000300a00 */
[C---:B----4-:R-:W-:Y:S03]  /*d6d0*/  HMMA.16816.F32.BF16 R8, R4.reuse, R24, R8 ;  /* 0x000000180408723c */ /* 0x050fe60000041808 */
[----:B------:R0:W-:Y:S04]  /*d6e0*/  STL.64 [R1+0x11f8], R12 ;  /* 0x0011f80c01007387 */ /* 0x0001e80000100a00 */
[----:B0-----:R-:W3:Y:S01]  /*d6f0*/  LDL.64 R12, [R1+0xa0] ;  /* 0x0000a000010c7983 */ /* 0x001ee20000100a00 */
[----:B--2---:R-:W-:Y:S11]  /*d700*/  HMMA.16816.F32.BF16 R16, R4, R16, R20 ;  /* 0x000000100410723c */ /* 0x004ff60000041814 */
[----:B------:R-:W-:Y:S11]  /*d710*/  @!UPT UIADD3 URZ, URZ, URZ, URZ ;  /* 0x0000003f3f3ff290 */ /* 0x000ff6000fffe03f */
[----:B------:R-:W-:Y:S01]  /*d720*/  @!UPT UIADD3 URZ, URZ, URZ, URZ ;  /* 0x0000003f3f3ff290 */ /* 0x000fe2000fffe03f */
[----:B------:R0:W-:Y:S01]  /*d730*/  STL.64 [R1+0x120], R16 ;  /* 0x0001201001007387 */ /* 0x0001e20000100a00 */
[----:B------:R-:W-:-:S03]  /*d740*/  IMAD.MOV.U32 R28, RZ, RZ, R19 ;  /* 0x000000ffff1c7224 */ /* 0x000fc600078e0013 */
[----:B------:R1:W-:Y:S04]  /*d750*/  STL [R1+0x128], R18 ;  /* 0x0001281201007387 */ /* 0x0003e80000100800 */
[----:B0-----:R-:W2:Y:S04]  /*d760*/  LDL.LU.64 R16, [R1+0x210] ;  /* 0x0002100001107983 */ /* 0x001ea80000300a00 */
[----:B-1----:R-:W2:Y:S04]  /*d770*/  LDL.LU.64 R18, [R1+0x218] ;  /* 0x0002180001127983 */ /* 0x002ea80000300a00 */
[----:B------:R-:W-:Y:S04]  /*d780*/  STL.64 [R1+0x110], R8 ;  /* 0x0001100801007387 */ /* 0x000fe80000100a00 */
[----:B------:R-:W-:Y:S04]  /*d790*/  STL.64 [R1+0x118], R10 ;  /* 0x0001180a01007387 */ /* 0x000fe80000100a00 */
[----:B------:R-:W0:Y:S04]  /*d7a0*/  LDSM.16.MT88.4 R8, [R29+0x80] ;  /* 0x000080001d08783b */ /* 0x000e280000004200 */
[----:B------:R-:W4:Y:S04]  /*d7b0*/  LDL.LU.64 R20, [R1+0x240] ;  /* 0x0002400001147983 */ /* 0x000f280000300a00 */
[----:B------:R-:W4:Y:S04]  /*d7c0*/  LDL.LU.64 R22, [R1+0x248] ;  /* 0x0002480001167983 */ /* 0x000f280000300a00 */
[----:B------:R-:W-:Y:S04]  /*d7d0*/  STL.64 [R1+0x11c0], R24 ;  /* 0x0011c01801007387 */ /* 0x000fe80000100a00 */
[----:B0-----:R-:W-:Y:S04]  /*d7e0*/  STL.64 [R1+0x11e8], R10 ;  /* 0x0011e80a01007387 */ /* 0x001fe80000100a00 */
[----:B------:R0:W-:Y:S04]  /*d7f0*/  STL.64 [R1+0x11e0], R8 ;  /* 0x0011e00801007387 */ /* 0x0001e80000100a00 */
[----:B0-----:R-:W2:Y:S04]  /*d800*/  LDL.LU.64 R8, [R1+0x180] ;  /* 0x0001800001087983 */ /* 0x001ea80000300a00 */
[----:B------:R-:W2:Y:S01]  /*d810*/  LDL.LU.64 R10, [R1+0x188] ;  /* 0x00018800010a7983 */ /* 0x000ea20000300a00 */
[----:B---3--:R-:W-:Y:S01]  /*d820*/  IMAD.MOV.U32 R3, RZ, RZ, R13 ;  /* 0x000000ffff037224 */ /* 0x008fe200078e000d */
[----:B--2---:R-:W-:Y:S11]  /*d830*/  HMMA.16816.F32.BF16 R8, R4, R12, R8 ;  /* 0x0000000c0408723c */ /* 0x004ff60000041808 */
[----:B------:R-:W-:Y:S11]  /*d840*/  @!UPT UIADD3 URZ, URZ, URZ, URZ ;  /* 0x0000003f3f3ff290 */ /* 0x000ff6000fffe03f */
[----:B------:R-:W-:Y:S01]  /*d850*/  @!UPT UIADD3 URZ, URZ, URZ, URZ ;  /* 0x0000003f3f3ff290 */ /* 0x000fe2000fffe03f */
[----:B------:R-:W-:Y:S04]  /*d860*/  STL.64 [R1+0x100], R8 ;  /* 0x0001000801007387 */ /* 0x000fe80000100a00 */
[----:B------:R0:W-:Y:S02]  /*d870*/  STL.64 [R1+0x108], R10 ;  /* 0x0001080a01007387 */ /* 0x0001e40000100a00 */
[----:B0-----:R-:W-:Y:S02]  /*d880*/  IMAD.MOV.U32 R10, RZ, RZ, R12 ;  /* 0x000000ffff0a7224 */ /* 0x001fe400078e000c */
[----:B------:R-:W2:Y:S02]  /*d890*/  LDL.LU.64 R12, [R1+0x11f8] ;  /* 0x0011f800010c7983 */ /* 0x000ea40000300a00 */
[----:B--2---:R-:W-:-:S02]  /*d8a0*/  IMAD.MOV.U32 R8, RZ, RZ, R13 ;  /* 0x000000ffff087224 */ /* 0x004fc400078e000d */
[----:B------:R-:W-:Y:S02]  /*d8b0*/  IMAD.MOV.U32 R9, RZ, RZ, R12 ;  /* 0x000000ffff097224 */ /* 0x000fe400078e000c */
[----:B------:R-:W0:Y:S04]  /*d8c0*/  LDSM.16.MT88.4 R12, [R29+0x100] ;  /* 0x000100001d0c783b */ /* 0x000e280000004200 */
[----:B0-----:R-:W-:Y:S04]  /*d8d0*/  STL.64 [R1+0x1188], R14 ;  /* 0x0011880e01007387 */ /* 0x001fe80000100a00 */
[----:B------:R0:W-:Y:S02]  /*d8e0*/  STL.64 [R1+0x1180], R12 ;  /* 0x0011800c01007387 */ /* 0x0001e40000100a00 */
[----:B0-----:R-:W-:-:S02]  /*d8f0*/  IMAD.MOV.U32 R12, RZ, RZ, R27 ;  /* 0x000000ffff0c7224 */ /* 0x001fc400078e001b */
[----:B------:R-:W-:-:S07]  /*d900*/  IMAD.MOV.U32 R13, RZ, RZ, R26 ;  /* 0x000000ffff0d7224 */ /* 0x000fce00078e001a */
[----:B------:R-:W-:Y:S01]  /*d910*/  HMMA.16816.F32.BF16 R24, R4, R12, R16 ;  /* 0x0000000c0418723c */ /* 0x000fe20000041810 */
[----:B------:R-:W0:Y:S04]  /*d920*/  LDSM.16.MT88.4 R16, [R29+0x180] ;  /* 0x000180001d10783b */ /* 0x000e280000004200 */
[----:B------:R-:W-:Y:S11]  /*d930*/  STL.64 [R1+0x1198], R12 ;  /* 0x0011980c01007387 */ /* 0x000ff60000100a00 */
[----:B------:R-:W-:Y:S07]  /*d940*/  @!UPT UIADD3 URZ, URZ, URZ, URZ ;  /* 0x0000003f3f3ff290 */ /* 0x000fee000fffe03f */
[----:B------:R-:W-:Y:S04]  /*d950*/  STL.64 [R1+0xf0], R24 ;  /* 0x0000f01801007387 */ /* 0x000fe80000100a00 */
[----:B------:R-:W-:Y:S04]  /*d960*/  STL.64 [R1+0xf8], R26 ;  /* 0x0000f81a01007387 */ /* 0x000fe80000100a00 */
[----:B0-----:R-:W-:Y:S04]  /*d970*/  STL.64 [R1+0x1110], R18 ;  /* 0x0011101201007387 */ /* 0x001fe80000100a00 */
[----:B------:R0:W-:Y:S04]  /*d980*/  STL.64 [R1+0x1108], R16 ;  /* 0x0011081001007387 */ /* 0x0001e80000100a00 */
[----:B0-----:R-:W4:Y:S01]  /*d990*/  LDL.LU.64 R16, [R1+0x80] ;  /* 0x0000800001107983 */ /* 0x001f220000300a00 */
[----:B------:R-:W-:-:S02]  /*d9a0*/  IMAD.MOV.U32 R12, RZ, RZ, R10 ;  /* 0x000000ffff0c7224 */ /* 0x000fc400078e000a */
[----:B------:R-:W-:Y:S01]  /*d9b0*/  IMAD.MOV.U32 R13, RZ, RZ, R3 ;  /* 0x000000ffff0d7224 */ /* 0x000fe200078e0003 */
[----:B----4-:R-:W-:Y:S11]  /*d9c0*/  HMMA.16816.F32.BF16 R20, R4, R16, R20 ;  /* 0x000000100414723c */ /* 0x010ff60000041814 */
[----:B------:R-:W-:Y:S11]  /*d9d0*/  @!UPT UIADD3 URZ, URZ, URZ, URZ ;  /* 0x0000003f3f3ff290 */ /* 0x000ff6000fffe03f */
[----:B------:R-:W-:Y:S01]  /*d9e0*/  @!UPT UIADD3 URZ, URZ, URZ, URZ ;  /* 0x0000003f3f3ff290 */ /* 0x000fe2000fffe03f */
[----:B------:R-:W-:Y:S04]  /*d9f0*/  STL.64 [R1+0x60], R20 ;  /* 0x0000601401007387 */ /* 0x000fe80000100a00 */
[----:B------:R-:W-:Y:S04]  /*da00*/  STL.64 [R1+0x68], R22 ;  /* 0x0000681601007387 */ /* 0x000fe80000100a00 */
[----:B------:R0:W-:Y:S04]  /*da10*/  STL.64 [R1+0x11c8], R12 ;  /* 0x0011c80c01007387 */ /* 0x0001e80000100a00 */
[----:B------:R-:W1:Y:S01]  /*da20*/  LDSM.16.MT88.4 R20, [R29+0x2000] ;  /* 0x002000001d14783b */ /* 0x000e620000004200 */
[----:B0-----:R-:W-:-:S02]  /*da30*/  IMAD.MOV.U32 R12, RZ, RZ, R2 ;  /* 0x000000ffff0c7224 */ /* 0x001fc400078e0002 */
[----:B------:R-:W-:-:S05]  /*da40*/  IMAD.MOV.U32 R13, RZ, RZ, R0 ;  /* 0x000000ffff0d7224 */ /* 0x000fca00078e0000 */
[----:B------:R0:W-:Y:S04]  /*da50*/  STL.64 [R1+0x11f0], R12 ;  /* 0x0011f00c01007387 */ /* 0x0001e80000100a00 */
[----:B0-----:R-:W2:Y:S04]  /*da60*/  LDL.LU.64 R12, [R1+0x220] ;  /* 0x00022000010c7983 */ /* 0x001ea80000300a00 */
[----:B------:R-:W2:Y:S04]  /*da70*/  LDL.LU.64 R14, [R1+0x228] ;  /* 0x00022800010e7983 */ /* 0x000ea80000300a00 */
[----:B------:R-:W3:Y:S04]  /*da80*/  LDL.LU.64 R24, [R1+0x320] ;  /* 0x0003200001187983 */ /* 0x000ee80000300a00 */
[----:B------:R-:W4:Y:S01]  /*da90*/  LDL.LU.64 R26, [R1+0x328] ;  /* 0x00032800011a7983 */ /* 0x000f220000300a00 */
[----:B--2---:R-:W-:Y:S03]  /*daa0*/  HMMA.16816.F32.BF16 R4, R4, R8, R12 ;  /* 0x000000080404723c */ /* 0x004fe6000004180c */
[----:B----4-:R-:W-:Y:S04]  /*dab0*/  STL.64 [R1+0x11d8], R26 ;  /* 0x0011d81a01007387 */ /* 0x010fe80000100a00 */
[----:B---3--:R0:W-:Y:S04]  /*dac0*/  STL.64 [R1+0x11d0], R24 ;  /* 0x0011d01801007387 */ /* 0x0081e80000100a00 */
[----:B0-----:R-:W2:Y:S04]  /*dad0*/  LDL.LU.64 R24, [R1+0x330] ;  /* 0x0003300001187983 */ /* 0x001ea80000300a00 */
[----:B------:R-:W2:Y:S04]  /*dae0*/  LDL.LU.64 R26, [R1+0x338] ;  /* 0x00033800011a7983 */ /* 0x000ea80000300a00 */
[----:B------:R0:W-:Y:S04]  /*daf0*/  STL.64 [R1+0x1190], R16 ;  /* 0x0011901001007387 */ /* 0x0001e80000100a00 */
[----:B0-----:R-:W3:Y:S04]  /*db00*/  LDL.LU.64 R16, [R1+0xc0] ;  /* 0x0000c00001107983 */ /* 0x001ee80000300a00 */
[----:B-1----:R-:W-:Y:S04]  /*db10*/  STL.64 [R1+0x1058], R22 ;  /* 0x0010581601007387 */ /* 0x002fe80000100a00 */
[----:B------:R0:W-:Y:S04]  /*db20*/  STL.64 [R1+0x1050], R20 ;  /* 0x0010501401007387 */ /* 0x0001e80000100a00 */
[----:B0-----:R-:W4:Y:S04]  /*db30*/  LDL.LU.64 R20, [R1+0x310] ;  /* 0x0003100001147983 */ /* 0x001f280000300a00 */
[----:B------:R-:W4:Y:S04]  /*db40*/  LDL.LU.64 R22, [R1+0x318] ;  /* 0x0003180001167983 */ /* 0x000f280000300a00 */
[----:B------:R-:W2:Y:S04]  /*db50*/  LDL.LU.64 R12, [R1+0x11f0] ;  /* 0x0011f000010c7983 */ /* 0x000ea80000300a00 */
[----:B------:R-:W2:Y:S04]  /*db60*/  LDL.LU.64 R10, [R1+0x11e8] ;  /* 0x0011e800010a7983 */ /* 0x000ea80000300a00 */
[----:B------:R-:W2:Y:S04]  /*db70*/  LDL.LU.64 R8, [R1+0x11e0] ;  /* 0x0011e00001087983 */ /* 0x000ea80000300a00 */
[----:B------:R-:W-:Y:S04]  /*db80*/  STL.64 [R1+0x40], R4 ;  /* 0x0000400401007387 */ /* 0x000fe80000100a00 */
[----:B------:R-:W-:Y:S04]  /*db90*/  STL.64 [R1+0x48], R6 ;  /* 0x0000480601007387 */ /* 0x000fe80000100a00 */
[----:B------:R-:W0:Y:S04]  /*dba0*/  LDSM.16.MT88.4 R4, [R29+0x2080] ;  /* 0x002080001d04783b */ /* 0x000e280000004200 */
[----:B0-----:R-:W-:Y:S04]  /*dbb0*/  STL.64 [R1+0xfe0], R6 ;  /* 0x000fe00601007387 */ /* 0x001fe80000100a00 */
[----:B------:R0:W-:Y:S04]  /*dbc0*/  STL.64 [R1+0xfd8], R4 ;  /* 0x000fd80401007387 */ /* 0x0001e80000100a00 */
[----:B0-----:R-:W3:Y:S04]  /*dbd0*/  LDL.LU.64 R4, [R1+0x70] ;  /* 0x0000700001047983 */ /* 0x001ee80000300a00 */
[----:B------:R-:W3:Y:S01]  /*dbe0*/  LDL.LU.64 R6, [R1+0x78] ;  /* 0x0000780001067983 */ /* 0x000ee20000300a00 */
[----:B--2---:R-:W-:Y:S03]  /*dbf0*/  HMMA.16816.F32.BF16 R12, R8, R12, R24 ;  /* 0x0000000c080c723c */ /* 0x004fe60000041818 */
[----:B---3--:R-:W-:Y:S04]  /*dc00*/  STL.64 [R1+0x11a8], R6 ;  /* 0x0011a80601007387 */ /* 0x008fe80000100a00 */
[----:B------:R0:W-:Y:S04]  /*dc10*/  STL.64 [R1+0x11a0], R4 ;  /* 0x0011a00401007387 */ /* 0x0001e80000100a00 */
[----:B0-----:R-:W2:Y:S04]  /*dc20*/  LDL.64 R4, [R1+0xd0] ;  /* 0x0000d00001047983 */ /* 0x001ea80000100a00 */
[----:B------:R-:W-:Y:S04]  /*dc30*/  STL [R1+0xfd0], R29 ;  /* 0x000fd01d01007387 */ /* 0x000fe80000100800 */
[----:B------:R-:W3:Y:S04]  /*dc40*/  LDL.LU.64 R26, [R1+0x11d8] ;  /* 0x0011d800011a7983 */ /* 0x000ee80000300a00 */
[----:B------:R-:W3:Y:S04]  /*dc50*/  LDL.LU.64 R24, [R1+0x11d0] ;  /* 0x0011d00001187983 */ /* 0x000ee80000300a00 */
[----:B------:R0:W-:Y:S04]  /*dc60*/  STL.64 [R1+0x20], R12 ;  /* 0x0000200c01007387 */ /* 0x0001e80000100a00 */
[----:B------:R1:W-:Y:S04]  /*dc70*/  STL [R1+0x28], R14 ;  /* 0x0000280e01007387 */ /* 0x0003e80000100800 */
[----:B0-----:R-:W4:Y:S01]  /*dc80*/  LDL.LU.64 R12, [R1+0x11c8] ;  /* 0x0011c800010c7983 */ /* 0x001f220000300a00 */
[----:B------:R-:W-:-:S02]  /*dc90*/  IMAD.MOV.U32 R0, RZ, RZ, R15 ;  /* 0x000000ffff007224 */ /* 0x000fc400078e000f */
[----:B------:R-:W-:Y:S02]  /*dca0*/  IMAD.MOV.U32 R15, RZ, RZ, R16 ;  /* 0x000000ffff0f7224 */ /* 0x000fe400078e0010 */
[----:B-1----:R-:W-:Y:S01]  /*dcb0*/  IMAD.MOV.U32 R14, RZ, RZ, R17 ;  /* 0x000000ffff0e7224 */ /* 0x002fe200078e0011 */
[----:B------:R-:W-:Y:S01]  /*dcc0*/  STL [R1+0x1008], R0 ;  /* 0x0010080001007387 */ /* 0x000fe20000100800 */
[----:B--2---:R-:W-:Y:S02]  /*dcd0*/  IMAD.MOV.U32 R3, RZ, RZ, R4 ;  /* 0x000000ffff037224 */ /* 0x004fe400078e0004 */
[----:B------:R-:W-:Y:S01]  /*dce0*/  IMAD.MOV.U32 R2, RZ, RZ, R5 ;  /* 0x000000ffff027224 */ /* 0x000fe200078e0005 */
[C---:B---3--:R-:W-:Y:S08]  /*dcf0*/  HMMA.16816.F32.BF16 R24, R8.reuse, R4, R24 ;  /* 0x000000040818723c */ /* 0x048ff00000041818 */
[----:B----4-:R-:W-:Y:S11]  /*dd00*/  HMMA.16816.F32.BF16 R4, R8, R16, R20 ;  /* 0x000000100804723c */ /* 0x010ff60000041814 */
[----:B------:R-:W-:Y:S04]  /*dd10*/  @!UPT UIADD3 URZ, URZ, URZ, URZ ;  /* 0x0000003f3f3ff290 */ /* 0x000fe8000fffe03f */
[----:B------:R0:W-:Y:S04]  /*dd20*/  STL.64 [R1+0x10], R24 ;  /* 0x0000101801007387 */ /* 0x0001e80000100a00 */
[----:B------:R-:W-:Y:S04]  /*dd30*/  STL.64 [R1+0x18], R26 ;  /* 0x0000181a01007387 */ /* 0x000fe80000100a00 */
[----:B0-----:R-:W2:Y:S04]  /*dd40*/  LDL.LU.64 R24, [R1+0x11c0] ;  /* 0x0011c00001187983 */ /* 0x001ea80000300a00 */
[----:B------:R-:W-:Y:S04]  /*dd50*/  STL.64 [R1], R4 ;  /* 0x0000000401007387 */ /* 0x000fe80000100a00 */
[----:B------:R-:W-:Y:S04]  /*dd60*/  STL [R1+0x8], R6 ;  /* 0x0000080601007387 */ /* 0x000fe80000100800 */
[----:B------:R-:W-:Y:S04]  /*dd70*/  STL.64 [R1+0x11b8], R14 ;  /* 0x0011b80e01007387 */ /* 0x000fe80000100a00 */
[----:B------:R0:W-:Y:S04]  /*dd80*/  STL.64 [R1+0x11b0], R12 ;  /* 0x0011b00c01007387 */ /* 0x0001e80000100a00 */
[----:B0-----:R-:W2:Y:S04]  /*dd90*/  LDL.LU.64 R12, [R1+0x300] ;  /* 0x00030000010c7983 */ /* 0x001ea80000300a00 */
[----:B------:R-:W2:Y:S01]  /*dda0*/  LDL.LU.64 R14, [R1+0x308] ;  /* 0x00030800010e7983 */ /* 0x000ea20000300a00 */
[----:B------:R-:W-:-:S03]  /*ddb0*/  IMAD.MOV.U32 R0, RZ, RZ, R7 ;  /* 0x000000ffff007224 */ /* 0x000fc600078e0007 */
[----:B------:R-:W3:Y:S04]  /*ddc0*/  LDL.LU.64 R4, [R1+0x270] ;  /* 0x0002700001047983 */ /* 0x000ee80000300a00 */
[----:B------:R-:W3:Y:S04]  /*ddd0*/  LDL.LU.64 R6, [R1+0x278] ;  /* 0x0002780001067983 */ /* 0x000ee80000300a00 */
[----:B------:R-:W4:Y:S04]  /*dde0*/  LDL.LU.64 R16, [R1+0x260] ;  /* 0x0002600001107983 */ /* 0x000f280000300a00 */
[----:B------:R-:W4:Y:S04]  /*ddf0*/  LDL.LU.64 R18, [R1+0x268] ;  /* 0x0002680001127983 */ /* 0x000f280000300a00 */
[----:B------:R-:W3:Y:S04]  /*de00*/  LDL.LU.64 R20, [R1+0x250] ;  /* 0x0002500001147983 */ /* 0x000ee80000300a00 */
[----:B------:R-:W3:Y:S01]  /*de10*/  LDL.LU.64 R22, [R1+0x258] ;  /* 0x0002580001167983 */ /* 0x000ee20000300a00 */
[----:B--2---:R-:W-:Y:S03]  /*de20*/  HMMA.16816.F32.BF16 R24, R8, R24, R12 ;  /* 0x000000180818723c */ /* 0x004fe6000004180c */
[----:B------:R-:W2:Y:S04]  /*de30*/  LDL.LU.64 R14, [R1+0x11b8] ;  /* 0x0011b800010e7983 */ /* 0x000ea80000300a00 */
[----:B------:R-:W3:Y:S11]  /*de40*/  LDL.LU.64 R12, [R1+0x11b0] ;  /* 0x0011b000010c7983 */ /* 0x000ef60000300a00 */
[----:B------:R-:W-:Y:S05]  /*de50*/  @!UPT UIADD3 URZ, URZ, URZ, URZ ;  /* 0x0000003f3f3ff290 */ /* 0x000fea000fffe03f */
[----:B------:R0:W-:Y:S04]  /*de60*/  STL.64 [R1+0xf90], R26 ;  /* 0x000f901a01007387 */ /* 0x0001e80000100a00 */
[----:B------:R2:W-:Y:S04]  /*de70*/  STL.64 [R1+0xf88], R24 ;  /* 0x000f881801007387 */ /* 0x0005e80000100a00 */
[----:B0-----:R-:W4:Y:S04]  /*de80*/  LDL R26, [R1+0xc8] ;  /* 0x0000c800011a7983 */ /* 0x001f280000100800 */
[----:B------:R-:W4:Y:S01]  /*de90*/  LDL R27, [R1+0xcc] ;  /* 0x0000cc00011b7983 */ /* 0x000f220000100800 */
[----:B--2---:R-:W-:-:S02]  /*dea0*/  IMAD.MOV.U32 R24, RZ, RZ, R15 ;  /* 0x000000ffff187224 */ /* 0x004fc400078e000f */
[----:B------:R-:W-:Y:S02]  /*deb0*/  IMAD.MOV.U32 R25, RZ, RZ, R14 ;  /* 0x000000ffff197224 */ /* 0x000fe400078e000e */
[----:B---3--:R-:W-:Y:S01]  /*dec0*/  HMMA.16816.F32.BF16 R12, R8, R12, R4 ;  /* 0x0000000c080c723c */ /* 0x008fe20000041804 */
[----:B----4-:R-:W-:Y:S04]  /*ded0*/  STL.64 [R1+0x1160], R26 ;  /* 0x0011601a01007387 */ /* 0x010fe80000100a00 */
[----:B------:R0:W-:Y:S02]  /*dee0*/  STL.64 [R1+0x1158], R24 ;  /* 0x0011581801007387 */ /* 0x0001e40000100a00 */
[----:B0-----:R-:W-:Y:S02]  /*def0*/  IMAD.MOV.U32 R24, RZ, RZ, R3 ;  /* 0x000000ffff187224 */ /* 0x001fe400078e0003 */
[----:B------:R-:W-:-:S05]  /*df00*/  IMAD.MOV.U32 R25, RZ, RZ, R2 ;  /* 0x000000ffff197224 */ /* 0x000fca00078e0002 */
[----:B------:R0:W-:Y:S04]  /*df10*/  STL.64 [R1+0x1178], R24 ;  /* 0x0011781801007387 */ /* 0x0001e80000100a00 */
[----:B0-----:R-:W2:Y:S04]  /*df20*/  LDL.LU.64 R24, [R1+0xe0] ;  /* 0x0000e00001187983 */ /* 0x001ea80000300a00 */
[----:B------:R-:W3:Y:S04]  /*df30*/  LDL.LU.64 R6, [R1+0x11a8] ;  /* 0x0011a80001067983 */ /* 0x000ee80000300a00 */
[----:B------:R-:W4:Y:S04]  /*df40*/  LDL.LU.64 R4, [R1+0x11a0] ;  /* 0x0011a00001047983 */ /* 0x000f280000300a00 */
[----:B------:R0:W-:Y:S04]  /*df50*/  STL.64 [R1+0x50], R12 ;  /* 0x0000500c01007387 */ /* 0x0001e80000100a00 */
[----:B------:R1:W-:Y:S04]  /*df60*/  STL [R1+0x58], R14 ;  /* 0x0000580e01007387 */ /* 0x0003e80000100800 */
[----:B0-----:R-:W1:Y:S01]  /*df70*/  LDL.LU.64 R12, [R1+0x1198] ;  /* 0x00119800010c7983 */ /* 0x001e620000300a00 */
[----:B------:R-:W-:-:S02]  /*df80*/  IMAD.MOV.U32 R29, RZ, RZ, R15 ;  /* 0x000000ffff1d7224 */ /* 0x000fc400078e000f */
[C---:B-1----:R-:W-:Y:S01]  /*df90*/  HMMA.16816.F32.BF16 R12, R8.reuse, R12, R16 ;  /* 0x0000000c080c723c */ /* 0x042fe20000041810 */
[----:B------:R-:W2:Y:S11]  /*dfa0*/  LDL.LU.64 R16, [R1+0x1190] ;  /* 0x0011900001107983 */ /* 0x000eb60000300a00 */
[----:B------:R-:W-:Y:S11]  /*dfb0*/  @!UPT UIADD3 URZ, URZ, URZ, URZ ;  /* 0x0000003f3f3ff290 */ /* 0x000ff6000fffe03f */
[----:B------:R-:W-:Y:S04]  /*dfc0*/  STL.64 [R1+0x180], R12 ;  /* 0x0001800c01007387 */ /* 0x000fe80000100a00 */
[----:B------:R0:W-:Y:S04]  /*dfd0*/  STL.64 [R1+0x188], R14 ;  /* 0x0001880e01007387 */ /* 0x0001e80000100a00 */
[----:B0-----:R-:W3:Y:S04]  /*dfe0*/  LDL.LU.64 R14, [R1+0x1188] ;  /* 0x00118800010e7983 */ /* 0x001ee80000300a00 */
[----:B------:R-:W3:Y:S01]  /*dff0*/  LDL.LU.64 R12, [R1+0x1180] ;  /* 0x00118000010c7983 */ /* 0x000ee20000300a00 */
[C---:B--2---:R-:W-:Y:S11]  /*e000*/  HMMA.16816.F32.BF16 R20, R8.reuse, R16, R20 ;  /* 0x000000100814723c */ /* 0x044ff60000041814 */
[----:B------:R-:W-:Y:S11]  /*e010*/  @!UPT UIADD3 URZ, URZ, URZ, URZ ;  /* 0x0000003f3f3ff290 */ /* 0x000ff6000fffe03f */
[----:B------:R-:W-:Y:S01]  /*e020*/  @!UPT UIADD3 URZ, URZ, URZ, URZ ;  /* 0x0000003f3f3ff290 */ /* 0x000fe2000fffe03f */
[----:B------:R0:W-:Y:S04]  /*e030*/  STL.64 [R1+0x220], R20 ;  /* 0x0002201401007387 */ /* 0x0001e80000100a00 */
[----:B------:R1:W-:Y:S04]  /*e040*/  STL.64 [R1+0x228], R22 ;  /* 0x0002281601007387 */ /* 0x0003e80000100a00 */
[----:B0-----:R-:W2:Y:S04]  /*e050*/  LDL.LU.64 R20, [R1+0x2d0] ;  /* 0x0002d00001147983 */ /* 0x001ea80000300a00 */
[----:B-1----:R-:W2:Y:S04]  /*e060*/  LDL.LU.64 R22, [R1+0x2d8] ;  /* 0x0002d80001167983 */ /* 0x002ea80000300a00 */
[----:B------:R0:W-:Y:S04]  /*e070*/  STL.64 [R1+0x1128], R16 ;  /* 0x0011281001007387 */ /* 0x0001e80000100a00 */
[----:B0-----:R-:W2:Y:S04]  /*e080*/  LDL.LU.64 R16, [R1+0x90] ;  /* 0x0000900001107983 */ /* 0x001ea80000300a00 */
[----:B--2---:R0:W-:Y:S04]  /*e090*/  STL.64 [R1+0x1138], R16 ;  /* 0x0011381001007387 */ /* 0x0041e80000100a00 */
[----:B0-----:R-:W2:Y:S04]  /*e0a0*/  LDL.LU.64 R16, [R1+0xa0] ;  /* 0x0000a00001107983 */ /* 0x001ea80000300a00 */
[----:B--2---:R0:W-:Y:S04]  /*e0b0*/  STL.64 [R1+0x1140], R16 ;  /* 0x0011401001007387 */ /* 0x0041e80000100a00 */
[----:B0-----:R-:W4:Y:S04]  /*e0c0*/  LDL.LU.64 R16, [R1+0x230] ;  /* 0x0002300001107983 */ /* 0x001f280000300a00 */
[----:B------:R-:W4:Y:S02]  /*e0d0*/  LDL.LU.64 R18, [R1+0x238] ;  /* 0x0002380001127983 */ /* 0x000f240000300a00 */
[----:B----4-:R-:W-:Y:S02]  /*e0e0*/  HMMA.16816.F32.BF16 R8, R8, R4, R16 ;  /* 0x000000040808723c */ /* 0x010fe40000041810 */
[----:B------:R-:W2:Y:S04]  /*e0f0*/  LDL.LU.64 R16, [R1+0x290] ;  /* 0x0002900001107983 */ /* 0x000ea80000300a00 */
[----:B------:R-:W4:Y:S11]  /*e100*/  LDL.LU.64 R18, [R1+0x298] ;  /* 0x0002980001127983 */ /* 0x000f360000300a00 */
[----:B------:R-:W-:Y:S06]  /*e110*/  @!UPT UIADD3 URZ, URZ, URZ, URZ ;  /* 0x0000003f3f3ff290 */ /* 0x000fec000fffe03f */
[----:B------:R-:W-:Y:S04]  /*e120*/  STL.64 [R1+0x240], R8 ;  /* 0x0002400801007387 */ /* 0x000fe80000100a00 */
[----:B------:R-:W-:Y:S04]  /*e130*/  STL.64 [R1+0x248], R10 ;  /* 0x0002480a01007387 */ /* 0x000fe80000100a00 */
[----:B----4-:R-:W-:Y:S04]  /*e140*/  STL.64 [R1+0x1150], R18 ;  /* 0x0011501201007387 */ /* 0x010fe80000100a00 */
[----:B--2---:R0:W-:Y:S04]  /*e150*/  STL.64 [R1+0x1148], R16 ;  /* 0x0011481001007387 */ /* 0x0041e80000100a00 */
[----:B0-----:R-:W2:Y:S04]  /*e160*/  LDL.LU.64 R16, [R1+0x280] ;  /* 0x0002800001107983 */ /* 0x001ea80000300a00 */
[----:B------:R-:W4:Y:S04]  /*e170*/  LDL.LU.64 R18, [R1+0x288] ;  /* 0x0002880001127983 */ /* 0x000f280000300a00 */
[----:B----4-:R-:W-:Y:S04]  /*e180*/  STL.64 [R1+0x1170], R18 ;  /* 0x0011701201007387 */ /* 0x010fe80000100a00 */
[----:B--2---:R0:W-:Y:S04]  /*e190*/  STL.64 [R1+0x1168], R16 ;  /* 0x0011681001007387 */ /* 0x0041e80000100a00 */
[----:B0-----:R-:W2:Y:S04]  /*e1a0*/  LDL.LU.64 R16, [R1+0x2a0] ;  /* 0x0002a00001107983 */ /* 0x001ea80000300a00 */
[----:B------:R-:W2:Y:S04]  /*e1b0*/  LDL.LU.64 R18, [R1+0x2a8] ;  /* 0x0002a80001127983 */ /* 0x000ea80000300a00 */
[----:B---3--:R-:W-:Y:S04]  /*e1c0*/  STL.64 [R1+0x1120], R6 ;  /* 0x0011200601007387 */ /* 0x008fe80000100a00 */
[----:B------:R0:W-:Y:S04]  /*e1d0*/  STL.64 [R1+0x1118], R4 ;  /* 0x0011180401007387 */ /* 0x0001e80000100a00 */
[----:B------:R-:W3:Y:S04]  /*e1e0*/  LDL.LU.64 R8, [R1+0xb0] ;  /* 0x0000b00001087983 */ /* 0x000ee80000300a00 */
[----:B------:R-:W4:Y:S01]  /*e1f0*/  LDL.64 R10, [R1+0xb8] ;  /* 0x0000b800010a7983 */ /* 0x000f220000100a00 */
[----:B0-----:R-:W-:Y:S07]  /*e200*/  HMMA.16816.F32.BF16 R4, R12, R24, R20 ;  /* 0x000000180c04723c */ /* 0x001fee0000041814 */
[----:B------:R-:W-:-:S02]  /*e210*/  IMAD.MOV.U32 R21, RZ, RZ, R24 ;  /* 0x000000ffff157224 */ /* 0x000fc400078e0018 */
[----:B------:R-:W-:Y:S02]  /*e220*/  IMAD.MOV.U32 R20, RZ, RZ, R25 ;  /* 0x000000ffff147224 */ /* 0x000fe400078e0019 */
[----:B------:R-:W2:Y:S11]  /*e230*/  LDL.LU.64 R24, [R1+0x1178] ;  /* 0x0011780001187983 */ /* 0x000eb60000300a00 */
[----:B------:R-:W-:Y:S01]  /*e240*/  @!UPT UIADD3 URZ, URZ, URZ, URZ ;  /* 0x0000003f3f3ff290 */ /* 0x000fe2000fffe03f */
[----:B------:R-:W-:Y:S01]  /*e250*/  STL.64 [R1+0x260], R4 ;  /* 0x0002600401007387 */ /* 0x000fe20000100a00 */
[----:B------:R-:W-:-:S03]  /*e260*/  IMAD.MOV.U32 R3, RZ, RZ, R6 ;  /* 0x000000ffff037224 */ /* 0x000fc600078e0006 */
[----:B------:R0:W-:Y:S01]  /*e270*/  STL.64 [R1+0x1130], R20 ;  /* 0x0011301401007387 */ /* 0x0001e20000100a00 */
[----:B------:R-:W-:-:S03]  /*e280*/  IMAD.MOV.U32 R2, RZ, RZ, R7 ;  /* 0x000000ffff027224 */ /* 0x000fc600078e0007 */
[----:B0-----:R-:W3:Y:S04]  /*e290*/  LDL.LU.64 R20, [R1+0x1f0] ;  /* 0x0001f00001147983 */ /* 0x001ee80000300a00 */
[----:B------:R-:W3:Y:S04]  /*e2a0*/  LDL.LU.64 R22, [R1+0x1f8] ;  /* 0x0001f80001167983 */ /* 0x000ee80000300a00 */
[----:B------:R-:W3:Y:S04]  /*e2b0*/  LDL.LU.64 R4, [R1+0x1e0] ;  /* 0x0001e00001047983 */ /* 0x000ee80000300a00 */
[----:B------:R-:W3:Y:S01]  /*e2c0*/  LDL.LU.64 R6, [R1+0x1e8] ;  /* 0x0001e80001067983 */ /* 0x000ee20000300a00 */
[C---:B--2---:R-:W-:Y:S03]  /*e2d0*/  HMMA.16816.F32.BF16 R24, R12.reuse, R24, R16 ;  /* 0x000000180c18723c */ /* 0x044fe60000041810 */
[----:B------:R-:W2:Y:S04]  /*e2e0*/  LDL.LU.64 R18, [R1+0x1170] ;  /* 0x0011700001127983 */ /* 0x000ea80000300a00 */
[----:B------:R-:W2:Y:S11]  /*e2f0*/  LDL.LU.64 R16, [R1+0x1168] ;  /* 0x0011680001107983 */ /* 0x000eb60000300a00 */
[----:B------:R-:W-:Y:S05]  /*e300*/  @!UPT UIADD3 URZ, URZ, URZ, URZ ;  /* 0x0000003f3f3ff290 */ /* 0x000fea000fffe03f */
[----:B------:R-:W-:Y:S04]  /*e310*/  STL.64 [R1+0x270], R24 ;  /* 0x0002701801007387 */ /* 0x000fe80000100a00 */
[----:B------:R0:W-:Y:S04]  /*e320*/  STL.64 [R1+0x278], R26 ;  /* 0x0002781a01007387 */ /* 0x0001e80000100a00 */
[----:B0-----:R-:W2:Y:S04]  /*e330*/  LDL.LU.64 R26, [R1+0x1160] ;  /* 0x00116000011a7983 */ /* 0x001ea80000300a00 */
[----:B------:R-:W2:Y:S02]  /*e340*/  LDL.LU.64 R24, [R1+0x1158] ;  /* 0x0011580001187983 */ /* 0x000ea40000300a00 */
[C---:B--2---:R-:W-:Y:S11]  /*e350*/  HMMA.16816.F32.BF16 R16, R12.reuse, R24, R16 ;  /* 0x000000180c10723c */ /* 0x044ff60000041810 */
[----:B------:R-:W-:Y:S11]  /*e360*/  @!UPT UIADD3 URZ, URZ, URZ, URZ ;  /* 0x0000003f3f3ff290 */ /* 0x000ff6000fffe03f */
[----:B------:R-:W-:Y:S01]  /*e370*/  @!UPT UIADD3 URZ, URZ, URZ, URZ ;  /* 0x0000003f3f3ff290 */ /* 0x000fe2000fffe03f */
[----:B------:R-:W-:Y:S04]  /*e380*/  STL.64 [R1+0x280], R16 ;  /* 0x0002801001007387 */ /* 0x000fe80000100a00 */
[----:B------:R0:W-:Y:S04]  /*e390*/  STL.64 [R1+0x288], R18 ;  /* 0x0002881201007387 */ /* 0x0001e80000100a00 */
[----:B0-----:R-:W3:Y:S04]  /*e3a0*/  LDL.LU.64 R18, [R1+0x1150] ;  /* 0x0011500001127983 */ /* 0x001ee80000300a00 */
[----:B------:R-:W3:Y:S04]  /*e3b0*/  LDL.LU.64 R16, [R1+0x1148] ;  /* 0x0011480001107983 */ /* 0x000ee80000300a00 */
[----:B------:R-:W-:Y:S04]  /*e3c0*/  STL.64 [R1+0x10d8], R26 ;  /* 0x0010d81a01007387 */ /* 0x000fe80000100a00 */
[----:B------:R0:W-:Y:S04]  /*e3d0*/  STL.64 [R1+0x10d0], R24 ;  /* 0x0010d01801007387 */ /* 0x0001e80000100a00 */
[----:B0-----:R-:W2:Y:S04]  /*e3e0*/  LDL.LU.64 R24, [R1+0x1c0] ;  /* 0x0001c00001187983 */ /* 0x001ea80000300a00 */
[----:B------:R-:W2:Y:S01]  /*e3f0*/  LDL.LU.64 R26, [R1+0x1c8] ;  /* 0x0001c800011a7983 */ /* 0x000ea20000300a00 */
[C---:B---3--:R-:W-:Y:S11]  /*e400*/  HMMA.16816.F32.BF16 R16, R12.reuse, R8, R16 ;  /* 0x000000080c10723c */ /* 0x048ff60000041810 */
[----:B------:R-:W-:Y:S11]  /*e410*/  @!UPT UIADD3 URZ, URZ, URZ, URZ ;  /* 0x0000003f3f3ff290 */ /* 0x000ff6000fffe03f */
[----:B------:R-:W-:Y:S01]  /*e420*/  @!UPT UIADD3 URZ, URZ, URZ, URZ ;  /* 0x0000003f3f3ff290 */ /* 0x000fe2000fffe03f */
[----:B------:R0:W-:Y:S04]  /*e430*/  STL.64 [R1+0x290], R16 ;  /* 0x0002901001007387 */ /* 0x0001e80000100a00 */
[----:B------:R-:W-:Y:S04]  /*e440*/  STL.64 [R1+0x298], R18 ;  /* 0x0002981201007387 */ /* 0x000fe80000100a00 */
[----:B0-----:R-:W3:Y:S04]  /*e450*/  LDL.LU.64 R16, [R1+0x1140] ;  /* 0x0011400001107983 */ /* 0x001ee80000300a00 */
[----:B----4-:R-:W-:Y:S04]  /*e460*/  STL.64 [R1+0x10c8], R10 ;  /* 0x0010c80a01007387 */ /* 0x010fe80000100a00 */
[----:B------:R0:W-:Y:S04]  /*e470*/  STL.64 [R1+0x10c0], R8 ;  /* 0x0010c00801007387 */ /* 0x0001e80000100a00 */
[----:B0-----:R-:W3:Y:S04]  /*e480*/  LDL.LU.64 R8, [R1+0x200] ;  /* 0x0002000001087983 */ /* 0x001ee80000300a00 */
[----:B------:R-:W3:Y:S02]  /*e490*/  LDL.LU.64 R10, [R1+0x208] ;  /* 0x00020800010a7983 */ /* 0x000ee40000300a00 */
[C---:B---3--:R-:W-:Y:S11]  /*e4a0*/  HMMA.16816.F32.BF16 R8, R12.reuse, R16, R8 ;  /* 0x000000100c08723c */ /* 0x048ff60000041808 */
[----:B------:R-:W-:Y:S11]  /*e4b0*/  @!UPT UIADD3 URZ, URZ, URZ, URZ ;  /* 0x0000003f3f3ff290 */ /* 0x000ff6000fffe03f */
[----:B------:R-:W-:Y:S01]  /*e4c0*/  @!UPT UIADD3 URZ, URZ, URZ, URZ ;  /* 0x0000003f3f3ff290 */ /* 0x000fe2000fffe03f */
[----:B------:R0:W-:Y:S04]  /*e4d0*/  STL.64 [R1+0x2e0], R8 ;  /* 0x0002e00801007387 */ /* 0x0001e80000100a00 */
[----:B------:R1:W-:Y:S01]  /*e4e0*/  STL.64 [R1+0x2e8], R10 ;  /* 0x0002e80a01007387 */ /* 0x0003e20000100a00 */
[----:B0-----:R-:W-:Y:S02]  /*e4f0*/  IMAD.MOV.U32 R9, RZ, RZ, R16 ;  /* 0x000000ffff097224 */ /* 0x001fe400078e0010 */
[----:B------:R-:W-:Y:S02]  /*e500*/  IMAD.MOV.U32 R8, RZ, RZ, R17 ;  /* 0x000000ffff087224 */ /* 0x000fe400078e0011 */
[----:B------:R-:W3:Y:S02]  /*e510*/  LDL.LU.64 R16, [R1+0x1138] ;  /* 0x0011380001107983 */ /* 0x000ee40000300a00 */
[----:B---3--:R-:W-:Y:S01]  /*e520*/  HMMA.16816.F32.BF16 R20, R12, R16, R20 ;  /* 0x000000100c14723c */ /* 0x008fe20000041814 */
[----:B-1----:R-:W-:-:S02]  /*e530*/  IMAD.MOV.U32 R11, RZ, RZ, R16 ;  /* 0x000000ffff0b7224 */ /* 0x002fc400078e0010 */
[----:B------:R-:W-:Y:S11]  /*e540*/  IMAD.MOV.U32 R10, RZ, RZ, R17 ;  /* 0x000000ffff0a7224 */ /* 0x000ff600078e0011 */
[----:B------:R-:W-:Y:S09]  /*e550*/  @!UPT UIADD3 URZ, URZ, URZ, URZ ;  /* 0x0000003f3f3ff290 */ /* 0x000ff2000fffe03f */
[----:B------:R0:W-:Y:S04]  /*e560*/  STL.64 [R1+0x2f0], R20 ;  /* 0x0002f01401007387 */ /* 0x0001e80000100a00 */
[----:B------:R-:W-:Y:S04]  /*e570*/  STL.64 [R1+0x2f8], R22 ;  /* 0x0002f81601007387 */ /* 0x000fe80000100a00 */
[----:B0-----:R-:W3:Y:S04]  /*e580*/  LDL.LU.64 R20, [R1+0x1130] ;  /* 0x0011300001147983 */ /* 0x001ee80000300a00 */
[----:B------:R-:W4:Y:S02]  /*e590*/  LDL.LU.64 R16, [R1+0x1128] ;  /* 0x0011280001107983 */ /* 0x000f240000300a00 */
[----:B----4-:R-:W-:Y:S11]  /*e5a0*/  HMMA.16816.F32.BF16 R4, R12, R16, R4 ;  /* 0x000000100c04723c */ /* 0x010ff60000041804 */
[----:B------:R-:W-:Y:S11]  /*e5b0*/  @!UPT UIADD3 URZ, URZ, URZ, URZ ;  /* 0x0000003f3f3ff290 */ /* 0x000ff6000fffe03f */
[----:B------:R-:W-:Y:S01]  /*e5c0*/  @!UPT UIADD3 URZ, URZ, URZ, URZ ;  /* 0x0000003f3f3ff290 */ /* 0x000fe2000fffe03f */
[----:B------:R-:W-:Y:S04]  /*e5d0*/  STL.64 [R1+0x300], R4 ;  /* 0x0003000401007387 */ /* 0x000fe80000100a00 */
[----:B------:R0:W-:Y:S04]  /*e5e0*/  STL.64 [R1+0x308], R6 ;  /* 0x0003080601007387 */ /* 0x0001e80000100a00 */
[----:B0-----:R-:W4:Y:S04]  /*e5f0*/  LDL.LU.64 R6, [R1+0x1120] ;  /* 0x0011200001067983 */ /* 0x001f280000300a00 */
[----:B------:R-:W2:Y:S01]  /*e600*/  LDL.LU.64 R4, [R1+0x1118] ;  /* 0x0011180001047983 */ /* 0x000ea20000300a00 */
[----:B------:R-:W-:-:S02]  /*e610*/  IMAD.MOV.U32 R23, RZ, RZ, R16 ;  /* 0x000000ffff177224 */ /* 0x000fc400078e0010 */
[----:B------:R-:W-:Y:S01]  /*e620*/  IMAD.MOV.U32 R22, RZ, RZ, R17 ;  /* 0x000000ffff167224 */ /* 0x000fe200078e0011 */
[----:B------:R-:W3:Y:S04]  /*e630*/  LDL.LU.64 R18, [R1+0x1110] ;  /* 0x0011100001127983 */ /* 0x000ee80000300a00 */
[----:B------:R-:W3:Y:S01]  /*e640*/  LDL.LU.64 R16, [R1+0x1108] ;  /* 0x0011080001107983 */ /* 0x000ee20000300a00 */
[----:B--2---:R-:W-:Y:S03]  /*e650*/  HMMA.16816.F32.BF16 R12, R12, R4, R24 ;  /* 0x000000040c0c723c */ /* 0x004fe60000041818 */
[----:B----4-:R-:W-:Y:S04]  /*e660*/  STL.64 [R1+0x1068], R6 ;  /* 0x0010680601007387 */ /* 0x010fe80000100a00 */
[----:B------:R0:W-:Y:S02]  /*e670*/  STL.64 [R1+0x1060], R4 ;  /* 0x0010600401007387 */ /* 0x0001e40000100a00 */
[----:B0-----:R-:W-:-:S02]  /*e680*/  IMAD.MOV.U32 R4, RZ, RZ, R23 ;  /* 0x000000ffff047224 */ /* 0x001fc400078e0017 */
[----:B------:R-:W-:Y:S11]  /*e690*/  IMAD.MOV.U32 R5, RZ, RZ, R22 ;  /* 0x000000ffff057224 */ /* 0x000ff600078e0016 */
[----:B------:R-:W-:Y:S01]  /*e6a0*/  @!UPT UIADD3 URZ, URZ, URZ, URZ ;  /* 0x0000003f3f3ff290 */ /* 0x000fe2000fffe03f */
[----:B------:R-:W-:Y:S04]  /*e6b0*/  STL.64 [R1+0x2d0], R12 ;  /* 0x0002d00c01007387 */ /* 0x000fe80000100a00 */
[----:B------:R-:W-:Y:S04]  /*e6c0*/  STL.64 [R1+0x2d8], R14 ;  /* 0x0002d80e01007387 */ /* 0x000fe80000100a00 */
[----:B------:R0:W-:Y:S02]  /*e6d0*/  STL.64 [R1+0x1080], R4 ;  /* 0x0010800401007387 */ /* 0x0001e40000100a00 */
[----:B0-----:R-:W-:-:S02]  /*e6e0*/  IMAD.MOV.U32 R4, RZ, RZ, R11 ;  /* 0x000000ffff047224 */ /* 0x001fc400078e000b */
[----:B------:R-:W-:-:S05]  /*e6f0*/  IMAD.MOV.U32 R5, RZ, RZ, R10 ;  /* 0x000000ffff057224 */ /* 0x000fca00078e000a */
[----:B------:R0:W-:Y:S04]  /*e700*/  STL.64 [R1+0x1098], R4 ;  /* 0x0010980401007387 */ /* 0x0001e80000100a00 */
[----:B------:R-:W2:Y:S04]  /*e710*/  LDL.LU R12, [R1+0x110] ;  /* 0x00011000010c7983 */ /* 0x000ea80000300800 */
[----:B------:R-:W2:Y:S04]  /*e720*/  LDL.LU R13, [R1+0x114] ;  /* 0x00011400010d7983 */ /* 0x000ea80000300800 */
[----:B------:R-:W4:Y:S04]  /*e730*/  LDL.LU R14, [R1+0x118] ;  /* 0x00011800010e7983 */ /* 0x000f280000300800 */
[----:B------:R-:W4:Y:S01]  /*e740*/  LDL.LU R15, [R1+0x11c] ;  /* 0x00011c00010f7983 */ /* 0x000f220000300800 */
[----:B0-----:R-:W-:-:S02]  /*e750*/  IMAD.MOV.U32 R4, RZ, RZ, R9 ;  /* 0x000000ffff047224 */ /* 0x001fc400078e0009 */
[----:B------:R-:W-:-:S05]  /*e760*/  IMAD.MOV.U32 R5, RZ, RZ, R8 ;  /* 0x000000ffff057224 */ /* 0x000fca00078e0008 */
[----:B------:R-:W-:Y:S04]  /*e770*/  STL.64 [R1+0x10b0], R4 ;  /* 0x0010b00401007387 */ /* 0x000fe80000100a00 */
[----:B----4-:R0:W-:Y:S04]  /*e780*/  STL.64 [R1+0x1028], R14 ;  /* 0x0010280e01007387 */ /* 0x0101e80000100a00 */
[----:B--2---:R1:W-:Y:S01]  /*e790*/  STL.64 [R1+0x1020], R12 ;  /* 0x0010200c01007387 */ /* 0x0043e20000100a00 */
[----:B0-----:R-:W-:-:S03]  /*e7a0*/  IMAD.MOV.U32 R15, RZ, RZ, R28 ;  /* 0x000000ffff0f7224 */ /* 0x001fc600078e001c */
[----:B-1----:R-:W2:Y:S04]  /*e7b0*/  LDL.LU R12, [R1+0x120] ;  /* 0x00012000010c7983 */ /* 0x002ea80000300800 */
[----:B------:R-:W2:Y:S04]  /*e7c0*/  LDL.LU R13, [R1+0x124] ;  /* 0x00012400010d7983 */ /* 0x000ea80000300800 */
[----:B------:R-:W4:Y:S04]  /*e7d0*/  LDL.LU R14, [R1+0x128] ;  /* 0x00012800010e7983 */ /* 0x000f280000300800 */
[----:B------:R-:W2:Y:S04]  /*e7e0*/  LDL.LU R28, [R1+0x1100] ;  /* 0x00110000011c7983 */ /* 0x000ea80000300800 */
[----:B------:R-:W2:Y:S04]  /*e7f0*/  LDL.LU.64 R24, [R1+0x1b0] ;  /* 0x0001b00001187983 */ /* 0x000ea80000300a00 */
[----:B------:R-:W2:Y:S04]  /*e800*/  LDL.LU.64 R26, [R1+0x1b8] ;  /* 0x0001b800011a7983 */ /* 0x000ea80000300a00 */
[----:B--2---:R-:W-:Y:S04]  /*e810*/  STL.64 [R1+0x10e8], R26 ;  /* 0x0010e81a01007387 */ /* 0x004fe80000100a00 */
[----:B------:R3:W-:Y:S04]  /*e820*/  STL.64 [R1+0x10e0], R24 ;  /* 0x0010e01801007387 */ /* 0x0007e80000100a00 */
[----:B------:R-:W2:Y:S04]  /*e830*/  LDL.LU.64 R8, [R1+0x1a0] ;  /* 0x0001a00001087983 */ /* 0x000ea80000300a00 */
[----:B------:R-:W2:Y:S01]  /*e840*/  LDL.LU.64 R10, [R1+0x1a8] ;  /* 0x0001a800010a7983 */ /* 0x000ea20000300a00 */
[----:B---3--:R-:W-:-:S02]  /*e850*/  IMAD.MOV.U32 R24, RZ, RZ, R21 ;  /* 0x000000ffff187224 */ /* 0x008fc400078e0015 */
[----:B------:R-:W-:Y:S01]  /*e860*/  IMAD.MOV.U32 R25, RZ, RZ, R20 ;  /* 0x000000ffff197224 */ /* 0x000fe200078e0014 */
[----:B--2---:R-:W-:Y:S04]  /*e870*/  STL.64 [R1+0x10f8], R10 ;  /* 0x0010f80a01007387 */ /* 0x004fe80000100a00 */
[----:B------:R0:W-:Y:S04]  /*e880*/  STL.64 [R1+0x10f0], R8 ;  /* 0x0010f00801007387 */ /* 0x0001e80000100a00 */
[----:B0-----:R-:W2:Y:S04]  /*e890*/  LDL.LU.64 R8, [R1+0x1d0] ;  /* 0x0001d00001087983 */ /* 0x001ea80000300a00 */
[----:B------:R-:W2:Y:S04]  /*e8a0*/  LDL.LU.64 R10, [R1+0x1d8] ;  /* 0x0001d800010a7983 */ /* 0x000ea80000300a00 */
[----:B------:R-:W3:Y:S04]  /*e8b0*/  LDL.LU.64 R4, [R1+0x190] ;  /* 0x0001900001047983 */ /* 0x000ee80000300a00 */
[----:B------:R-:W3:Y:S04]  /*e8c0*/  LDL.LU.64 R6, [R1+0x198] ;  /* 0x0001980001067983 */ /* 0x000ee80000300a00 */
[----:B------:R-:W2:Y:S04]  /*e8d0*/  LDL.LU.64 R20, [R1+0x30] ;  /* 0x0000300001147983 */ /* 0x000ea80000300a00 */
[----:B------:R-:W2:Y:S04]  /*e8e0*/  LDL.LU.64 R22, [R1+0x38] ;  /* 0x0000380001167983 */ /* 0x000ea80000300a00 */
[----:B--2---:R-:W-:Y:S04]  /*e8f0*/  STL.64 [R1+0x1078], R22 ;  /* 0x0010781601007387 */ /* 0x004fe80000100a00 */
[----:B------:R0:W-:Y:S04]  /*e900*/  STL.64 [R1+0x1070], R20 ;  /* 0x0010701401007387 */ /* 0x0001e80000100a00 */
[----:B0-----:R-:W2:Y:S04]  /*e910*/  LDL.LU.64 R20, [R1+0x150] ;  /* 0x0001500001147983 */ /* 0x001ea80000300a00 */
[----:B------:R-:W2:Y:S01]  /*e920*/  LDL.LU.64 R22, [R1+0x158] ;  /* 0x0001580001167983 */ /* 0x000ea20000300a00 */
[C---:B------:R-:W-:Y:S03]  /*e930*/  HMMA.16816.F32.BF16 R24, R16.reuse, R24, R8 ;  /* 0x000000181018723c */ /* 0x040fe60000041808 */
[----:B--2---:R-:W-:Y:S04]  /*e940*/  STL.64 [R1+0x1090], R22 ;  /* 0x0010901601007387 */ /* 0x004fe80000100a00 */
[----:B------:R0:W-:Y:S04]  /*e950*/  STL.64 [R1+0x1088], R20 ;  /* 0x0010881401007387 */ /* 0x0001e80000100a00 */
[----:B0-----:R-:W2:Y:S04]  /*e960*/  LDL.LU.64 R20, [R1+0x160] ;  /* 0x0001600001147983 */ /* 0x001ea80000300a00 */
[----:B------:R-:W2:Y:S04]  /*e970*/  LDL.LU.64 R22, [R1+0x168] ;  /* 0x0001680001167983 */ /* 0x000ea80000300a00 */
[----:B--2---:R-:W-:Y:S04]  /*e980*/  STL.64 [R1+0x10a8], R22 ;  /* 0x0010a81601007387 */ /* 0x004fe80000100a00 */
[----:B------:R0:W-:Y:S04]  /*e990*/  STL.64 [R1+0x10a0], R20 ;  /* 0x0010a01401007387 */ /* 0x0001e80000100a00 */
[----:B0-----:R-:W2:Y:S04]  /*e9a0*/  LDL.LU.64 R20, [R1+0x170] ;  /* 0x0001700001147983 */ /* 0x001ea80000300a00 */
[----:B------:R-:W2:Y:S04]  /*e9b0*/  LDL.LU.64 R22, [R1+0x178] ;  /* 0x0001780001167983 */ /* 0x000ea80000300a00 */
[----:B----4-:R-:W-:Y:S04]  /*e9c0*/  STL.64 [R1+0x1038], R14 ;  /* 0x0010380e01007387 */ /* 0x010fe80000100a00 */
[----:B------:R0:W-:Y:S04]  /*e9d0*/  STL.64 [R1+0x1030], R12 ;  /* 0x0010300c01007387 */ /* 0x0001e80000100a00 */
[----:B0-----:R-:W4:Y:S04]  /*e9e0*/  LDL.LU.64 R12, [R1+0xd0] ;  /* 0x0000d000010c7983 */ /* 0x001f280000300a00 */
[----:B------:R-:W2:Y:S04]  /*e9f0*/  LDL.64 R14, [R1+0xd8] ;  /* 0x0000d800010e7983 */ /* 0x000ea80000100a00 */
[----:B------:R-:W2:Y:S04]  /*ea00*/  LDL.LU.64 R10, [R1+0x10f8] ;  /* 0x0010f800010a7983 */ /* 0x000ea80000300a00 */
[----:B------:R-:W2:Y:S04]  /*ea10*/  LDL.LU.64 R8, [R1+0x10f0] ;  /* 0x0010f00001087983 */ /* 0x000ea80000300a00 */
[----:B------:R-:W-:Y:S04]  /*ea20*/  STL.64 [R1+0x2c0], R24 ;  /* 0x0002c01801007387 */ /* 0x000fe80000100a00 */
[----:B------:R0:W-:Y:S04]  /*ea30*/  STL.64 [R1+0x2c8], R26 ;  /* 0x0002c81a01007387 */ /* 0x0001e80000100a00 */
[----:B0-----:R-:W4:Y:S04]  /*ea40*/  LDL.LU.64 R26, [R1+0x10e8] ;  /* 0x0010e800011a7983 */ /* 0x001f280000300a00 */
[----:B------:R-:W4:Y:S02]  /*ea50*/  LDL.LU.64 R24, [R1+0x10e0] ;  /* 0x0010e00001187983 */ /* 0x000f240000300a00 */
[C---:B----4-:R-:W-:Y:S11]  /*ea60*/  HMMA.16816.F32.BF16 R24, R16.reuse, R12, R24 ;  /* 0x0000000c1018723c */ /* 0x050ff60000041818 */
[----:B------:R-:W-:Y:S11]  /*ea70*/  @!UPT UIADD3 URZ, URZ, URZ, URZ ;  /* 0x0000003f3f3ff290 */ /* 0x000ff6000fffe03f */
[----:B------:R-:W-:Y:S01]  /*ea80*/  @!UPT UIADD3 URZ, URZ, URZ, URZ ;  /* 0x0000003f3f3ff290 */ /* 0x000fe2000fffe03f */
[----:B------:R-:W-:Y:S01]  /*ea90*/  STL.64 [R1+0x2b0], R24 ;  /* 0x0002b01801007387 */ /* 0x000fe20000100a00 */
[----:B------:R0:W-:Y:S03]  /*eaa0*/  STL.64 [R1+0x2b8], R26 ;  /* 0x0002b81a01007387 */ /* 0x0001e60000100a00 */
[----:B0-----:R-:W4:Y:S01]  /*eab0*/  LDL.LU.64 R26, [R1+0x10d8] ;  /* 0x0010d800011a7983 */ /* 0x001f220000300a00 */
[----:B------:R-:W3:Y:S02]  /*eac0*/  LDL.LU.64 R24, [R1+0x10d0] ;  /* 0x0010d00001187983 */ /* 0x000ee40000300a00 */
[----:B--2---:R0:W-:Y:S02]  /*ead0*/  STL.64 [R1+0x1048], R14 ;  /* 0x0010480e01007387 */ /* 0x0041e40000100a00 */
[----:B0-----:R-:W2:Y:S01]  /*eae0*/  LDL.64 R14, [R1+0xe8] ;  /* 0x0000e800010e7983 */ /* 0x001ea20000100a00 */
[----:B---3--:R-:W-:Y:S11]  /*eaf0*/  HMMA.16816.F32.BF16 R8, R16, R24, R8 ;  /* 0x000000181008723c */ /* 0x008ff60000041808 */
[----:B------:R-:W-:Y:S11]  /*eb00*/  @!UPT UIADD3 URZ, URZ, URZ, URZ ;  /* 0x0000003f3f3ff290 */ /* 0x000ff6000fffe03f */
[----:B------:R-:W-:Y:S01]  /*eb10*/  @!UPT UIADD3 URZ, URZ, URZ, URZ ;  /* 0x0000003f3f3ff290 */ /* 0x000fe2000fffe03f */
[----:B------:R-:W-:Y:S01]  /*eb20*/  STL.64 [R1+0x2a0], R8 ;  /* 0x0002a00801007387 */ /* 0x000fe20000100a00 */
[----:B------:R0:W-:Y:S03]  /*eb30*/  STL.64 [R1+0x2a8], R10 ;  /* 0x0002a80a01007387 */ /* 0x0001e60000100a00 */
[----:B0-----:R-:W3:Y:S01]  /*eb40*/  LDL.LU.64 R10, [R1+0x10c8] ;  /* 0x0010c800010a7983 */ /* 0x001ee20000300a00 */
[----:B------:R-:W2:Y:S02]  /*eb50*/  LDL.LU.64 R8, [R1+0x10c0] ;  /* 0x0010c00001087983 */ /* 0x000ea40000300a00 */
[----:B----4-:R0:W-:Y:S02]  /*eb60*/  STL.64 [R1+0x1040], R26 ;  /* 0x0010401a01007387 */ /* 0x0101e40000100a00 */
[----:B------:R-:W4:Y:S01]  /*eb70*/  LDL.LU R24, [R1+0x130] ;  /* 0x0001300001187983 */ /* 0x000f220000300800 */
[----:B------:R-:W4:Y:S04]  /*eb80*/  LDL.LU R25, [R1+0x134] ;  /* 0x0001340001197983 */ /* 0x000f280000300800 */
[----:B0-----:R-:W4:Y:S01]  /*eb90*/  LDL.LU R26, [R1+0x138] ;  /* 0x00013800011a7983 */ /* 0x001f220000300800 */
[----:B------:R-:W-:-:S02]  /*eba0*/  IMAD.MOV.U32 R27, RZ, RZ, R28 ;  /* 0x000000ffff1b7224 */ /* 0x000fc400078e001c */
[----:B------:R-:W3:Y:S01]  /*ebb0*/  LDL.LU R28, [R1+0x10b8] ;  /* 0x0010b800011c7983 */ /* 0x000ee20000300800 */
[C---:B--2---:R-:W-:Y:S11]  /*ebc0*/  HMMA.16816.F32.BF16 R4, R16.reuse, R8, R4 ;  /* 0x000000081004723c */ /* 0x044ff60000041804 */
[----:B------:R-:W-:Y:S11]  /*ebd0*/  @!UPT UIADD3 URZ, URZ, URZ, URZ ;  /* 0x0000003f3f3ff290 */ /* 0x000ff6000fffe03f */
[----:B------:R-:W-:Y:S01]  /*ebe0*/  @!UPT UIADD3 URZ, URZ, URZ, URZ ;  /* 0x0000003f3f3ff290 */ /* 0x000fe2000fffe03f */
[----:B------:R0:W-:Y:S01]  /*ebf0*/  STL.64 [R1+0x360], R4 ;  /* 0x0003600401007387 */ /* 0x0001e20000100a00 */
[----:B------:R1:W-:Y:S03]  /*ec00*/  STL.64 [R1+0x368], R6 ;  /* 0x0003680601007387 */ /* 0x0003e60000100a00 */
[----:B0-----:R-:W1:Y:S02]  /*ec10*/  LDL.LU.64 R4, [R1+0x10b0] ;  /* 0x0010b00001047983 */ /* 0x001e640000300a00 */
[C---:B-1----:R-:W-:Y:S02]  /*ec20*/  HMMA.16816.F32.BF16 R4, R16.reuse, R4, R20 ;  /* 0x000000041004723c */ /* 0x042fe40000041814 */
[----:B------:R-:W2:Y:S01]  /*ec30*/  LDL.LU.64 R22, [R1+0x10a8] ;  /* 0x0010a80001167983 */ /* 0x000ea20000300a00 */
[----:B------:R-:W2:Y:S11]  /*ec40*/  LDL.LU.64 R20, [R1+0x10a0] ;  /* 0x0010a00001147983 */ /* 0x000eb60000300a00 */
[----:B------:R-:W-:Y:S09]  /*ec50*/  @!UPT UIADD3 URZ, URZ, URZ, URZ ;  /* 0x0000003f3f3ff290 */ /* 0x000ff2000fffe03f */
[----:B------:R0:W-:Y:S01]  /*ec60*/  STL.64 [R1+0x350], R4 ;  /* 0x0003500401007387 */ /* 0x0001e20000100a00 */
[----:B------:R2:W-:Y:S03]  /*ec70*/  STL.64 [R1+0x358], R6 ;  /* 0x0003580601007387 */ /* 0x0005e60000100a00 */
[----:B0-----:R-:W2:Y:S02]  /*ec80*/  LDL.LU.64 R4, [R1+0x1098] ;  /* 0x0010980001047983 */ /* 0x001ea40000300a00 */
[C---:B--2---:R-:W-:Y:S02]  /*ec90*/  HMMA.16816.F32.BF16 R4, R16.reuse, R4, R20 ;  /* 0x000000041004723c */ /* 0x044fe40000041814 */
        /* <DEDUP_REMOVED lines=10> */
[----:B------:R-:W-:Y:S01]  /*ed40*/  STL.64 [R1+0x330], R4 ;  /* 0x0003300401007387 */ /* 0x000fe20000100a00 */
[----:B------:R0:W-:Y:S03]  /*ed50*/  STL.64 [R1+0x338], R6 ;  /* 0x0003380601007387 */ /* 0x0001e60000100a00 */
[----:B0-----:R-:W2:Y:S01]  /*ed60*/  LDL.LU.64 R6, [R1+0x1068] ;  /* 0x0010680001067983 */ /* 0x001ea20000300a00 */
[----:B------:R-:W2:Y:S02]  /*ed70*/  LDL.LU.64 R4, [R1+0x1060] ;  /* 0x0010600001047983 */ /* 0x000ea40000300a00 */
[----:B--2---:R-:W-:Y:S01]  /*ed80*/  HMMA.16816.F32.BF16 R16, R16, R4, R20 ;  /* 0x000000041010723c */ /* 0x004fe20000041814 */
[----:B------:R-:W2:Y:S01]  /*ed90*/  LDL.LU.64 R22, [R1+0x1058] ;  /* 0x0010580001167983 */ /* 0x000ea20000300a00 */
[----:B------:R-:W2:Y:S02]  /*eda0*/  LDL.LU.64 R20, [R1+0x1050] ;  /* 0x0010500001147983 */ /* 0x000ea40000300a00 */
[----:B------:R0:W-:Y:S02]  /*edb0*/  STL.64 [R1+0xff0], R6 ;  /* 0x000ff00601007387 */ /* 0x0001e40000100a00 */
[----:B------:R-:W2:Y:S11]  /*edc0*/  LDL.LU R4, [R1+0x140] ;  /* 0x0001400001047983 */ /* 0x000eb60000300800 */
[----:B------:R-:W-:Y:S06]  /*edd0*/  @!UPT UIADD3 URZ, URZ, URZ, URZ ;  /* 0x0000003f3f3ff290 */ /* 0x000fec000fffe03f */
[----:B------:R-:W-:Y:S01]  /*ede0*/  STL.64 [R1+0x250], R16 ;  /* 0x0002501001007387 */ /* 0x000fe20000100a00 */
[----:B------:R1:W-:Y:S02]  /*edf0*/  STL.64 [R1+0x258], R18 ;  /* 0x0002581201007387 */ /* 0x0003e40000100a00 */
[----:B------:R-:W2:Y:S02]  /*ee00*/  LDL.LU R5, [R1+0x144] ;  /* 0x0001440001057983 */ /* 0x000ea40000300800 */
[----:B0-----:R-:W2:Y:S01]  /*ee10*/  LDL.LU R6, [R1+0x148] ;  /* 0x0001480001067983 */ /* 0x001ea20000300800 */
[----:B------:R-:W2:Y:S04]  /*ee20*/  LDL.LU R7, [R1+0x14c] ;  /* 0x00014c0001077983 */ /* 0x000ea80000300800 */
[----:B-1----:R-:W3:Y:S01]  /*ee30*/  LDL R18, [R1+0xa8] ;  /* 0x0000a80001127983 */ /* 0x002ee20000100800 */
[C---:B--2---:R-:W-:Y:S11]  /*ee40*/  HMMA.16816.F32.BF16 R4, R20.reuse, R14, R4 ;  /* 0x0000000e1404723c */ /* 0x044ff60000041804 */
[----:B------:R-:W-:Y:S11]  /*ee50*/  @!UPT UIADD3 URZ, URZ, URZ, URZ ;  /* 0x0000003f3f3ff290 */ /* 0x000ff6000fffe03f */
[----:B------:R-:W-:Y:S01]  /*ee60*/  @!UPT UIADD3 URZ, URZ, URZ, URZ ;  /* 0x0000003f3f3ff290 */ /* 0x000fe2000fffe03f */
[----:B------:R-:W-:Y:S01]  /*ee70*/  STL.64 [R1+0x230], R4 ;  /* 0x0002300401007387 */ /* 0x000fe20000100a00 */
[----:B------:R0:W-:Y:S02]  /*ee80*/  STL.64 [R1+0x238], R6 ;  /* 0x0002380601007387 */ /* 0x0001e40000100a00 */
[----:B0-----:R-:W-:Y:S02]  /*ee90*/  IMAD.MOV.U32 R7, RZ, RZ, R14 ;  /* 0x000000ffff077224 */ /* 0x001fe400078e000e */
[----:B------:R-:W-:Y:S02]  /*eea0*/  IMAD.MOV.U32 R6, RZ, RZ, R15 ;  /* 0x000000ffff067224 */ /* 0x000fe400078e000f */
[----:B------:R-:W4:Y:S02]  /*eeb0*/  LDL.LU.64 R14, [R1+0x1048] ;  /* 0x00104800010e7983 */ /* 0x000f240000300a00 */
[----:B----4-:R-:W-:Y:S01]  /*eec0*/  HMMA.16816.F32.BF16 R24, R20, R14, R24 ;  /* 0x0000000e1418723c */ /* 0x010fe20000041818 */
[----:B------:R-:W-:-:S02]  /*eed0*/  IMAD.MOV.U32 R5, RZ, RZ, R14 ;  /* 0x000000ffff057224 */ /* 0x000fc400078e000e */
[----:B------:R-:W-:Y:S11]  /*eee0*/  IMAD.MOV.U32 R4, RZ, RZ, R15 ;  /* 0x000000ffff047224 */ /* 0x000ff600078e000f */
[----:B------:R-:W-:Y:S09]  /*eef0*/  @!UPT UIADD3 URZ, URZ, URZ, URZ ;  /* 0x0000003f3f3ff290 */ /* 0x000ff2000fffe03f */
[----:B------:R-:W-:Y:S01]  /*ef00*/  STL.64 [R1+0x210], R24 ;  /* 0x0002101801007387 */ /* 0x000fe20000100a00 */
[----:B------:R0:W-:Y:S03]  /*ef10*/  STL.64 [R1+0x218], R26 ;  /* 0x0002181a01007387 */ /* 0x0001e60000100a00 */
[----:B0-----:R-:W2:Y:S01]  /*ef20*/  LDL.LU.64 R26, [R1+0x1040] ;  /* 0x00104000011a7983 */ /* 0x001ea20000300a00 */
[----:B------:R-:W2:Y:S02]  /*ef30*/  LDL.LU.64 R14, [R1+0x1038] ;  /* 0x00103800010e7983 */ /* 0x000ea40000300a00 */
[----:B------:R-:W2:Y:S02]  /*ef40*/  LDL.LU.64 R12, [R1+0x1030] ;  /* 0x00103000010c7983 */ /* 0x000ea40000300a00 */
[----:B---3--:R-:W-:Y:S01]  /*ef50*/  IMAD.MOV.U32 R19, RZ, RZ, R28 ;  /* 0x000000ffff137224 */ /* 0x008fe200078e001c */
[----:B--2---:R-:W-:Y:S11]  /*ef60*/  HMMA.16816.F32.BF16 R12, R20, R26, R12 ;  /* 0x0000001a140c723c */ /* 0x004ff6000004180c */
[----:B------:R-:W-:Y:S11]  /*ef70*/  @!UPT UIADD3 URZ, URZ, URZ, URZ ;  /* 0x0000003f3f3ff290 */ /* 0x000ff6000fffe03f */
[----:B------:R-:W-:Y:S01]  /*ef80*/  @!UPT UIADD3 URZ, URZ, URZ, URZ ;  /* 0x0000003f3f3ff290 */ /* 0x000fe2000fffe03f */
[----:B------:R-:W-:Y:S01]  /*ef90*/  STL.64 [R1+0x200], R12 ;  /* 0x0002000c01007387 */ /* 0x000fe20000100a00 */
[----:B------:R0:W-:Y:S02]  /*efa0*/  STL [R1+0x208], R14 ;  /* 0x0002080e01007387 */ /* 0x0001e40000100800 */
[----:B------:R-:W-:Y:S02]  /*efb0*/  IMAD.MOV.U32 R28, RZ, RZ, R15 ;  /* 0x000000ffff1c7224 */ /* 0x000fe400078e000f */
[----:B0-----:R-:W2:Y:S01]  /*efc0*/  LDL.LU.64 R14, [R1+0x1028] ;  /* 0x00102800010e7983 */ /* 0x001ea20000300a00 */
[----:B------:R-:W2:Y:S02]  /*efd0*/  LDL.LU.64 R12, [R1+0x1020] ;  /* 0x00102000010c7983 */ /* 0x000ea40000300a00 */
[----:B------:R0:W-:Y:S02]  /*efe0*/  STL.64 [R1+0xfa0], R26 ;  /* 0x000fa01a01007387 */ /* 0x0001e40000100a00 */
[----:B0-----:R-:W-:-:S02]  /*eff0*/  IMAD.MOV.U32 R26, RZ, RZ, R5 ;  /* 0x000000ffff1a7224 */ /* 0x001fc400078e0005 */
[----:B------:R-:W-:-:S05]  /*f000*/  IMAD.MOV.U32 R27, RZ, RZ, R4 ;  /* 0x000000ffff1b7224 */ /* 0x000fca00078e0004 */
[----:B------:R-:W-:Y:S01]  /*f010*/  STL.64 [R1+0xfb8], R26 ;  /* 0x000fb81a01007387 */ /* 0x000fe20000100a00 */
[----:B------:R-:W-:Y:S02]  /*f020*/  STL [R1+0xea8], R28 ;  /* 0x000ea81c01007387 */ /* 0x000fe40000100800 */
[----:B------:R-:W-:Y:S02]  /*f030*/  IMAD.MOV.U32 R5, RZ, RZ, R10 ;  /* 0x000000ffff057224 */ /* 0x000fe400078e000a */
[----:B------:R-:W-:Y:S01]  /*f040*/  IMAD.MOV.U32 R4, RZ, RZ, R11 ;  /* 0x000000ffff047224 */ /* 0x000fe200078e000b */
[----:B--2---:R-:W-:Y:S11]  /*f050*/  HMMA.16816.F32.BF16 R12, R20, R10, R12 ;  /* 0x0000000a140c723c */ /* 0x004ff6000004180c */
[----:B------:R-:W-:Y:S11]  /*f060*/  @!UPT UIADD3 URZ, URZ, URZ, URZ ;  /* 0x0000003f3f3ff290 */ /* 0x000ff6000fffe03f */
[----:B------:R-:W-:Y:S01]  /*f070*/  @!UPT UIADD3 URZ, URZ, URZ, URZ ;  /* 0x0000003f3f3ff290 */ /* 0x000fe2000fffe03f */
[----:B------:R0:W-:Y:S01]  /*f080*/  STL.64 [R1+0x1f0], R12 ;  /* 0x0001f00c01007387 */ /* 0x0001e20000100a00 */
[----:B------:R1:W-:Y:S03]  /*f090*/  STL.64 [R1+0x1f8], R14 ;  /* 0x0001f80e01007387 */ /* 0x0003e60000100a00 */
[----:B0-----:R-:W2:Y:S01]  /*f0a0*/  LDL.LU R12, [R1+0x60] ;  /* 0x00006000010c7983 */ /* 0x001ea20000300800 */
[----:B------:R-:W2:Y:S02]  /*f0b0*/  LDL.LU R13, [R1+0x64] ;  /* 0x00006400010d7983 */ /* 0x000ea40000300800 */
[----:B-1----:R-:W3:Y:S02]  /*f0c0*/  LDL.LU R14, [R1+0x68] ;  /* 0x00006800010e7983 */ /* 0x002ee40000300800 */
[----:B------:R-:W3:Y:S01]  /*f0d0*/  LDL.LU R15, [R1+0x6c] ;  /* 0x00006c00010f7983 */ /* 0x000ee20000300800 */
[----:B------:R-:W4:Y:S01]  /*f0e0*/  LDL.LU R8, [R1+0xf0] ;  /* 0x0000f00001087983 */ /* 0x000f220000300800 */
[----:B------:R-:W4:Y:S02]  /*f0f0*/  LDL.LU R9, [R1+0xf4] ;  /* 0x0000f40001097983 */ /* 0x000f240000300800 */
[----:B------:R-:W2:Y:S02]  /*f100*/  LDL.LU R10, [R1+0xf8] ;  /* 0x0000f800010a7983 */ /* 0x000ea40000300800 */
[----:B------:R-:W2:Y:S02]  /*f110*/  LDL.LU R11, [R1+0xfc] ;  /* 0x0000fc00010b7983 */ /* 0x000ea40000300800 */
[----:B--2---:R-:W-:Y:S01]  /*f120*/  STL.64 [R1+0x1018], R10 ;  /* 0x0010180a01007387 */ /* 0x004fe20000100a00 */
[----:B----4-:R0:W-:Y:S03]  /*f130*/  STL.64 [R1+0x1010], R8 ;  /* 0x0010100801007387 */ /* 0x0101e60000100a00 */
[----:B0-----:R-:W2:Y:S01]  /*f140*/  LDL.LU R8, [R1+0x100] ;  /* 0x0001000001087983 */ /* 0x001ea20000300800 */
[----:B------:R-:W2:Y:S02]  /*f150*/  LDL.LU R9, [R1+0x104] ;  /* 0x0001040001097983 */ /* 0x000ea40000300800 */
[----:B------:R-:W2:Y:S02]  /*f160*/  LDL.LU R10, [R1+0x108] ;  /* 0x00010800010a7983 */ /* 0x000ea40000300800 */
[----:B------:R-:W2:Y:S02]  /*f170*/  LDL.LU R11, [R1+0x10c] ;  /* 0x00010c00010b7983 */ /* 0x000ea40000300800 */
[----:B------:R-:W-:-:S02]  /*f180*/  IMAD.MOV.U32 R26, RZ, RZ, R7 ;  /* 0x000000ffff1a7224 */ /* 0x000fc400078e0007 */
[----:B------:R-:W-:Y:S01]  /*f190*/  IMAD.MOV.U32 R27, RZ, RZ, R6 ;  /* 0x000000ffff1b7224 */ /* 0x000fe200078e0006 */
[----:B---3--:R0:W-:Y:S01]  /*f1a0*/  STL.64 [R1+0x1000], R14 ;  /* 0x0010000e01007387 */ /* 0x0081e20000100a00 */
[----:B------:R-:W-:Y:S02]  /*f1b0*/  STL.64 [R1+0xff8], R12 ;  /* 0x000ff80c01007387 */ /* 0x000fe40000100a00 */
[----:B------:R-:W3:Y:S01]  /*f1c0*/  LDL.64 R6, [R1+0x88] ;  /* 0x0000880001067983 */ /* 0x000ee20000100a00 */
[----:B0-----:R-:W4:Y:S01]  /*f1d0*/  LDL.64 R14, [R1+0x98] ;  /* 0x00009800010e7983 */ /* 0x001f220000100a00 */
[----:B------:R0:W-:Y:S02]  /*f1e0*/  STL.64 [R1+0xfe8], R26 ;  /* 0x000fe81a01007387 */ /* 0x0001e40000100a00 */
[----:B------:R-:W3:Y:S02]  /*f1f0*/  LDL.LU R24, [R1+0x40] ;  /* 0x0000400001187983 */ /* 0x000ee40000300800 */
[----:B------:R-:W3:Y:S01]  /*f200*/  LDL.LU R25, [R1+0x44] ;  /* 0x0000440001197983 */ /* 0x000ee20000300800 */
[----:B0-----:R-:W3:Y:S01]  /*f210*/  LDL.LU R26, [R1+0x48] ;  /* 0x00004800011a7983 */ /* 0x001ee20000300800 */
[----:B------:R-:W3:Y:S01]  /*f220*/  LDL.LU R27, [R1+0x4c] ;  /* 0x00004c00011b7983 */ /* 0x000ee20000300800 */
[----:B--2---:R-:W-:Y:S11]  /*f230*/  HMMA.16816.F32.BF16 R8, R20, R18, R8 ;  /* 0x000000121408723c */ /* 0x004ff60000041808 */
[----:B------:R-:W-:Y:S11]  /*f240*/  @!UPT UIADD3 URZ, URZ, URZ, URZ ;  /* 0x0000003f3f3ff290 */ /* 0x000ff6000fffe03f */
[----:B------:R-:W-:Y:S01]  /*f250*/  @!UPT UIADD3 URZ, URZ, URZ, URZ ;  /* 0x0000003f3f3ff290 */ /* 0x000fe2000fffe03f */
[----:B------:R-:W-:Y:S01]  /*f260*/  STL.64 [R1+0x1e0], R8 ;  /* 0x0001e00801007387 */ /* 0x000fe20000100a00 */
[----:B------:R0:W-:Y:S02]  /*f270*/  STL [R1+0x1e8], R10 ;  /* 0x0001e80a01007387 */ /* 0x0001e40000100800 */
[----:B------:R-:W-:Y:S02]  /*f280*/  IMAD.MOV.U32 R28, RZ, RZ, R11 ;  /* 0x000000ffff1c7224 */ /* 0x000fe400078e000b */
[----:B0-----:R-:W4:Y:S01]  /*f290*/  LDL.LU.64 R10, [R1+0x1018] ;  /* 0x00101800010a7983 */ /* 0x001f220000300a00 */
[----:B------:R-:W4:Y:S02]  /*f2a0*/  LDL.LU.64 R8, [R1+0x1010] ;  /* 0x0010100001087983 */ /* 0x000f240000300a00 */
[----:B------:R0:W-:Y:S02]  /*f2b0*/  STL.64 [R1+0xf80], R18 ;  /* 0x000f801201007387 */ /* 0x0001e40000100a00 */
[----:B0-----:R-:W-:-:S02]  /*f2c0*/  IMAD.MOV.U32 R18, RZ, RZ, R5 ;  /* 0x000000ffff127224 */ /* 0x001fc400078e0005 */
[----:B------:R-:W-:-:S05]  /*f2d0*/  IMAD.MOV.U32 R19, RZ, RZ, R4 ;  /* 0x000000ffff137224 */ /* 0x000fca00078e0004 */
[----:B------:R0:W-:Y:S01]  /*f2e0*/  STL.64 [R1+0xf98], R18 ;  /* 0x000f981201007387 */ /* 0x0001e20000100a00 */
[----:B------:R-:W2:Y:S02]  /*f2f0*/  LDL.LU R16, [R1] ;  /* 0x0000000001107983 */ /* 0x000ea40000300800 */
[----:B------:R-:W2:Y:S01]  /*f300*/  LDL.LU R17, [R1+0x4] ;  /* 0x0000040001117983 */ /* 0x000ea20000300800 */
[----:B0-----:R-:W2:Y:S01]  /*f310*/  LDL.LU R18, [R1+0x8] ;  /* 0x0000080001127983 */ /* 0x001ea20000300800 */
[----:B------:R-:W-:Y:S02]  /*f320*/  IMAD.MOV.U32 R19, RZ, RZ, R0 ;  /* 0x000000ffff137224 */ /* 0x000fe400078e0000 */
[----:B------:R-:W3:Y:S03]  /*f330*/  LDL.LU R0, [R1+0x1008] ;  /* 0x0010080001007983 */ /* 0x000ee60000300800 */
[----:B--2---:R-:W-:Y:S01]  /*f340*/  STL.64 [R1+0xfb0], R18 ;  /* 0x000fb01201007387 */ /* 0x004fe20000100a00 */
[----:B------:R0:W-:Y:S03]  /*f350*/  STL.64 [R1+0xfa8], R16 ;  /* 0x000fa81001007387 */ /* 0x0001e60000100a00 */
[----:B0-----:R-:W2:Y:S01]  /*f360*/  LDL.LU R16, [R1+0x10] ;  /* 0x0000100001107983 */ /* 0x001ea20000300800 */
[----:B------:R-:W2:Y:S02]  /*f370*/  LDL.LU R17, [R1+0x14] ;  /* 0x0000140001117983 */ /* 0x000ea40000300800 */
[----:B------:R-:W2:Y:S02]  /*f380*/  LDL.LU R18, [R1+0x18] ;  /* 0x0000180001127983 */ /* 0x000ea40000300800 */
[----:B------:R-:W2:Y:S01]  /*f390*/  LDL.LU R19, [R1+0x1c] ;  /* 0x00001c0001137983 */ /* 0x000ea20000300800 */
[C---:B----4-:R-:W-:Y:S01]  /*f3a0*/  HMMA.16816.F32.BF16 R8, R20.reuse, R14, R8 ;  /* 0x0000000e1408723c */ /* 0x050fe20000041808 */
[----:B--2---:R-:W-:Y:S01]  /*f3b0*/  STL.64 [R1+0xfc8], R18 ;  /* 0x000fc81201007387 */ /* 0x004fe20000100a00 */
[----:B------:R0:W-:Y:S03]  /*f3c0*/  STL.64 [R1+0xfc0], R16 ;  /* 0x000fc01001007387 */ /* 0x0001e60000100a00 */
[----:B0-----:R-:W2:Y:S01]  /*f3d0*/  LDL.LU R16, [R1+0x20] ;  /* 0x0000200001107983 */ /* 0x001ea20000300800 */
[----:B------:R-:W2:Y:S02]  /*f3e0*/  LDL.LU R17, [R1+0x24] ;  /* 0x0000240001117983 */ /* 0x000ea40000300800 */
[----:B------:R-:W2:Y:S02]  /*f3f0*/  LDL.LU R18, [R1+0x28] ;  /* 0x0000280001127983 */ /* 0x000ea40000300800 */
[----:B------:R-:W-:Y:S11]  /*f400*/  STL [R1+0xeb0], R28 ;  /* 0x000eb01c01007387 */ /* 0x000ff60000100800 */
[----:B------:R-:W-:Y:S02]  /*f410*/  @!UPT UIADD3 URZ, URZ, URZ, URZ ;  /* 0x0000003f3f3ff290 */ /* 0x000fe4000fffe03f */
[----:B------:R0:W-:Y:S01]  /*f420*/  STL.64 [R1+0x1d0], R8 ;  /* 0x0001d00801007387 */ /* 0x0001e20000100a00 */
[----:B------:R-:W-:Y:S02]  /*f430*/  STL.64 [R1+0x1d8], R10 ;  /* 0x0001d80a01007387 */ /* 0x000fe40000100a00 */
[----:B0-----:R-:W-:Y:S02]  /*f440*/  IMAD.MOV.U32 R9, RZ, RZ, R14 ;  /* 0x000000ffff097224 */ /* 0x001fe400078e000e */
[----:B------:R-:W-:Y:S02]  /*f450*/  IMAD.MOV.U32 R8, RZ, RZ, R15 ;  /* 0x000000ffff087224 */ /* 0x000fe400078e000f */
[----:B------:R-:W3:Y:S01]  /*f460*/  LDL.LU.64 R14, [R1+0x1000] ;  /* 0x00100000010e7983 */ /* 0x000ee20000300a00 */
[----:B------:R-:W3:Y:S02]  /*f470*/  LDL.LU.64 R12, [R1+0xff8] ;  /* 0x000ff800010c7983 */ /* 0x000ee40000300a00 */
[C---:B---3--:R-:W-:Y:S11]  /*f480*/  HMMA.16816.F32.BF16 R12, R20.reuse, R6, R12 ;  /* 0x00000006140c723c */ /* 0x048ff6000004180c */
[----:B------:R-:W-:Y:S11]  /*f490*/  @!UPT UIADD3 URZ, URZ, URZ, URZ ;  /* 0x0000003f3f3ff290 */ /* 0x000ff6000fffe03f */
[----:B------:R-:W-:Y:S01]  /*f4a0*/  @!UPT UIADD3 URZ, URZ, URZ, URZ ;  /* 0x0000003f3f3ff290 */ /* 0x000fe2000fffe03f */
[----:B------:R0:W-:Y:S01]  /*f4b0*/  STL.64 [R1+0x1c0], R12 ;  /* 0x0001c00c01007387 */ /* 0x0001e20000100a00 */
[----:B------:R-:W-:Y:S02]  /*f4c0*/  STL.64 [R1+0x1c8], R14 ;  /* 0x0001c80e01007387 */ /* 0x000fe40000100a00 */
[----:B0-----:R-:W-:Y:S02]  /*f4d0*/  IMAD.MOV.U32 R13, RZ, RZ, R6 ;  /* 0x000000ffff0d7224 */ /* 0x001fe400078e0006 */
[----:B------:R-:W-:Y:S02]  /*f4e0*/  IMAD.MOV.U32 R12, RZ, RZ, R7 ;  /* 0x000000ffff0c7224 */ /* 0x000fe400078e0007 */
[----:B------:R-:W3:Y:S01]  /*f4f0*/  LDL.LU.64 R6, [R1+0xff0] ;  /* 0x000ff00001067983 */ /* 0x000ee20000300a00 */
[----:B------:R-:W-:Y:S01]  /*f500*/  IMAD.MOV.U32 R19, RZ, RZ, R0 ;  /* 0x000000ffff137224 */ /* 0x000fe200078e0000 */
[----:B---3--:R-:W-:Y:S02]  /*f510*/  HMMA.16816.F32.BF16 R20, R20, R6, R24 ;  /* 0x000000061414723c */ /* 0x008fe40000041818 */
[----:B------:R-:W2:Y:S01]  /*f520*/  LDL.LU.64 R26, [R1+0xfe8] ;  /* 0x000fe800011a7983 */ /* 0x000ea20000300a00 */
[----:B------:R-:W-:-:S02]  /*f530*/  IMAD.MOV.U32 R28, RZ, RZ, R6 ;  /* 0x000000ffff1c7224 */ /* 0x000fc400078e0006 */
[----:B------:R-:W-:Y:S11]  /*f540*/  IMAD.MOV.U32 R0, RZ, RZ, R7 ;  /* 0x000000ffff007224 */ /* 0x000ff600078e0007 */
[----:B------:R-:W-:Y:S07]  /*f550*/  @!UPT UIADD3 URZ, URZ, URZ, URZ ;  /* 0x0000003f3f3ff290 */ /* 0x000fee000fffe03f */
[----:B------:R0:W-:Y:S01]  /*f560*/  STL.64 [R1+0x1b0], R20 ;  /* 0x0001b01401007387 */ /* 0x0001e20000100a00 */
[----:B------:R1:W-:Y:S02]  /*f570*/  STL.64 [R1+0x1b8], R22 ;  /* 0x0001b81601007387 */ /* 0x0003e40000100a00 */
[----:B------:R-:W2:Y:S02]  /*f580*/  LDL.LU.64 R6, [R1+0xfe0] ;  /* 0x000fe00001067983 */ /* 0x000ea40000300a00 */
[----:B------:R-:W2:Y:S01]  /*f590*/  LDL.LU.64 R4, [R1+0xfd8] ;  /* 0x000fd80001047983 */ /* 0x000ea20000300a00 */
[----:B0-----:R-:W3:Y:S01]  /*f5a0*/  LDL.LU R20, [R1+0x50] ;  /* 0x0000500001147983 */ /* 0x001ee20000300800 */
[----:B------:R-:W3:Y:S02]  /*f5b0*/  LDL.LU R21, [R1+0x54] ;  /* 0x0000540001157983 */ /* 0x000ee40000300800 */
[----:B-1----:R-:W3:Y:S02]  /*f5c0*/  LDL.LU R22, [R1+0x58] ;  /* 0x0000580001167983 */ /* 0x002ee40000300800 */
[----:B------:R-:W-:-:S02]  /*f5d0*/  IMAD.MOV.U32 R23, RZ, RZ, R29 ;  /* 0x000000ffff177224 */ /* 0x000fc400078e001d */
[----:B------:R-:W4:Y:S01]  /*f5e0*/  LDL.LU R29, [R1+0xfd0] ;  /* 0x000fd000011d7983 */ /* 0x000f220000300800 */
[C---:B--2---:R-:W-:Y:S03]  /*f5f0*/  HMMA.16816.F32.BF16 R24, R4.reuse, R26, R16 ;  /* 0x0000001a0418723c */ /* 0x044fe60000041810 */
[----:B------:R-:W2:Y:S01]  /*f600*/  LDL.LU.64 R18, [R1+0xfc8] ;  /* 0x000fc80001127983 */ /* 0x000ea20000300a00 */
[----:B------:R-:W2:Y:S11]  /*f610*/  LDL.LU.64 R16, [R1+0xfc0] ;  /* 0x000fc00001107983 */ /* 0x000eb60000300a00 */
[----:B------:R-:W-:Y:S08]  /*f620*/  @!UPT UIADD3 URZ, URZ, URZ, URZ ;  /* 0x0000003f3f3ff290 */ /* 0x000ff0000fffe03f */
[----:B------:R-:W-:Y:S01]  /*f630*/  STL.64 [R1+0x1a0], R24 ;  /* 0x0001a01801007387 */ /* 0x000fe20000100a00 */
        /* <DEDUP_REMOVED lines=8> */
[----:B0-----:R-:W2:Y:S02]  /*f6c0*/  LDL.LU.64 R26, [R1+0xfa0] ;  /* 0x000fa000011a7983 */ /* 0x001ea40000300a00 */
[C---:B--2---:R-:W-:Y:S02]  /*f6d0*/  HMMA.16816.F32.BF16 R24, R4.reuse, R26, R16 ;  /* 0x0000001a0418723c */ /* 0x044fe40000041810 */
[----:B------:R-:W2:Y:S11]  /*f6e0*/  LDL.LU.64 R18, [R1+0xf98] ;  /* 0x000f980001127983 */ /* 0x000eb60000300a00 */
[----:B------:R-:W-:Y:S10]  /*f6f0*/  @!UPT UIADD3 URZ, URZ, URZ, URZ ;  /* 0x0000003f3f3ff290 */ /* 0x000ff4000fffe03f */
[----:B------:R-:W-:Y:S01]  /*f700*/  STL.64 [R1+0x170], R24 ;  /* 0x0001701801007387 */ /* 0x000fe20000100a00 */
[----:B------:R0:W-:Y:S03]  /*f710*/  STL.64 [R1+0x178], R26 ;  /* 0x0001781a01007387 */ /* 0x0001e60000100a00 */
[----:B0-----:R-:W2:Y:S01]  /*f720*/  LDL.LU.64 R26, [R1+0xf90] ;  /* 0x000f9000011a7983 */ /* 0x001ea20000300a00 */
[----:B------:R-:W2:Y:S02]  /*f730*/  LDL.LU.64 R24, [R1+0xf88] ;  /* 0x000f880001187983 */ /* 0x000ea40000300a00 */
[C---:B--2---:R-:W-:Y:S01]  /*f740*/  HMMA.16816.F32.BF16 R24, R4.reuse, R18, R24 ;  /* 0x000000120418723c */ /* 0x044fe20000041818 */
[----:B------:R-:W3:Y:S11]  /*f750*/  LDL.LU.64 R18, [R1+0xf80] ;  /* 0x000f800001127983 */ /* 0x000ef60000300a00 */
[----:B------:R-:W-:Y:S11]  /*f760*/  @!UPT UIADD3 URZ, URZ, URZ, URZ ;  /* 0x0000003f3f3ff290 */ /* 0x000ff6000fffe03f */
[----:B------:R-:W-:Y:S01]  /*f770*/  STL.64 [R1+0x160], R24 ;  /* 0x0001601801007387 */ /* 0x000fe20000100a00 */
[----:B------:R0:W-:Y:S02]  /*f780*/  STL.64 [R1+0x168], R26 ;  /* 0x0001681a01007387 */ /* 0x0001e40000100a00 */
[----:B0-----:R-:W-:Y:S02]  /*f790*/  IMAD.MOV.U32 R26, RZ, RZ, R9 ;  /* 0x000000ffff1a7224 */ /* 0x001fe400078e0009 */
[----:B------:R-:W-:Y:S02]  /*f7a0*/  IMAD.MOV.U32 R27, RZ, RZ, R8 ;  /* 0x000000ffff1b7224 */ /* 0x000fe400078e0008 */
[----:B----4-:R-:W0:Y:S04]  /*f7b0*/  LDSM.16.MT88.4 R8, [R29+0x2100] ;  /* 0x002100001d08783b */ /* 0x010e280000004200 */
[----:B0-----:R-:W-:Y:S01]  /*f7c0*/  STL.64 [R1+0xf78], R10 ;  /* 0x000f780a01007387 */ /* 0x001fe20000100a00 */
[----:B------:R0:W-:Y:S03]  /*f7d0*/  STL.64 [R1+0xf70], R8 ;  /* 0x000f700801007387 */ /* 0x0001e60000100a00 */
[----:B0-----:R-:W2:Y:S01]  /*f7e0*/  LDL.LU R8, [R1+0x180] ;  /* 0x0001800001087983 */ /* 0x001ea20000300800 */
[----:B------:R-:W2:Y:S02]  /*f7f0*/  LDL.LU R9, [R1+0x184] ;  /* 0x0001840001097983 */ /* 0x000ea40000300800 */
[----:B------:R-:W2:Y:S02]  /*f800*/  LDL.LU R10, [R1+0x188] ;  /* 0x00018800010a7983 */ /* 0x000ea40000300800 */
[----:B------:R-:W2:Y:S01]  /*f810*/  LDL.LU R11, [R1+0x18c] ;  /* 0x00018c00010b7983 */ /* 0x000ea20000300800 */
[----:B---3--:R-:W-:Y:S01]  /*f820*/  HMMA.16816.F32.BF16 R20, R4, R18, R20 ;  /* 0x000000120414723c */ /* 0x008fe20000041814 */
[----:B------:R-:W0:Y:S11]  /*f830*/  S2R R19, SR_TID.X ;  /* 0x0000000000137919 */ /* 0x000e360000002100 */
[----:B------:R-:W-:Y:S11]  /*f840*/  @!UPT UIADD3 URZ, URZ, URZ, URZ ;  /* 0x0000003f3f3ff290 */ /* 0x000ff6000fffe03f */
[----:B------:R-:W-:Y:S01]  /*f850*/  STL.64 [R1+0x150], R20 ;  /* 0x0001501401007387 */ /* 0x000fe20000100a00 */
[----:B------:R1:W-:Y:S02]  /*f860*/  STL.64 [R1+0x158], R22 ;  /* 0x0001581601007387 */ /* 0x0003e40000100a00 */
[----:B-1----:R-:W-:Y:S02]  /*f870*/  IMAD.MOV.U32 R22, RZ, RZ, R13 ;  /* 0x000000ffff167224 */ /* 0x002fe400078e000d */
[----:B------:R-:W-:Y:S02]  /*f880*/  IMAD.MOV.U32 R23, RZ, RZ, R12 ;  /* 0x000000ffff177224 */ /* 0x000fe400078e000c */
[----:B------:R-:W1:Y:S04]  /*f890*/  LDSM.16.MT88.4 R12, [R29+0x2180] ;  /* 0x002180001d0c783b */ /* 0x000e680000004200 */
[----:B------:R-:W3:Y:S01]  /*f8a0*/  S2R R20, SR_TID.X ;  /* 0x0000000000147919 */ /* 0x000ee20000002100 */
[----:B0-----:R-:W-:-:S05]  /*f8b0*/  LOP3.LUT R19, R19, 0x7, RZ, 0xc0, !PT ;  /* 0x0000000713137812 */ /* 0x001fca00078ec0ff */
[----:B------:R-:W-:Y:S02]  /*f8c0*/  IMAD R21, R19, 0x90, RZ ;  /* 0x0000009013157824 */ /* 0x000fe400078e02ff */
[----:B------:R-:W0:Y:S01]  /*f8d0*/  LDSM.16.MT88.4 R16, [R29+0x4000] ;  /* 0x004000001d10783b */ /* 0x000e220000004200 */
[----:B---3--:R-:W-:-:S05]  /*f8e0*/  IMAD.SHL.U32 R20, R20, 0x2, RZ ;  /* 0x0000000214147824 */ /* 0x008fca00078e00ff */
[----:B------:R-:W-:-:S04]  /*f8f0*/  LOP3.LUT R20, R21, 0x30, R20, 0x78, !PT ;  /* 0x0000003015147812 */ /* 0x000fc800078e7814 */
[----:B------:R-:W-:Y:S01]  /*f900*/  LOP3.LUT R20, R20, 0x40, RZ, 0x3c, !PT ;  /* 0x0000004014147812 */ /* 0x000fe200078e3cff */
[----:B-1----:R-:W-:Y:S01]  /*f910*/  STL.64 [R1+0xf00], R14 ;  /* 0x000f000e01007387 */ /* 0x002fe20000100a00 */
[----:B------:R-:W-:Y:S03]  /*f920*/  STL.64 [R1+0xef8], R12 ;  /* 0x000ef80c01007387 */ /* 0x000fe60000100a00 */
[----:B------:R-:W1:Y:S01]  /*f930*/  LDSM.16.M88.4 R12, [R20+0x8000] ;  /* 0x00800000140c783b */ /* 0x000e620000000200 */
[----:B0-----:R-:W-:Y:S03]  /*f940*/  STL.64 [R1+0xe60], R18 ;  /* 0x000e601201007387 */ /* 0x001fe60000100a00 */
[----:B------:R-:W-:Y:S01]  /*f950*/  STL.64 [R1+0xe58], R16 ;  /* 0x000e581001007387 */ /* 0x000fe20000100a00 */
[----:B-1----:R-:W-:Y:S01]  /*f960*/  STL.64 [R1+0x60], R12 ;  /* 0x0000600c01007387 */ /* 0x002fe20000100a00 */
[----:B------:R2:W-:Y:S02]  /*f970*/  STL.64 [R1+0x68], R14 ;  /* 0x0000680e01007387 */ /* 0x0005e40000100a00 */
[----:B--2---:R-:W-:Y:S01]  /*f980*/  HMMA.16816.F32.BF16 R12, R4, R26, R8 ;  /* 0x0000001a040c723c */ /* 0x004fe20000041808 */
[----:B------:R-:W0:Y:S04]  /*f990*/  LDSM.16.M88.4 R8, [R20+0x8400] ;  /* 0x008400001408783b */ /* 0x000e280000000200 */
[----:B------:R-:W-:Y:S11]  /*f9a0*/  LDSM.16.M88.4 R24, [R20+0x8c00] ;  /* 0x008c00001418783b */ /* 0x000ff60000000200 */
[----:B------:R-:W-:Y:S07]  /*f9b0*/  @!UPT UIADD3 URZ, URZ, URZ, URZ ;  /* 0x0000003f3f3ff290 */ /* 0x000fee000fffe03f */
[----:B------:R-:W-:Y:S01]  /*f9c0*/  STL.64 [R1+0x140], R12 ;  /* 0x0001400c01007387 */ /* 0x000fe20000100a00 */
[----:B------:R-:W-:Y:S02]  /*f9d0*/  STL.64 [R1+0x148], R14 ;  /* 0x0001480e01007387 */ /* 0x000fe40000100a00 */
[----:B------:R-:W1:Y:S04]  /*f9e0*/  LDSM.16.M88.4 R12, [R20+0x8800] ;  /* 0x00880000140c783b */ /* 0x000e680000000200 */
[----:B------:R-:W-:Y:S01]  /*f9f0*/  IMAD.MOV.U32 R19, RZ, RZ, R0 ;  /* 0x000000ffff137224 */ /* 0x000fe200078e0000 */
[----:B0-----:R0:W-:Y:S01]  /*fa00*/  STL.64 [R1+0x50], R8 ;  /* 0x0000500801007387 */ /* 0x0011e20000100a00 */
[----:B------:R-:W-:Y:S02]  /*fa10*/  IMAD.MOV.U32 R16, RZ, RZ, R8 ;  /* 0x000000ffff107224 */ /* 0x000fe400078e0008 */
[----:B------:R2:W-:Y:S02]  /*fa20*/  STL.64 [R1+0x58], R10 ;  /* 0x0000580a01007387 */ /* 0x0005e40000100a00 */
[----:B------:R-:W-:Y:S01]  /*fa30*/  IMAD.MOV.U32 R0, RZ, RZ, R9 ;  /* 0x000000ffff007224 */ /* 0x000fe200078e0009 */
[----:B0-----:R-:W3:Y:S01]  /*fa40*/  LDL.LU R8, [R1+0x240] ;  /* 0x0002400001087983 */ /* 0x001ee20000300800 */
[----:B------:R-:W3:Y:S02]  /*fa50*/  LDL.LU R9, [R1+0x244] ;  /* 0x0002440001097983 */ /* 0x000ee40000300800 */
[----:B--2---:R-:W3:Y:S02]  /*fa60*/  LDL.LU R10, [R1+0x248] ;  /* 0x00024800010a7983 */ /* 0x004ee40000300800 */
[----:B------:R-:W3:Y:S01]  /*fa70*/  LDL.LU R11, [R1+0x24c] ;  /* 0x00024c00010b7983 */ /* 0x000ee20000300800 */
[----:B------:R-:W-:Y:S01]  /*fa80*/  STL [R1+0xec8], R0 ;  /* 0x000ec80001007387 */ /* 0x000fe20000100800 */
[----:B------:R-:W-:Y:S03]  /*fa90*/  STL [R1+0xeac], R16 ;  /* 0x000eac1001007387 */ /* 0x000fe60000100800 */
[----:B-1----:R-:W-:Y:S01]  /*faa0*/  STL.64 [R1+0x40], R12 ;  /* 0x0000400c01007387 */ /* 0x002fe20000100a00 */
[----:B------:R-:W-:Y:S02]  /*fab0*/  STL.64 [R1+0x48], R14 ;  /* 0x0000480e01007387 */ /* 0x000fe40000100a00 */
[----:B------:R-:W0:Y:S04]  /*fac0*/  LDSM.16.M88.4 R12, [R20+0x9000] ;  /* 0x00900000140c783b */ /* 0x000e280000000200 */
[----:B------:R-:W-:Y:S01]  /*fad0*/  STL.64 [R1+0x30], R24 ;  /* 0x0000301801007387 */ /* 0x000fe20000100a00 */
[----:B------:R-:W-:Y:S02]  /*fae0*/  STL.64 [R1+0x38], R26 ;  /* 0x0000381a01007387 */ /* 0x000fe40000100a00 */
[----:B------:R-:W1:Y:S04]  /*faf0*/  LDSM.16.M88.4 R24, [R20+0x9400] ;  /* 0x009400001418783b */ /* 0x000e680000000200 */
[----:B------:R-:W-:-:S02]  /*fb00*/  IMAD.MOV.U32 R18, RZ, RZ, R28 ;  /* 0x000000ffff127224 */ /* 0x000fc400078e001c */
[----:B0-----:R-:W-:Y:S02]  /*fb10*/  IMAD.MOV.U32 R16, RZ, RZ, R13 ;  /* 0x000000ffff107224 */ /* 0x001fe400078e000d */
[----:B------:R-:W-:Y:S01]  /*fb20*/  IMAD.MOV.U32 R28, RZ, RZ, R12 ;  /* 0x000000ffff1c7224 */ /* 0x000fe200078e000c */
[----:B------:R-:W-:Y:S01]  /*fb30*/  STL.64 [R1+0x20], R12 ;  /* 0x0000200c01007387 */ /* 0x000fe20000100a00 */
[----:B------:R0:W-:Y:S03]  /*fb40*/  STL.64 [R1+0x28], R14 ;  /* 0x0000280e01007387 */ /* 0x0001e60000100a00 */
[----:B0-----:R-:W2:Y:S01]  /*fb50*/  LDL.LU.64 R14, [R1+0xd8] ;  /* 0x0000d800010e7983 */ /* 0x001ea20000300a00 */
[----:B------:R-:W-:Y:S02]  /*fb60*/  STL [R1+0xed0], R16 ;  /* 0x000ed01001007387 */ /* 0x000fe40000100800 */
[----:B------:R-:W-:Y:S02]  /*fb70*/  STL [R1+0xecc], R28 ;  /* 0x000ecc1c01007387 */ /* 0x000fe40000100800 */
[----:B-1----:R-:W-:Y:S01]  /*fb80*/  STL.64 [R1+0x10], R24 ;  /* 0x0000101801007387 */ /* 0x002fe20000100a00 */
[----:B------:R-:W-:Y:S02]  /*fb90*/  STL.64 [R1+0x18], R26 ;  /* 0x0000181a01007387 */ /* 0x000fe40000100a00 */
[----:B------:R-:W0:Y:S02]  /*fba0*/  LDSM.16.M88.4 R24, [R20+0x9800] ;  /* 0x009800001418783b */ /* 0x000e240000000200 */
[----:B0-----:R-:W-:Y:S02]  /*fbb0*/  STL.64 [R1], R24 ;  /* 0x0000001801007387 */ /* 0x001fe40000100a00 */
[----:B------:R-:W-:-:S02]  /*fbc0*/  IMAD.MOV.U32 R16, RZ, RZ, R24 ;  /* 0x000000ffff107224 */ /* 0x000fc400078e0018 */
[----:B------:R-:W-:Y:S02]  /*fbd0*/  STL.64 [R1+0x8], R26 ;  /* 0x0000081a01007387 */ /* 0x000fe40000100a00 */
[----:B------:R-:W-:Y:S02]  /*fbe0*/  IMAD.MOV.U32 R28, RZ, RZ, R25 ;  /* 0x000000ffff1c7224 */ /* 0x000fe400078e0019 */
[----:B------:R-:W0:Y:S04]  /*fbf0*/  LDSM.16.M88.4 R24, [R20+0x9c00] ;  /* 0x009c00001418783b */ /* 0x000e280000000200 */
[----:B0-----:R0:W-:Y:S01]  /*fc00*/  STL [R1+0xde4], R24 ;  /* 0x000de41801007387 */ /* 0x0011e20000100800 */
[----:B------:R1:W-:Y:S02]  /*fc10*/  STL [R1+0xde0], R25 ;  /* 0x000de01901007387 */ /* 0x0003e40000100800 */
[----:B------:R4:W-:Y:S02]  /*fc20*/  STL [R1+0xbc4], R26 ;  /* 0x000bc41a01007387 */ /* 0x0009e40000100800 */
[----:B------:R4:W-:Y:S01]  /*fc30*/  STL [R1+0xbc0], R27 ;  /* 0x000bc01b01007387 */ /* 0x0009e20000100800 */
[----:B0-----:R-:W2:Y:S01]  /*fc40*/  LDL.LU R24, [R1+0x220] ;  /* 0x0002200001187983 */ /* 0x001ea20000300800 */
[----:B-1----:R-:W2:Y:S02]  /*fc50*/  LDL.LU R25, [R1+0x224] ;  /* 0x0002240001197983 */ /* 0x002ea40000300800 */
[----:B----4-:R-:W2:Y:S02]  /*fc60*/  LDL.LU R26, [R1+0x228] ;  /* 0x00022800011a7983 */ /* 0x010ea40000300800 */
[----:B------:R-:W2:Y:S02]  /*fc70*/  LDL.LU R27, [R1+0x22c] ;  /* 0x00022c00011b7983 */ /* 0x000ea40000300800 */
[C---:B--2---:R-:W-:Y:S11]  /*fc80*/  HMMA.16816.F32.BF16 R20, R4.reuse, R22, R24 ;  /* 0x000000160414723c */ /* 0x044ff60000041818 */
[----:B------:R-:W-:Y:S11]  /*fc90*/  @!UPT UIADD3 URZ, URZ, URZ, URZ ;  /* 0x0000003f3f3ff290 */ /* 0x000ff6000fffe03f */
[----:B------:R-:W-:Y:S01]  /*fca0*/  @!UPT UIADD3 URZ, URZ, URZ, URZ ;  /* 0x0000003f3f3ff290 */ /* 0x000fe2000fffe03f */
[----:B------:R-:W-:Y:S01]  /*fcb0*/  STL.64 [R1+0x130], R20 ;  /* 0x0001301401007387 */ /* 0x000fe20000100a00 */
[----:B------:R-:W-:Y:S02]  /*fcc0*/  IMAD.MOV.U32 R27, RZ, RZ, R22 ;  /* 0x000000ffff1b7224 */ /* 0x000fe400078e0016 */
[----:B------:R-:W-:Y:S02]  /*fcd0*/  IMAD.MOV.U32 R26, RZ, RZ, R23 ;  /* 0x000000ffff1a7224 */ /* 0x000fe400078e0017 */
[----:B------:R-:W0:Y:S01]  /*fce0*/  LDSM.16.MT88.4 R20, [R29+0x4080] ;  /* 0x004080001d14783b */ /* 0x000e220000004200 */
[----:B---3--:R-:W-:Y:S03]  /*fcf0*/  HMMA.16816.F32.BF16 R4, R4, R18, R8 ;  /* 0x000000120404723c */ /* 0x008fe60000041808 */
[----:B------:R1:W-:Y:S04]  /*fd00*/  STL.64 [R1+0xe18], R26 ;  /* 0x000e181a01007387 */ /* 0x0003e80000100a00 */
[----:B-1----:R-:W2:Y:S04]  /*fd10*/  LDL.LU.64 R26, [R1+0xe8] ;  /* 0x0000e800011a7983 */ /* 0x002ea80000300a00 */
[----:B0-----:R-:W-:Y:S01]  /*fd20*/  STL.64 [R1+0xdd8], R22 ;  /* 0x000dd81601007387 */ /* 0x001fe20000100a00 */
[----:B------:R0:W-:Y:S03]  /*fd30*/  STL.64 [R1+0xdd0], R20 ;  /* 0x000dd01401007387 */ /* 0x0001e60000100a00 */
[----:B0-----:R-:W3:Y:S01]  /*fd40*/  LDL.LU R20, [R1+0x270] ;  /* 0x0002700001147983 */ /* 0x001ee20000300800 */
[----:B------:R-:W3:Y:S02]  /*fd50*/  LDL.LU R21, [R1+0x274] ;  /* 0x0002740001157983 */ /* 0x000ee40000300800 */
[----:B------:R-:W3:Y:S02]  /*fd60*/  LDL.LU R22, [R1+0x278] ;  /* 0x0002780001167983 */ /* 0x000ee40000300800 */
[----:B------:R-:W3:Y:S01]  /*fd70*/  LDL.LU R23, [R1+0x27c] ;  /* 0x00027c0001177983 */ /* 0x000ee20000300800 */
[----:B------:R-:W2:Y:S01]  /*fd80*/  LDL.LU.64 R10, [R1+0xf78] ;  /* 0x000f7800010a7983 */ /* 0x000ea20000300a00 */
[----:B------:R-:W2:Y:S02]  /*fd90*/  LDL.LU.64 R8, [R1+0xf70] ;  /* 0x000f700001087983 */ /* 0x000ea40000300a00 */
[----:B------:R-:W-:Y:S02]  /*fda0*/  STL.64 [R1+0xf20], R18 ;  /* 0x000f201201007387 */ /* 0x000fe40000100a00 */
[----:B------:R0:W-:Y:S01]  /*fdb0*/  STL [R1+0xf1c], R16 ;  /* 0x000f1c1001007387 */ /* 0x0001e20000100800 */
[----:B------:R-:W-:Y:S01]  /*fdc0*/  STL.64 [R1+0x120], R4 ;  /* 0x0001200401007387 */ /* 0x000fe20000100a00 */
[----:B------:R-:W-:Y:S02]  /*fdd0*/  STL.64 [R1+0x128], R6 ;  /* 0x0001280601007387 */ /* 0x000fe40000100a00 */
[----:B------:R-:W1:Y:S01]  /*fde0*/  LDSM.16.MT88.4 R4, [R29+0x4100] ;  /* 0x004100001d04783b */ /* 0x000e620000004200 */
[----:B0-----:R-:W2:Y:S03]  /*fdf0*/  LDL.LU R16, [R1+0x260] ;  /* 0x0002600001107983 */ /* 0x001ea60000300800 */
[----:B------:R-:W2:Y:S02]  /*fe00*/  LDL.LU R17, [R1+0x264] ;  /* 0x0002640001117983 */ /* 0x000ea40000300800 */
[----:B------:R-:W-:-:S02]  /*fe10*/  IMAD.MOV.U32 R18, RZ, RZ, R3 ;  /* 0x000000ffff127224 */ /* 0x000fc400078e0003 */
[----:B------:R-:W-:Y:S01]  /*fe20*/  IMAD.MOV.U32 R19, RZ, RZ, R2 ;  /* 0x000000ffff137224 */ /* 0x000fe200078e0002 */
[----:B-1----:R-:W-:Y:S01]  /*fe30*/  STL.64 [R1+0xd50], R6 ;  /* 0x000d500601007387 */ /* 0x002fe20000100a00 */
[----:B------:R2:W-:Y:S02]  /*fe40*/  STL.64 [R1+0xd48], R4 ;  /* 0x000d480401007387 */ /* 0x0005e40000100a00 */
[----:B------:R-:W-:Y:S03]  /*fe50*/  STL [R1+0xd38], R29 ;  /* 0x000d381d01007387 */ /* 0x000fe60000100800 */
[----:B--2---:R-:W-:Y:S07]  /*fe60*/  HMMA.16816.F32.BF16 R4, R8, R26, R16 ;  /* 0x0000001a0804723c */ /* 0x004fee0000041810 */
[----:B------:R-:W-:-:S02]  /*fe70*/  IMAD.MOV.U32 R17, RZ, RZ, R26 ;  /* 0x000000ffff117224 */ /* 0x000fc400078e001a */
[----:B------:R-:W-:Y:S11]  /*fe80*/  IMAD.MOV.U32 R16, RZ, RZ, R27 ;  /* 0x000000ffff107224 */ /* 0x000ff600078e001b */
[----:B------:R-:W-:Y:S03]  /*fe90*/  @!UPT UIADD3 URZ, URZ, URZ, URZ ;  /* 0x0000003f3f3ff290 */ /* 0x000fe6000fffe03f */
[----:B------:R-:W-:Y:S01]  /*fea0*/  STL.64 [R1+0x110], R4 ;  /* 0x0001100401007387 */ /* 0x000fe20000100a00 */
[----:B------:R3:W-:Y:S02]  /*feb0*/  STL.64 [R1+0x118], R6 ;  /* 0x0001180601007387 */ /* 0x0007e40000100a00 */
[----:B------:R-:W2:Y:S01]  /*fec0*/  LDL.LU.64 R26, [R1+0xa8] ;  /* 0x0000a800011a7983 */ /* 0x000ea20000300a00 */
[----:B---3--:R-:W-:Y:S07]  /*fed0*/  HMMA.16816.F32.BF16 R4, R8, R14, R20 ;  /* 0x0000000e0804723c */ /* 0x008fee0000041814 */
[----:B------:R-:W-:-:S02]  /*fee0*/  IMAD.MOV.U32 R23, RZ, RZ, R14 ;  /* 0x000000ffff177224 */ /* 0x000fc400078e000e */
[----:B------:R-:W-:Y:S11]  /*fef0*/  IMAD.MOV.U32 R22, RZ, RZ, R15 ;  /* 0x000000ffff167224 */ /* 0x000ff600078e000f */
[----:B------:R-:W-:Y:S04]  /*ff00*/  @!UPT UIADD3 URZ, URZ, URZ, URZ ;  /* 0x0000003f3f3ff290 */ /* 0x000fe8000fffe03f */
[----:B------:R-:W-:Y:S02]  /*ff10*/  IMAD.MOV.U32 R3, RZ, RZ, R6 ;  /* 0x000000ffff037224 */ /* 0x000fe400078e0006 */
[----:B------:R-:W-:Y:S01]  /*ff20*/  IMAD.MOV.U32 R2, RZ, RZ, R7 ;  /* 0x000000ffff027224 */ /* 0x000fe200078e0007 */
[----:B--2---:R-:W-:Y:S01]  /*ff30*/  STL.64 [R1+0xf40], R26 ;  /* 0x000f401a01007387 */ /* 0x004fe20000100a00 */
[----:B------:R0:W-:Y:S03]  /*ff40*/  STL.64 [R1+0x100], R4 ;  /* 0x0001000401007387 */ /* 0x0001e60000100a00 */
[----:B0-----:R-:W2:Y:S01]  /*ff50*/  LDL.LU R4, [R1+0x280] ;  /* 0x0002800001047983 */ /* 0x001ea20000300800 */
[----:B------:R-:W2:Y:S02]  /*ff60*/  LDL.LU R5, [R1+0x284] ;  /* 0x0002840001057983 */ /* 0x000ea40000300800 */
[----:B------:R-:W2:Y:S02]  /*ff70*/  LDL.LU R6, [R1+0x288] ;  /* 0x0002880001067983 */ /* 0x000ea40000300800 */
[----:B------:R-:W2:Y:S01]  /*ff80*/  LDL.LU R7, [R1+0x28c] ;  /* 0x00028c0001077983 */ /* 0x000ea20000300800 */
[----:B------:R-:W-:Y:S01]  /*ff90*/  STL.64 [R1+0xf58], R22 ;  /* 0x000f581601007387 */ /* 0x000fe20000100a00 */
[----:B------:R-:W3:Y:S02]  /*ffa0*/  LDL.LU R24, [R1+0x290] ;  /* 0x0002900001187983 */ /* 0x000ee40000300800 */
[----:B------:R-:W3:Y:S02]  /*ffb0*/  LDL.LU R25, [R1+0x294] ;  /* 0x0002940001197983 */ /* 0x000ee40000300800 */
[----:B------:R-:W4:Y:S01]  /*ffc0*/  LDL.LU R26, [R1+0x298] ;  /* 0x00029800011a7983 */ /* 0x000f220000300800 */
[----:B------:R-:W4:Y:S04]  /*ffd0*/  LDL.LU R27, [R1+0x29c] ;  /* 0x00029c00011b7983 */ /* 0x000f280000300800 */
[----:B----4-:R0:W-:Y:S01]  /*ffe0*/  STL.64 [R1+0xf68], R26 ;  /* 0x000f681a01007387 */ /* 0x0101e20000100a00 */
[----:B---3--:R-:W-:Y:S03]  /*fff0*/  STL.64 [R1+0xf60], R24 ;  /* 0x000f601801007387 */ /* 0x008fe60000100a00 */
[----:B0-----:R-:W2:Y:S01]  /*10000*/  LDL.LU.64 R26, [R1+0xc8] ;  /* 0x0000c800011a7983 */ /* 0x001ea20000300a00 */
[----:B------:R-:W3:Y:S02]  /*10010*/  LDL.LU R12, [R1+0x2d0] ;  /* 0x0002d000010c7983 */ /* 0x000ee40000300800 */
[----:B------:R-:W3:Y:S02]  /*10020*/  LDL.LU R13, [R1+0x2d4] ;  /* 0x0002d400010d7983 */ /* 0x000ee40000300800 */
[----:B------:R-:W4:Y:S01]  /*10030*/  LDL.LU R14, [R1+0x2d8] ;  /* 0x0002d800010e7983 */ /* 0x000f220000300800 */
[----:B------:R-:W4:Y:S01]  /*10040*/  LDL.LU R15, [R1+0x2dc] ;  /* 0x0002dc00010f7983 */ /* 0x000f220000300800 */
[----:B------:R-:W2:Y:S03]  /*10050*/  LDL.LU.64 R18, [R1+0x98] ;  /* 0x0000980001127983 */ /* 0x000ea60000300a00 */
[----:B--2---:R-:W-:Y:S01]  /*10060*/  STL.64 [R1+0xf38], R18 ;  /* 0x000f381201007387 */ /* 0x004fe20000100a00 */
[----:B------:R0:W-:Y:S03]  /*10070*/  STL.64 [R1+0xf30], R16 ;  /* 0x000f301001007387 */ /* 0x0001e60000100a00 */
[----:B0-----:R-:W2:Y:S01]  /*10080*/  LDL.LU R16, [R1+0x2e0] ;  /* 0x0002e00001107983 */ /* 0x001ea20000300800 */
[----:B------:R-:W2:Y:S02]  /*10090*/  LDL.LU R17, [R1+0x2e4] ;  /* 0x0002e40001117983 */ /* 0x000ea40000300800 */
[----:B------:R-:W2:Y:S02]  /*100a0*/  LDL.LU R18, [R1+0x2e8] ;  /* 0x0002e80001127983 */ /* 0x000ea40000300800 */
[----:B------:R-:W2:Y:S02]  /*100b0*/  LDL.LU R19, [R1+0x2ec] ;  /* 0x0002ec0001137983 */ /* 0x000ea40000300800 */
[----:B--2---:R0:W-:Y:S01]  /*100c0*/  STL.64 [R1+0xf50], R18 ;  /* 0x000f501201007387 */ /* 0x0041e20000100a00 */
[----:B------:R-:W-:Y:S03]  /*100d0*/  STL.64 [R1+0xf48], R16 ;  /* 0x000f481001007387 */ /* 0x000fe60000100a00 */
[----:B0-----:R-:W2:Y:S01]  /*100e0*/  LDL.LU.64 R18, [R1+0xb8] ;  /* 0x0000b80001127983 */ /* 0x001ea20000300a00 */
[----:B----4-:R0:W-:Y:S02]  /*100f0*/  STL.64 [R1+0xf10], R14 ;  /* 0x000f100e01007387 */ /* 0x0101e40000100a00 */
[----:B---3--:R1:W-:Y:S01]  /*10100*/  STL.64 [R1+0xf08], R12 ;  /* 0x000f080c01007387 */ /* 0x0083e20000100a00 */
[----:B0-----:R-:W3:Y:S01]  /*10110*/  LDL.LU.64 R14, [R1+0x88] ;  /* 0x00008800010e7983 */ /* 0x001ee20000300a00 */
[----:B------:R-:W-:Y:S07]  /*10120*/  HMMA.16816.F32.BF16 R20, R8, R26, R4 ;  /* 0x0000001a0814723c */ /* 0x000fee0000041804 */
[----:B------:R-:W-:-:S02]  /*10130*/  IMAD.MOV.U32 R5, RZ, RZ, R26 ;  /* 0x000000ffff057224 */ /* 0x000fc400078e001a */
[----:B------:R-:W-:Y:S01]  /*10140*/  IMAD.MOV.U32 R4, RZ, RZ, R27 ;  /* 0x000000ffff047224 */ /* 0x000fe200078e001b */
[----:B---3--:R0:W-:Y:S01]  /*10150*/  STL.64 [R1+0xf28], R14 ;  /* 0x000f280e01007387 */ /* 0x0081e20000100a00 */
[----:B-1----:R-:W3:Y:S02]  /*10160*/  LDL.LU R12, [R1+0x2f0] ;  /* 0x0002f000010c7983 */ /* 0x002ee40000300800 */
[----:B------:R-:W3:Y:S01]  /*10170*/  LDL.LU R13, [R1+0x2f4] ;  /* 0x0002f400010d7983 */ /* 0x000ee20000300800 */
[----:B0-----:R-:W3:Y:S01]  /*10180*/  LDL.LU R14, [R1+0x2f8] ;  /* 0x0002f800010e7983 */ /* 0x001ee20000300800 */
[----:B------:R-:W3:Y:S02]  /*10190*/  LDL.LU R15, [R1+0x2fc] ;  /* 0x0002fc00010f7983 */ /* 0x000ee40000300800 */
[----:B------:R-:W-:Y:S02]  /*101a0*/  STL [R1+0xd6c], R2 ;  /* 0x000d6c0201007387 */ /* 0x000fe40000100800 */
[----:B------:R-:W-:Y:S01]  /*101b0*/  STL [R1+0xd68], R3 ;  /* 0x000d680301007387 */ /* 0x000fe20000100800 */
[----:B------:R-:W4:Y:S01]  /*101c0*/  LDL.LU.64 R26, [R1+0xf68] ;  /* 0x000f6800011a7983 */ /* 0x000f220000300a00 */
[----:B------:R-:W4:Y:S03]  /*101d0*/  LDL.LU.64 R24, [R1+0xf60] ;  /* 0x000f600001187983 */ /* 0x000f260000300a00 */
[----:B------:R-:W-:-:S02]  /*101e0*/  IMAD.MOV.U32 R7, RZ, RZ, R22 ;  /* 0x000000ffff077224 */ /* 0x000fc400078e0016 */
[----:B------:R-:W-:Y:S01]  /*101f0*/  IMAD.MOV.U32 R6, RZ, RZ, R23 ;  /* 0x000000ffff067224 */ /* 0x000fe200078e0017 */
[----:B------:R2:W-:Y:S01]  /*10200*/  STL.64 [R1+0xf0], R20 ;  /* 0x0000f01401007387 */ /* 0x0005e20000100a00 */
[----:B------:R-:W3:Y:S03]  /*10210*/  LDL.LU.64 R22, [R1+0xf58] ;  /* 0x000f580001167983 */ /* 0x000ee60000300a00 */
[----:B------:R-:W-:Y:S01]  /*10220*/  STL.64 [R1+0xed8], R6 ;  /* 0x000ed80601007387 */ /* 0x000fe20000100a00 */
[----:B--2---:R-:W-:Y:S02]  /*10230*/  IMAD.MOV.U32 R21, RZ, RZ, R18 ;  /* 0x000000ffff157224 */ /* 0x004fe400078e0012 */
[----:B------:R-:W-:Y:S01]  /*10240*/  IMAD.MOV.U32 R20, RZ, RZ, R19 ;  /* 0x000000ffff147224 */ /* 0x000fe200078e0013 */
[C---:B----4-:R-:W-:Y:S01]  /*10250*/  HMMA.16816.F32.BF16 R24, R8.reuse, R18, R24 ;  /* 0x000000120818723c */ /* 0x050fe20000041818 */
[----:B------:R-:W2:Y:S01]  /*10260*/  LDL.LU.64 R18, [R1+0xf50] ;  /* 0x000f500001127983 */ /* 0x000ea20000300a00 */
[----:B------:R-:W2:Y:S11]  /*10270*/  LDL.LU.64 R16, [R1+0xf48] ;  /* 0x000f480001107983 */ /* 0x000eb60000300a00 */
[----:B------:R-:W-:Y:S10]  /*10280*/  @!UPT UIADD3 URZ, URZ, URZ, URZ ;  /* 0x0000003f3f3ff290 */ /* 0x000ff4000fffe03f */
[----:B------:R-:W-:Y:S01]  /*10290*/  STL.64 [R1+0x180], R24 ;  /* 0x0001801801007387 */ /* 0x000fe20000100a00 */
[----:B------:R-:W-:Y:S02]  /*102a0*/  IMAD.MOV.U32 R2, RZ, RZ, R26 ;  /* 0x000000ffff027224 */ /* 0x000fe400078e001a */
[----:B------:R-:W-:Y:S02]  /*102b0*/  IMAD.MOV.U32 R3, RZ, RZ, R27 ;  /* 0x000000ffff037224 */ /* 0x000fe400078e001b */
[----:B------:R-:W2:Y:S02]  /*102c0*/  LDL.LU.64 R26, [R1+0xf40] ;  /* 0x000f4000011a7983 */ /* 0x000ea40000300a00 */
[----:B--2---:R-:W-:Y:S11]  /*102d0*/  HMMA.16816.F32.BF16 R16, R8, R26, R16 ;  /* 0x0000001a0810723c */ /* 0x004ff60000041810 */
[----:B------:R-:W-:Y:S11]  /*102e0*/  @!UPT UIADD3 URZ, URZ, URZ, URZ ;  /* 0x0000003f3f3ff290 */ /* 0x000ff6000fffe03f */
[----:B------:R-:W-:Y:S01]  /*102f0*/  @!UPT UIADD3 URZ, URZ, URZ, URZ ;  /* 0x0000003f3f3ff290 */ /* 0x000fe2000fffe03f */
[----:B------:R-:W-:Y:S01]  /*10300*/  STL.64 [R1+0x220], R16 ;  /* 0x0002201001007387 */ /* 0x000fe20000100a00 */
[----:B------:R0:W-:Y:S02]  /*10310*/  STL [R1+0x228], R18 ;  /* 0x0002281201007387 */ /* 0x0001e40000100800 */
[----:B------:R-:W-:Y:S02]  /*10320*/  IMAD.MOV.U32 R29, RZ, RZ, R19 ;  /* 0x000000ffff1d7224 */ /* 0x000fe400078e0013 */
[----:B0-----:R-:W2:Y:S01]  /*10330*/  LDL.LU.64 R18, [R1+0xf38] ;  /* 0x000f380001127983 */ /* 0x001ea20000300a00 */
[----:B------:R-:W-:Y:S02]  /*10340*/  IMAD.MOV.U32 R25, RZ, RZ, R27 ;  /* 0x000000ffff197224 */ /* 0x000fe400078e001b */
[----:B------:R-:W4:Y:S02]  /*10350*/  LDL.LU.64 R16, [R1+0xf30] ;  /* 0x000f300001107983 */ /* 0x000f240000300a00 */
[----:B---3--:R-:W-:-:S02]  /*10360*/  IMAD.MOV.U32 R6, RZ, RZ, R23 ;  /* 0x000000ffff067224 */ /* 0x008fc400078e0017 */
[----:B------:R-:W-:Y:S01]  /*10370*/  IMAD.MOV.U32 R7, RZ, RZ, R22 ;  /* 0x000000ffff077224 */ /* 0x000fe200078e0016 */
[----:B------:R0:W-:Y:S01]  /*10380*/  STL [R1+0xf18], R25 ;  /* 0x000f181901007387 */ /* 0x0001e20000100800 */
[----:B------:R-:W3:Y:S02]  /*10390*/  LDL.LU R24, [R1+0x300] ;  /* 0x0003000001187983 */ /* 0x000ee40000300800 */
[----:B------:R-:W-:Y:S01]  /*103a0*/  IMAD.MOV.U32 R0, RZ, RZ, R26 ;  /* 0x000000ffff007224 */ /* 0x000fe200078e001a */
[----:B0-----:R-:W3:Y:S01]  /*103b0*/  LDL.LU R25, [R1+0x304] ;  /* 0x0003040001197983 */ /* 0x001ee20000300800 */
[----:B------:R-:W3:Y:S02]  /*103c0*/  LDL.LU R26, [R1+0x308] ;  /* 0x00030800011a7983 */ /* 0x000ee40000300800 */
[----:B------:R-:W3:Y:S02]  /*103d0*/  LDL.LU R27, [R1+0x30c] ;  /* 0x00030c00011b7983 */ /* 0x000ee40000300800 */
[----:B------:R-:W-:Y:S01]  /*103e0*/  STL.64 [R1+0xef0], R6 ;  /* 0x000ef00601007387 */ /* 0x000fe20000100a00 */
[C---:B--2---:R-:W-:Y:S11]  /*103f0*/  HMMA.16816.F32.BF16 R12, R8.reuse, R18, R12 ;  /* 0x00000012080c723c */ /* 0x044ff6000004180c */
[----:B------:R-:W-:Y:S11]  /*10400*/  @!UPT UIADD3 URZ, URZ, URZ, URZ ;  /* 0x0000003f3f3ff290 */ /* 0x000ff6000fffe03f */
[----:B------:R-:W-:Y:S01]  /*10410*/  @!UPT UIADD3 URZ, URZ, URZ, URZ ;  /* 0x0000003f3f3ff290 */ /* 0x000fe2000fffe03f */
[----:B------:R-:W-:Y:S01]  /*10420*/  STL.64 [R1+0x2e0], R12 ;  /* 0x0002e00c01007387 */ /* 0x000fe20000100a00 */
[----:B------:R0:W-:Y:S03]  /*10430*/  STL.64 [R1+0x2e8], R14 ;  /* 0x0002e80e01007387 */ /* 0x0001e60000100a00 */
[----:B0-----:R-:W3:Y:S01]  /*10440*/  LDL.LU.64 R14, [R1+0xf28] ;  /* 0x000f2800010e7983 */ /* 0x001ee20000300a00 */
[----:B----4-:R-:W-:Y:S02]  /*10450*/  IMAD.MOV.U32 R6, RZ, RZ, R17 ;  /* 0x000000ffff067224 */ /* 0x010fe400078e0011 */
[----:B------:R-:W-:Y:S02]  /*10460*/  IMAD.MOV.U32 R22, RZ, RZ, R18 ;  /* 0x000000ffff167224 */ /* 0x000fe400078e0012 */
[----:B------:R-:W-:Y:S02]  /*10470*/  IMAD.MOV.U32 R17, RZ, RZ, R19 ;  /* 0x000000ffff117224 */ /* 0x000fe400078e0013 */
[----:B------:R-:W-:Y:S01]  /*10480*/  IMAD.MOV.U32 R7, RZ, RZ, R16 ;  /* 0x000000ffff077224 */ /* 0x000fe200078e0010 */
[----:B------:R-:W2:Y:S01]  /*10490*/  LDL.LU.64 R18, [R1+0xf20] ;  /* 0x000f200001127983 */ /* 0x000ea20000300a00 */
[----:B------:R-:W4:Y:S01]  /*104a0*/  LDL.LU R16, [R1+0xf1c] ;  /* 0x000f1c0001107983 */ /* 0x000f220000300800 */
[C---:B---3--:R-:W-:Y:S01]  /*104b0*/  HMMA.16816.F32.BF16 R24, R8.reuse, R14, R24 ;  /* 0x0000000e0818723c */ /* 0x048fe20000041818 */
[----:B------:R-:W-:Y:S11]  /*104c0*/  IMAD.MOV.U32 R23, RZ, RZ, R15 ;  /* 0x000000ffff177224 */ /* 0x000ff600078e000f */
[----:B------:R-:W-:Y:S11]  /*104d0*/  @!UPT UIADD3 URZ, URZ, URZ, URZ ;  /* 0x0000003f3f3ff290 */ /* 0x000ff6000fffe03f */
[----:B------:R0:W-:Y:S01]  /*104e0*/  STL.64 [R1+0x320], R24 ;  /* 0x0003201801007387 */ /* 0x0001e20000100a00 */
[----:B------:R-:W-:Y:S03]  /*104f0*/  STL.64 [R1+0x328], R26 ;  /* 0x0003281a01007387 */ /* 0x000fe60000100a00 */
[----:B0-----:R-:W3:Y:S01]  /*10500*/  LDL.LU R25, [R1+0xf18] ;  /* 0x000f180001197983 */ /* 0x001ee20000300800 */
[----:B------:R-:W-:Y:S02]  /*10510*/  IMAD.MOV.U32 R24, RZ, RZ, R14 ;  /* 0x000000ffff187224 */ /* 0x000fe400078e000e */
[----:B------:R-:W2:Y:S02]  /*10520*/  LDL.LU.64 R14, [R1+0xf10] ;  /* 0x000f1000010e7983 */ /* 0x000ea40000300a00 */
[----:B------:R-:W2:Y:S01]  /*10530*/  LDL.LU.64 R12, [R1+0xf08] ;  /* 0x000f0800010c7983 */ /* 0x000ea20000300a00 */
[----:B------:R-:W-:Y:S01]  /*10540*/  STL.64 [R1+0xeb8], R22 ;  /* 0x000eb81601007387 */ /* 0x000fe20000100a00 */
[----:B------:R-:W-:Y:S01]  /*10550*/  STL [R1+0xeb4], R24 ;  /* 0x000eb41801007387 */ /* 0x000fe20000100800 */
[----:B--2---:R-:W-:Y:S02]  /*10560*/  HMMA.16816.F32.BF16 R8, R8, R18, R12 ;  /* 0x000000120808723c */ /* 0x004fe4000004180c */
[----:B------:R-:W2:Y:S01]  /*10570*/  LDL.LU.64 R14, [R1+0xf00] ;  /* 0x000f0000010e7983 */ /* 0x000ea20000300a00 */
[----:B------:R-:W2:Y:S11]  /*10580*/  LDL.LU.64 R12, [R1+0xef8] ;  /* 0x000ef800010c7983 */ /* 0x000eb60000300a00 */
[----:B------:R-:W-:Y:S09]  /*10590*/  @!UPT UIADD3 URZ, URZ, URZ, URZ ;  /* 0x0000003f3f3ff290 */ /* 0x000ff2000fffe03f */
[----:B------:R0:W-:Y:S01]  /*105a0*/  STL.64 [R1+0x310], R8 ;  /* 0x0003100801007387 */ /* 0x0001e20000100a00 */
[----:B------:R1:W-:Y:S03]  /*105b0*/  STL.64 [R1+0x318], R10 ;  /* 0x0003180a01007387 */ /* 0x0003e60000100a00 */
[----:B0-----:R-:W2:Y:S01]  /*105c0*/  LDL.LU R8, [R1+0x2c0] ;  /* 0x0002c00001087983 */ /* 0x001ea20000300800 */
[----:B------:R-:W2:Y:S02]  /*105d0*/  LDL.LU R9, [R1+0x2c4] ;  /* 0x0002c40001097983 */ /* 0x000ea40000300800 */
[----:B-1----:R-:W2:Y:S02]  /*105e0*/  LDL.LU R10, [R1+0x2c8] ;  /* 0x0002c800010a7983 */ /* 0x002ea40000300800 */
[----:B------:R-:W2:Y:S02]  /*105f0*/  LDL.LU R11, [R1+0x2cc] ;  /* 0x0002cc00010b7983 */ /* 0x000ea40000300800 */
[----:B------:R-:W-:-:S02]  /*10600*/  IMAD.MOV.U32 R26, RZ, RZ, R21 ;  /* 0x000000ffff1a7224 */ /* 0x000fc400078e0015 */
[----:B------:R-:W-:-:S05]  /*10610*/  IMAD.MOV.U32 R27, RZ, RZ, R20 ;  /* 0x000000ffff1b7224 */ /* 0x000fca00078e0014 */
[----:B------:R0:W-:Y:S02]  /*10620*/  STL.64 [R1+0xec0], R26 ;  /* 0x000ec01a01007387 */ /* 0x0001e40000100a00 */
[----:B0-----:R-:W-:Y:S02]  /*10630*/  IMAD.MOV.U32 R26, RZ, RZ, R5 ;  /* 0x000000ffff1a7224 */ /* 0x001fe400078e0005 */
[----:B------:R-:W-:-:S05]  /*10640*/  IMAD.MOV.U32 R27, RZ, RZ, R4 ;  /* 0x000000ffff1b7224 */ /* 0x000fca00078e0004 */
[----:B------:R-:W-:Y:S01]  /*10650*/  STL.64 [R1+0xee8], R26 ;  /* 0x000ee81a01007387 */ /* 0x000fe20000100a00 */
[----:B---3--:R0:W-:Y:S02]  /*10660*/  STL [R1+0xee0], R25 ;  /* 0x000ee01901007387 */ /* 0x0081e40000100800 */
[----:B------:R-:W3:Y:S01]  /*10670*/  LDL.LU R24, [R1+0x2b0] ;  /* 0x0002b00001187983 */ /* 0x000ee20000300800 */
[----:B0-----:R-:W3:Y:S01]  /*10680*/  LDL.LU R25, [R1+0x2b4] ;  /* 0x0002b40001197983 */ /* 0x001ee20000300800 */
[----:B------:R-:W3:Y:S02]  /*10690*/  LDL.LU R26, [R1+0x2b8] ;  /* 0x0002b800011a7983 */ /* 0x000ee40000300800 */
[----:B------:R-:W3:Y:S02]  /*106a0*/  LDL.LU R27, [R1+0x2bc] ;  /* 0x0002bc00011b7983 */ /* 0x000ee40000300800 */
[----:B------:R-:W3:Y:S01]  /*106b0*/  LDL.LU R20, [R1+0x360] ;  /* 0x0003600001147983 */ /* 0x000ee20000300800 */
[----:B------:R-:W3:Y:S01]  /*106c0*/  LDL.LU R21, [R1+0x364] ;  /* 0x0003640001157983 */ /* 0x000ee20000300800 */
[----:B------:R-:W3:Y:S02]  /*106d0*/  LDL.LU R22, [R1+0x368] ;  /* 0x0003680001167983 */ /* 0x000ee40000300800 */
[----:B------:R-:W3:Y:S02]  /*106e0*/  LDL.LU R23, [R1+0x36c] ;  /* 0x00036c0001177983 */ /* 0x000ee40000300800 */
[----:B------:R-:W-:Y:S01]  /*106f0*/  STL.64 [R1+0xe78], R18 ;  /* 0x000e781201007387 */ /* 0x000fe20000100a00 */
[C---:B--2---:R-:W-:Y:S11]  /*10700*/  HMMA.16816.F32.BF16 R4, R12.reuse, R6, R8 ;  /* 0x000000060c04723c */ /* 0x044ff60000041808 */
[----:B------:R-:W-:Y:S11]  /*10710*/  @!UPT UIADD3 URZ, URZ, URZ, URZ ;  /* 0x0000003f3f3ff290 */ /* 0x000ff6000fffe03f */
[----:B------:R-:W-:Y:S02]  /*10720*/  @!UPT UIADD3 URZ, URZ, URZ, URZ ;  /* 0x0000003f3f3ff290 */ /* 0x000fe4000fffe03f */
[----:B------:R-:W-:Y:S02]  /*10730*/  IMAD.MOV.U32 R9, RZ, RZ, R6 ;  /* 0x000000ffff097224 */ /* 0x000fe400078e0006 */
[----:B------:R-:W-:Y:S02]  /*10740*/  IMAD.MOV.U32 R8, RZ, RZ, R7 ;  /* 0x000000ffff087224 */ /* 0x000fe400078e0007 */
[----:B------:R-:W3:Y:S01]  /*10750*/  LDL.LU.64 R6, [R1+0xef0] ;  /* 0x000ef00001067983 */ /* 0x000ee20000300a00 */
[----:B------:R-:W-:Y:S02]  /*10760*/  IMAD.MOV.U32 R11, RZ, RZ, R4 ;  /* 0x000000ffff0b7224 */ /* 0x000fe400078e0004 */
[----:B------:R-:W-:Y:S02]  /*10770*/  IMAD.MOV.U32 R10, RZ, RZ, R5 ;  /* 0x000000ffff0a7224 */ /* 0x000fe400078e0005 */
[----:B------:R0:W-:Y:S01]  /*10780*/  STL [R1+0xcc4], R8 ;  /* 0x000cc40801007387 */ /* 0x0001e20000100800 */
[----:B------:R1:W-:Y:S02]  /*10790*/  STL [R1+0xcc0], R9 ;  /* 0x000cc00901007387 */ /* 0x0003e40000100800 */
[----:B------:R2:W-:Y:S02]  /*107a0*/  STL [R1+0xcbc], R10 ;  /* 0x000cbc0a01007387 */ /* 0x0005e40000100800 */
[----:B------:R4:W-:Y:S01]  /*107b0*/  STL [R1+0xcb8], R11 ;  /* 0x000cb80b01007387 */ /* 0x0009e20000100800 */
[----:B0-----:R-:W3:Y:S01]  /*107c0*/  LDL.LU R8, [R1+0x2a0] ;  /* 0x0002a00001087983 */ /* 0x001ee20000300800 */
[----:B-1----:R-:W3:Y:S02]  /*107d0*/  LDL.LU R9, [R1+0x2a4] ;  /* 0x0002a40001097983 */ /* 0x002ee40000300800 */
[----:B--2---:R-:W2:Y:S02]  /*107e0*/  LDL.LU R10, [R1+0x2a8] ;  /* 0x0002a800010a7983 */ /* 0x004ea40000300800 */
[----:B----4-:R-:W2:Y:S01]  /*107f0*/  LDL.LU R11, [R1+0x2ac] ;  /* 0x0002ac00010b7983 */ /* 0x010ea20000300800 */
[----:B---3--:R-:W-:Y:S01]  /*10800*/  HMMA.16816.F32.BF16 R4, R12, R6, R24 ;  /* 0x000000060c04723c */ /* 0x008fe20000041818 */
[----:B------:R-:W2:Y:S01]  /*10810*/  LDL.LU.64 R26, [R1+0xee8] ;  /* 0x000ee800011a7983 */ /* 0x000ea20000300a00 */
[----:B------:R-:W3:Y:S11]  /*10820*/  LDL.LU R25, [R1+0xee0] ;  /* 0x000ee00001197983 */ /* 0x000ef60000300800 */
[----:B------:R-:W-:Y:S10]  /*10830*/  @!UPT UIADD3 URZ, URZ, URZ, URZ ;  /* 0x0000003f3f3ff290 */ /* 0x000ff4000fffe03f */
[----:B------:R-:W-:Y:S01]  /*10840*/  STL.64 [R1+0x2f0], R4 ;  /* 0x0002f00401007387 */ /* 0x000fe20000100a00 */
[----:B------:R0:W-:Y:S03]  /*10850*/  STL.64 [R1+0x2f8], R6 ;  /* 0x0002f80601007387 */ /* 0x0001e60000100a00 */
[----:B0-----:R-:W4:Y:S01]  /*10860*/  LDL.LU.64 R6, [R1+0xed8] ;  /* 0x000ed80001067983 */ /* 0x001f220000300a00 */
[----:B------:R-:W-:Y:S02]  /*10870*/  IMAD.MOV.U32 R4, RZ, RZ, R16 ;  /* 0x000000ffff047224 */ /* 0x000fe400078e0010 */
[----:B------:R-:W2:Y:S02]  /*10880*/  LDL.LU R16, [R1+0xed0] ;  /* 0x000ed00001107983 */ /* 0x000ea40000300800 */
[----:B------:R-:W-:Y:S02]  /*10890*/  IMAD.MOV.U32 R5, RZ, RZ, R28 ;  /* 0x000000ffff057224 */ /* 0x000fe400078e001c */
[----:B------:R-:W2:Y:S04]  /*108a0*/  LDL.LU R28, [R1+0xecc] ;  /* 0x000ecc00011c7983 */ /* 0x000ea80000300800 */
[----:B----4-:R3:W-:Y:S02]  /*108b0*/  STL.64 [R1+0xdf0], R6 ;  /* 0x000df00601007387 */ /* 0x0107e40000100a00 */
[----:B---3--:R-:W-:-:S02]  /*108c0*/  IMAD.MOV.U32 R7, RZ, RZ, R25 ;  /* 0x000000ffff077224 */ /* 0x008fc400078e0019 */
[C---:B--2---:R-:W-:Y:S01]  /*108d0*/  HMMA.16816.F32.BF16 R24, R12.reuse, R26, R8 ;  /* 0x0000001a0c18723c */ /* 0x044fe20000041808 */
[----:B------:R-:W-:Y:S01]  /*108e0*/  STL.64 [R1+0xde8], R4 ;  /* 0x000de80401007387 */ /* 0x000fe20000100a00 */
[----:B------:R-:W-:Y:S02]  /*108f0*/  IMAD.MOV.U32 R6, RZ, RZ, R0 ;  /* 0x000000ffff067224 */ /* 0x000fe400078e0000 */
[----:B------:R-:W2:Y:S11]  /*10900*/  LDL.LU R0, [R1+0xec8] ;  /* 0x000ec80001007983 */ /* 0x000eb60000300800 */
[----:B------:R-:W-:Y:S09]  /*10910*/  @!UPT UIADD3 URZ, URZ, URZ, URZ ;  /* 0x0000003f3f3ff290 */ /* 0x000ff2000fffe03f */
[----:B------:R-:W-:Y:S02]  /*10920*/  IMAD.MOV.U32 R8, RZ, RZ, R24 ;  /* 0x000000ffff087224 */ /* 0x000fe400078e0018 */
[----:B------:R-:W-:Y:S02]  /*10930*/  IMAD.MOV.U32 R9, RZ, RZ, R25 ;  /* 0x000000ffff097224 */ /* 0x000fe400078e0019 */
[----:B------:R-:W-:Y:S02]  /*10940*/  IMAD.MOV.U32 R10, RZ, RZ, R26 ;  /* 0x000000ffff0a7224 */ /* 0x000fe400078e001a */
[----:B------:R-:W-:Y:S02]  /*10950*/  IMAD.MOV.U32 R11, RZ, RZ, R27 ;  /* 0x000000ffff0b7224 */ /* 0x000fe400078e001b */
[----:B------:R-:W3:Y:S01]  /*10960*/  LDL.LU.64 R26, [R1+0xec0] ;  /* 0x000ec000011a7983 */ /* 0x000ee20000300a00 */
[----:B------:R0:W-:Y:S02]  /*10970*/  STL [R1+0xcd4], R8 ;  /* 0x000cd40801007387 */ /* 0x0001e40000100800 */
[----:B------:R1:W-:Y:S02]  /*10980*/  STL [R1+0xcd0], R9 ;  /* 0x000cd00901007387 */ /* 0x0003e40000100800 */
[----:B------:R4:W-:Y:S01]  /*10990*/  STL [R1+0xccc], R10 ;  /* 0x000ccc0a01007387 */ /* 0x0009e20000100800 */
[----:B------:R4:W-:Y:S04]  /*109a0*/  STL [R1+0xcc8], R11 ;  /* 0x000cc80b01007387 */ /* 0x0009e80000100800 */
[----:B0-----:R-:W2:Y:S01]  /*109b0*/  LDL.LU R8, [R1+0x350] ;  /* 0x0003500001087983 */ /* 0x001ea20000300800 */
[----:B-1----:R-:W2:Y:S02]  /*109c0*/  LDL.LU R9, [R1+0x354] ;  /* 0x0003540001097983 */ /* 0x002ea40000300800 */
[----:B----4-:R-:W2:Y:S01]  /*109d0*/  LDL.LU R10, [R1+0x358] ;  /* 0x00035800010a7983 */ /* 0x010ea20000300800 */
[----:B------:R-:W2:Y:S01]  /*109e0*/  LDL.LU R11, [R1+0x35c] ;  /* 0x00035c00010b7983 */ /* 0x000ea20000300800 */
[C---:B---3--:R-:W-:Y:S03]  /*109f0*/  HMMA.16816.F32.BF16 R24, R12.reuse, R26, R20 ;  /* 0x0000001a0c18723c */ /* 0x048fe60000041814 */
[----:B------:R-:W3:Y:S05]  /*10a00*/  LDL.LU.64 R22, [R1+0xeb8] ;  /* 0x000eb80001167983 */ /* 0x000eea0000300a00 */
[----:B--2---:R-:W-:Y:S01]  /*10a10*/  HMMA.16816.F32.BF16 R4, R12, R6, R8 ;  /* 0x000000060c04723c */ /* 0x004fe20000041808 */
[----:B------:R-:W-:-:S02]  /*10a20*/  IMAD.MOV.U32 R20, RZ, RZ, R28 ;  /* 0x000000ffff147224 */ /* 0x000fc400078e001c */
[----:B------:R-:W-:Y:S11]  /*10a30*/  IMAD.MOV.U32 R21, RZ, RZ, R16 ;  /* 0x000000ffff157224 */ /* 0x000ff600078e0010 */
[----:B------:R-:W-:Y:S01]  /*10a40*/  @!UPT UIADD3 URZ, URZ, URZ, URZ ;  /* 0x0000003f3f3ff290 */ /* 0x000fe2000fffe03f */
[----:B------:R0:W-:Y:S01]  /*10a50*/  STL.64 [R1+0x2c0], R24 ;  /* 0x0002c01801007387 */ /* 0x0001e20000100a00 */
[----:B------:R-:W-:Y:S03]  /*10a60*/  STL.64 [R1+0x2c8], R26 ;  /* 0x0002c81a01007387 */ /* 0x000fe60000100a00 */
[----:B0-----:R-:W2:Y:S04]  /*10a70*/  LDL.LU R24, [R1+0xeb4] ;  /* 0x000eb40001187983 */ /* 0x001ea80000300800 */
[----:B------:R-:W-:Y:S02]  /*10a80*/  STL [R1+0x2bc], R7 ;  /* 0x0002bc0701007387 */ /* 0x000fe40000100800 */
[----:B------:R-:W4:Y:S02]  /*10a90*/  LDL.LU R28, [R1+0xeb0] ;  /* 0x000eb000011c7983 */ /* 0x000f240000300800 */
[----:B------:R-:W2:Y:S02]  /*10aa0*/  LDL.LU R16, [R1+0xeac] ;  /* 0x000eac0001107983 */ /* 0x000ea40000300800 */
[----:B------:R-:W-:-:S02]  /*10ab0*/  IMAD.MOV.U32 R9, RZ, RZ, R4 ;  /* 0x000000ffff097224 */ /* 0x000fc400078e0004 */
[----:B------:R-:W-:Y:S01]  /*10ac0*/  IMAD.MOV.U32 R10, RZ, RZ, R5 ;  /* 0x000000ffff0a7224 */ /* 0x000fe200078e0005 */
[----:B------:R-:W-:Y:S01]  /*10ad0*/  STL.64 [R1+0xe10], R20 ;  /* 0x000e101401007387 */ /* 0x000fe20000100a00 */
[----:B------:R-:W2:Y:S02]  /*10ae0*/  LDL.64 R4, [R1+0x10] ;  /* 0x0000100001047983 */ /* 0x000ea40000100a00 */
[----:B------:R-:W-:Y:S01]  /*10af0*/  IMAD.MOV.U32 R11, RZ, RZ, R6 ;  /* 0x000000ffff0b7224 */ /* 0x000fe200078e0006 */
[----:B--2---:R0:W-:Y:S04]  /*10b00*/  STL.64 [R1+0xe08], R4 ;  /* 0x000e080401007387 */ /* 0x0041e80000100a00 */
[----:B0-----:R-:W2:Y:S01]  /*10b10*/  LDL.LU R4, [R1+0x1e0] ;  /* 0x0001e00001047983 */ /* 0x001ea20000300800 */
[----:B------:R-:W2:Y:S02]  /*10b20*/  LDL.LU R5, [R1+0x1e4] ;  /* 0x0001e40001057983 */ /* 0x000ea40000300800 */
[----:B------:R-:W2:Y:S02]  /*10b30*/  LDL.LU R6, [R1+0x1e8] ;  /* 0x0001e80001067983 */ /* 0x000ea40000300800 */
[----:B------:R-:W-:-:S02]  /*10b40*/  IMAD.MOV.U32 R18, RZ, RZ, R24 ;  /* 0x000000ffff127224 */ /* 0x000fc400078e0018 */
[----:B---3--:R-:W-:Y:S02]  /*10b50*/  IMAD.MOV.U32 R19, RZ, RZ, R23 ;  /* 0x000000ffff137224 */ /* 0x008fe400078e0017 */
[----:B----4-:R-:W-:Y:S02]  /*10b60*/  IMAD.MOV.U32 R7, RZ, RZ, R28 ;  /* 0x000000ffff077224 */ /* 0x010fe400078e001c */
[----:B------:R-:W3:Y:S01]  /*10b70*/  LDL.LU R28, [R1+0xea8] ;  /* 0x000ea800011c7983 */ /* 0x000ee20000300800 */
[----:B------:R-:W-:Y:S03]  /*10b80*/  STL.64 [R1+0xe90], R18 ;  /* 0x000e901201007387 */ /* 0x000fe60000100a00 */
[----:B--2---:R-:W-:Y:S01]  /*10b90*/  STL.64 [R1+0xe28], R6 ;  /* 0x000e280601007387 */ /* 0x004fe20000100a00 */
[----:B------:R0:W-:Y:S03]  /*10ba0*/  STL.64 [R1+0xe20], R4 ;  /* 0x000e200401007387 */ /* 0x0001e60000100a00 */
[----:B0-----:R-:W2:Y:S04]  /*10bb0*/  LDL.64 R4, [R1+0x40] ;  /* 0x0000400001047983 */ /* 0x001ea80000100a00 */
[----:B--2---:R0:W-:Y:S04]  /*10bc0*/  STL.64 [R1+0xe40], R4 ;  /* 0x000e400401007387 */ /* 0x0041e80000100a00 */
[----:B0-----:R-:W2:Y:S01]  /*10bd0*/  LDL.LU R4, [R1+0x210] ;  /* 0x0002100001047983 */ /* 0x001ea20000300800 */
[----:B------:R-:W2:Y:S02]  /*10be0*/  LDL.LU R5, [R1+0x214] ;  /* 0x0002140001057983 */ /* 0x000ea40000300800 */
[----:B------:R-:W4:Y:S02]  /*10bf0*/  LDL.LU R6, [R1+0x218] ;  /* 0x0002180001067983 */ /* 0x000f240000300800 */
[----:B------:R-:W4:Y:S02]  /*10c00*/  LDL.LU R7, [R1+0x21c] ;  /* 0x00021c0001077983 */ /* 0x000f240000300800 */
[----:B----4-:R-:W-:Y:S01]  /*10c10*/  STL.64 [R1+0xe50], R6 ;  /* 0x000e500601007387 */ /* 0x010fe20000100a00 */
[----:B--2---:R0:W-:Y:S03]  /*10c20*/  STL.64 [R1+0xe48], R4 ;  /* 0x000e480401007387 */ /* 0x0041e60000100a00 */
        /* <DEDUP_REMOVED lines=16> */
[----:B------:R-:W-:-:S02]  /*10d30*/  IMAD.MOV.U32 R18, RZ, RZ, R22 ;  /* 0x000000ffff127224 */ /* 0x000fc400078e0016 */
[----:B------:R-:W-:Y:S01]  /*10d40*/  IMAD.MOV.U32 R19, RZ, RZ, R17 ;  /* 0x000000ffff137224 */ /* 0x000fe200078e0011 */
[----:B----4-:R-:W-:Y:S01]  /*10d50*/  STL.64 [R1+0xea0], R6 ;  /* 0x000ea00601007387 */ /* 0x010fe20000100a00 */
[----:B--2---:R0:W-:Y:S03]  /*10d60*/  STL.64 [R1+0xe98], R4 ;  /* 0x000e980401007387 */ /* 0x0041e60000100a00 */
[----:B0-----:R-:W2:Y:S01]  /*10d70*/  LDL.LU R4, [R1+0x340] ;  /* 0x0003400001047983 */ /* 0x001ea20000300800 */
[----:B------:R-:W2:Y:S02]  /*10d80*/  LDL.LU R5, [R1+0x344] ;  /* 0x0003440001057983 */ /* 0x000ea40000300800 */
[----:B------:R-:W2:Y:S02]  /*10d90*/  LDL.LU R6, [R1+0x348] ;  /* 0x0003480001067983 */ /* 0x000ea40000300800 */
[----:B------:R-:W2:Y:S01]  /*10da0*/  LDL.LU R7, [R1+0x34c] ;  /* 0x00034c0001077983 */ /* 0x000ea20000300800 */
[----:B------:R-:W4:Y:S01]  /*10db0*/  LDL.LU R24, [R1+0x1f0] ;  /* 0x0001f00001187983 */ /* 0x000f220000300800 */
[----:B------:R-:W4:Y:S02]  /*10dc0*/  LDL.LU R25, [R1+0x1f4] ;  /* 0x0001f40001197983 */ /* 0x000f240000300800 */
[----:B------:R-:W3:Y:S02]  /*10dd0*/  LDL.LU R26, [R1+0x1f8] ;  /* 0x0001f800011a7983 */ /* 0x000ee40000300800 */
[----:B------:R-:W3:Y:S02]  /*10de0*/  LDL.LU R27, [R1+0x1fc] ;  /* 0x0001fc00011b7983 */ /* 0x000ee40000300800 */
[----:B------:R-:W-:-:S02]  /*10df0*/  IMAD.MOV.U32 R8, RZ, RZ, R16 ;  /* 0x000000ffff087224 */ /* 0x000fc400078e0010 */
[----:B--2---:R-:W-:Y:S01]  /*10e00*/  HMMA.16816.F32.BF16 R16, R12, R18, R4 ;  /* 0x000000120c10723c */ /* 0x004fe20000041804 */
[----:B---3--:R-:W-:Y:S01]  /*10e10*/  STL.64 [R1+0xe38], R26 ;  /* 0x000e381a01007387 */ /* 0x008fe20000100a00 */
[----:B----4-:R0:W-:Y:S03]  /*10e20*/  STL.64 [R1+0xe30], R24 ;  /* 0x000e301801007387 */ /* 0x0101e60000100a00 */
[----:B0-----:R-:W2:Y:S01]  /*10e30*/  LDL.LU R24, [R1+0x200] ;  /* 0x0002000001187983 */ /* 0x001ea20000300800 */
[----:B------:R-:W2:Y:S02]  /*10e40*/  LDL.LU R25, [R1+0x204] ;  /* 0x0002040001197983 */ /* 0x000ea40000300800 */
[----:B------:R-:W2:Y:S02]  /*10e50*/  LDL.LU R26, [R1+0x208] ;  /* 0x00020800011a7983 */ /* 0x000ea40000300800 */
[----:B------:R-:W3:Y:S01]  /*10e60*/  LDL.64 R20, [R1+0x30] ;  /* 0x0000300001147983 */ /* 0x000ee20000100a00 */
[----:B------:R-:W-:Y:S01]  /*10e70*/  STL [R1+0xce0], R11 ;  /* 0x000ce00b01007387 */ /* 0x000fe20000100800 */
[----:B------:R-:W-:Y:S02]  /*10e80*/  STL [R1+0xcdc], R10 ;  /* 0x000cdc0a01007387 */ /* 0x000fe40000100800 */
[----:B------:R-:W-:Y:S02]  /*10e90*/  STL [R1+0xcd8], R9 ;  /* 0x000cd80901007387 */ /* 0x000fe40000100800 */
[----:B------:R-:W4:Y:S01]  /*10ea0*/  LDL.LU.64 R6, [R1+0xea0] ;  /* 0x000ea00001067983 */ /* 0x000f220000300a00 */
[----:B------:R-:W4:Y:S06]  /*10eb0*/  LDL.LU.64 R4, [R1+0xe98] ;  /* 0x000e980001047983 */ /* 0x000f2c0000300a00 */
[----:B------:R-:W-:Y:S02]  /*10ec0*/  STL.64 [R1+0x2a0], R16 ;  /* 0x0002a01001007387 */ /* 0x000fe40000100a00 */
[----:B------:R0:W-:Y:S02]  /*10ed0*/  STL.64 [R1+0x2a8], R18 ;  /* 0x0002a81201007387 */ /* 0x0001e40000100a00 */
[----:B0-----:R-:W4:Y:S01]  /*10ee0*/  LDL.LU.64 R18, [R1+0xe90] ;  /* 0x000e900001127983 */ /* 0x001f220000300a00 */
[----:B------:R-:W-:-:S02]  /*10ef0*/  IMAD.MOV.U32 R27, RZ, RZ, R28 ;  /* 0x000000ffff1b7224 */ /* 0x000fc400078e001c */
[----:B------:R-:W-:Y:S01]  /*10f00*/  IMAD.MOV.U32 R9, RZ, RZ, R0 ;  /* 0x000000ffff097224 */ /* 0x000fe200078e0000 */
[C---:B----4-:R-:W-:Y:S01]  /*10f10*/  HMMA.16816.F32.BF16 R16, R12.reuse, R18, R4 ;  /* 0x000000120c10723c */ /* 0x050fe20000041804 */
[----:B------:R-:W4:Y:S01]  /*10f20*/  LDL.LU.64 R6, [R1+0xe88] ;  /* 0x000e880001067983 */ /* 0x000f220000300a00 */
[----:B------:R-:W4:Y:S11]  /*10f30*/  LDL.LU.64 R4, [R1+0xe80] ;  /* 0x000e800001047983 */ /* 0x000f360000300a00 */
[----:B------:R-:W-:Y:S10]  /*10f40*/  @!UPT UIADD3 URZ, URZ, URZ, URZ ;  /* 0x0000003f3f3ff290 */ /* 0x000ff4000fffe03f */
[----:B------:R0:W-:Y:S01]  /*10f50*/  STL.64 [R1+0x290], R16 ;  /* 0x0002901001007387 */ /* 0x0001e20000100a00 */
[----:B------:R-:W-:Y:S02]  /*10f60*/  IMAD.MOV.U32 R28, RZ, RZ, R18 ;  /* 0x000000ffff1c7224 */ /* 0x000fe400078e0012 */
[----:B------:R-:W-:Y:S02]  /*10f70*/  IMAD.MOV.U32 R0, RZ, RZ, R19 ;  /* 0x000000ffff007224 */ /* 0x000fe400078e0013 */
[----:B------:R-:W4:Y:S03]  /*10f80*/  LDL.LU.64 R18, [R1+0xe78] ;  /* 0x000e780001127983 */ /* 0x000f260000300a00 */
[----:B------:R-:W-:Y:S02]  /*10f90*/  STL [R1+0xcb4], R0 ;  /* 0x000cb40001007387 */ /* 0x000fe40000100800 */
[----:B------:R-:W-:Y:S01]  /*10fa0*/  STL [R1+0xcb0], R28 ;  /* 0x000cb01c01007387 */ /* 0x000fe20000100800 */
[----:B----4-:R-:W-:Y:S01]  /*10fb0*/  HMMA.16816.F32.BF16 R12, R12, R18, R4 ;  /* 0x000000120c0c723c */ /* 0x010fe20000041804 */
[----:B------:R-:W4:Y:S01]  /*10fc0*/  LDL.LU.64 R6, [R1+0xe70] ;  /* 0x000e700001067983 */ /* 0x000f220000300a00 */
[----:B------:R-:W4:Y:S02]  /*10fd0*/  LDL.LU.64 R4, [R1+0xe68] ;  /* 0x000e680001047983 */ /* 0x000f240000300a00 */
[----:B------:R-:W4:Y:S02]  /*10fe0*/  LDL.LU.64 R18, [R1+0xe60] ;  /* 0x000e600001127983 */ /* 0x000f240000300a00 */
[----:B0-----:R-:W4:Y:S11]  /*10ff0*/  LDL.LU.64 R16, [R1+0xe58] ;  /* 0x000e580001107983 */ /* 0x001f360000300a00 */
[----:B------:R-:W-:Y:S06]  /*11000*/  @!UPT UIADD3 URZ, URZ, URZ, URZ ;  /* 0x0000003f3f3ff290 */ /* 0x000fec000fffe03f */
[----:B------:R0:W-:Y:S01]  /*11010*/  STL.64 [R1+0x280], R12 ;  /* 0x0002800c01007387 */ /* 0x0001e20000100a00 */
[----:B------:R-:W-:Y:S03]  /*11020*/  STL.64 [R1+0x288], R14 ;  /* 0x0002880e01007387 */ /* 0x000fe60000100a00 */
[----:B0-----:R-:W4:Y:S04]  /*11030*/  LDL R12, [R1+0x60] ;  /* 0x00006000010c7983 */ /* 0x001f280000100800 */
[----:B------:R-:W4:Y:S02]  /*11040*/  LDL R13, [R1+0x64] ;  /* 0x00006400010d7983 */ /* 0x000f240000100800 */
[C---:B----4-:R-:W-:Y:S11]  /*11050*/  HMMA.16816.F32.BF16 R4, R16.reuse, R12, R4 ;  /* 0x0000000c1004723c */ /* 0x050ff60000041804 */
[----:B------:R-:W-:Y:S11]  /*11060*/  @!UPT UIADD3 URZ, URZ, URZ, URZ ;  /* 0x0000003f3f3ff290 */ /* 0x000ff6000fffe03f */
[----:B------:R-:W-:Y:S01]  /*11070*/  @!UPT UIADD3 URZ, URZ, URZ, URZ ;  /* 0x0000003f3f3ff290 */ /* 0x000fe2000fffe03f */
[----:B------:R-:W-:Y:S01]  /*11080*/  STL.64 [R1+0x270], R4 ;  /* 0x0002700401007387 */ /* 0x000fe20000100a00 */
[----:B------:R0:W-:Y:S03]  /*11090*/  STL.64 [R1+0x278], R6 ;  /* 0x0002780601007387 */ /* 0x0001e60000100a00 */
[----:B0-----:R-:W4:Y:S01]  /*110a0*/  LDL.LU.64 R6, [R1+0xe50] ;  /* 0x000e500001067983 */ /* 0x001f220000300a00 */
[----:B------:R-:W4:Y:S02]  /*110b0*/  LDL.LU.64 R4, [R1+0xe48] ;  /* 0x000e480001047983 */ /* 0x000f240000300a00 */
[C---:B----4-:R-:W-:Y:S11]  /*110c0*/  HMMA.16816.F32.BF16 R4, R16.reuse, R8, R4 ;  /* 0x000000081004723c */ /* 0x050ff60000041804 */
[----:B------:R-:W-:Y:S11]  /*110d0*/  @!UPT UIADD3 URZ, URZ, URZ, URZ ;  /* 0x0000003f3f3ff290 */ /* 0x000ff6000fffe03f */
[----:B------:R-:W-:Y:S01]  /*110e0*/  @!UPT UIADD3 URZ, URZ, URZ, URZ ;  /* 0x0000003f3f3ff290 */ /* 0x000fe2000fffe03f */
[----:B------:R0:W-:Y:S01]  /*110f0*/  STL.64 [R1+0x260], R4 ;  /* 0x0002600401007387 */ /* 0x0001e20000100a00 */
[----:B------:R-:W-:Y:S03]  /*11100*/  STL.64 [R1+0x268], R6 ;  /* 0x0002680601007387 */ /* 0x000fe60000100a00 */
[----:B0-----:R-:W2:Y:S01]  /*11110*/  LDL.LU.64 R4, [R1+0xe40] ;  /* 0x000e400001047983 */ /* 0x001ea20000300a00 */
[----:B------:R0:W-:Y:S03]  /*11120*/  STL.64 [R1+0xdc8], R8 ;  /* 0x000dc80801007387 */ /* 0x0001e60000100a00 */
[----:B0-----:R-:W4:Y:S01]  /*11130*/  LDL.LU R8, [R1+0x1c0] ;  /* 0x0001c00001087983 */ /* 0x001f220000300800 */
[----:B------:R-:W4:Y:S02]  /*11140*/  LDL.LU R9, [R1+0x1c4] ;  /* 0x0001c40001097983 */ /* 0x000f240000300800 */
[----:B------:R-:W3:Y:S02]  /*11150*/  LDL.LU R10, [R1+0x1c8] ;  /* 0x0001c800010a7983 */ /* 0x000ee40000300800 */
[----:B------:R-:W3:Y:S01]  /*11160*/  LDL.LU R11, [R1+0x1cc] ;  /* 0x0001cc00010b7983 */ /* 0x000ee20000300800 */
[C---:B--2---:R-:W-:Y:S01]  /*11170*/  HMMA.16816.F32.BF16 R24, R16.reuse, R4, R24 ;  /* 0x000000041018723c */ /* 0x044fe20000041818 */
[----:B---3--:R-:W-:Y:S01]  /*11180*/  STL.64 [R1+0xe00], R10 ;  /* 0x000e000a01007387 */ /* 0x008fe20000100a00 */
[----:B----4-:R0:W-:Y:S03]  /*11190*/  STL.64 [R1+0xdf8], R8 ;  /* 0x000df80801007387 */ /* 0x0101e60000100a00 */
[----:B0-----:R-:W2:Y:S01]  /*111a0*/  LDL.LU R8, [R1+0x1d0] ;  /* 0x0001d00001087983 */ /* 0x001ea20000300800 */
[----:B------:R-:W2:Y:S02]  /*111b0*/  LDL.LU R9, [R1+0x1d4] ;  /* 0x0001d40001097983 */ /* 0x000ea40000300800 */
[----:B------:R-:W2:Y:S02]  /*111c0*/  LDL.LU R10, [R1+0x1d8] ;  /* 0x0001d800010a7983 */ /* 0x000ea40000300800 */
[----:B------:R-:W2:Y:S11]  /*111d0*/  LDL.LU R11, [R1+0x1dc] ;  /* 0x0001dc00010b7983 */ /* 0x000eb60000300800 */
[----:B------:R-:W-:Y:S02]  /*111e0*/  @!UPT UIADD3 URZ, URZ, URZ, URZ ;  /* 0x0000003f3f3ff290 */ /* 0x000fe4000fffe03f */
[----:B------:R-:W-:Y:S01]  /*111f0*/  STL.64 [R1+0x250], R24 ;  /* 0x0002501801007387 */ /* 0x000fe20000100a00 */
[----:B------:R0:W-:Y:S03]  /*11200*/  STL.64 [R1+0x258], R26 ;  /* 0x0002581a01007387 */ /* 0x0001e60000100a00 */
[----:B0-----:R-:W3:Y:S01]  /*11210*/  LDL.LU.64 R26, [R1+0xe38] ;  /* 0x000e3800011a7983 */ /* 0x001ee20000300a00 */
[----:B------:R-:W3:Y:S02]  /*11220*/  LDL.LU.64 R24, [R1+0xe30] ;  /* 0x000e300001187983 */ /* 0x000ee40000300a00 */
[----:B------:R-:W-:Y:S02]  /*11230*/  IMAD.MOV.U32 R15, RZ, RZ, R4 ;  /* 0x000000ffff0f7224 */ /* 0x000fe400078e0004 */
[----:B------:R-:W-:Y:S01]  /*11240*/  IMAD.MOV.U32 R14, RZ, RZ, R5 ;  /* 0x000000ffff0e7224 */ /* 0x000fe200078e0005 */
[----:B------:R-:W4:Y:S01]  /*11250*/  LDL.LU.64 R6, [R1+0xe28] ;  /* 0x000e280001067983 */ /* 0x000f220000300a00 */
[----:B------:R-:W4:Y:S01]  /*11260*/  LDL.LU.64 R4, [R1+0xe20] ;  /* 0x000e200001047983 */ /* 0x000f220000300a00 */
[C---:B---3--:R-:W-:Y:S11]  /*11270*/  HMMA.16816.F32.BF16 R24, R16.reuse, R20, R24 ;  /* 0x000000141018723c */ /* 0x048ff60000041818 */
[----:B------:R-:W-:Y:S11]  /*11280*/  @!UPT UIADD3 URZ, URZ, URZ, URZ ;  /* 0x0000003f3f3ff290 */ /* 0x000ff6000fffe03f */
[----:B------:R-:W-:Y:S01]  /*11290*/  @!UPT UIADD3 URZ, URZ, URZ, URZ ;  /* 0x0000003f3f3ff290 */ /* 0x000fe2000fffe03f */
[----:B------:R0:W-:Y:S01]  /*112a0*/  STL.64 [R1+0x240], R24 ;  /* 0x0002401801007387 */ /* 0x0001e20000100a00 */
[----:B------:R1:W-:Y:S02]  /*112b0*/  STL.64 [R1+0x248], R26 ;  /* 0x0002481a01007387 */ /* 0x0003e40000100a00 */
[----:B0-----:R-:W-:Y:S01]  /*112c0*/  IMAD.MOV.U32 R24, RZ, RZ, R20 ;  /* 0x000000ffff187224 */ /* 0x001fe200078e0014 */
[----:B-1----:R-:W3:Y:S01]  /*112d0*/  LDL.LU.64 R26, [R1+0xe18] ;  /* 0x000e1800011a7983 */ /* 0x002ee20000300a00 */
[----:B------:R-:W-:Y:S02]  /*112e0*/  IMAD.MOV.U32 R25, RZ, RZ, R21 ;  /* 0x000000ffff197224 */ /* 0x000fe400078e0015 */
[----:B------:R-:W4:Y:S02]  /*112f0*/  LDL.LU.64 R20, [R1+0xe10] ;  /* 0x000e100001147983 */ /* 0x000f240000300a00 */
[C---:B----4-:R-:W-:Y:S01]  /*11300*/  HMMA.16816.F32.BF16 R20, R16.reuse, R20, R4 ;  /* 0x000000141014723c */ /* 0x050fe20000041804 */
[----:B------:R-:W2:Y:S11]  /*11310*/  LDL.LU.64 R4, [R1+0xe08] ;  /* 0x000e080001047983 */ /* 0x000eb60000300a00 */
[----:B------:R-:W-:Y:S11]  /*11320*/  @!UPT UIADD3 URZ, URZ, URZ, URZ ;  /* 0x0000003f3f3ff290 */ /* 0x000ff6000fffe03f */
[----:B------:R0:W-:Y:S01]  /*11330*/  STL.64 [R1+0x230], R20 ;  /* 0x0002301401007387 */ /* 0x0001e20000100a00 */
[----:B------:R1:W-:Y:S03]  /*11340*/  STL.64 [R1+0x238], R22 ;  /* 0x0002381601007387 */ /* 0x0003e60000100a00 */
[----:B0-----:R-:W4:Y:S01]  /*11350*/  LDL.LU R20, [R1+0x1b0] ;  /* 0x0001b00001147983 */ /* 0x001f220000300800 */
[----:B------:R-:W4:Y:S02]  /*11360*/  LDL.LU R21, [R1+0x1b4] ;  /* 0x0001b40001157983 */ /* 0x000f240000300800 */
[----:B-1----:R-:W4:Y:S02]  /*11370*/  LDL.LU R22, [R1+0x1b8] ;  /* 0x0001b80001167983 */ /* 0x002f240000300800 */
[----:B------:R-:W4:Y:S01]  /*11380*/  LDL.LU R23, [R1+0x1bc] ;  /* 0x0001bc0001177983 */ /* 0x000f220000300800 */
[----:B--2---:R-:W-:Y:S01]  /*11390*/  HMMA.16816.F32.BF16 R8, R16, R4, R8 ;  /* 0x000000041008723c */ /* 0x004fe20000041808 */
        /* <DEDUP_REMOVED lines=8> */
[----:B------:R-:W2:Y:S02]  /*11420*/  LDL.LU.64 R4, [R1+0xde8] ;  /* 0x000de80001047983 */ /* 0x000ea40000300a00 */
[----:B--2---:R-:W-:Y:S01]  /*11430*/  HMMA.16816.F32.BF16 R8, R16, R4, R8 ;  /* 0x000000041008723c */ /* 0x004fe20000041808 */
[----:B------:R-:W-:Y:S01]  /*11440*/  STL.64 [R1+0xd78], R6 ;  /* 0x000d780601007387 */ /* 0x000fe20000100a00 */
[----:B------:R0:W-:Y:S11]  /*11450*/  STL.64 [R1+0xd70], R4 ;  /* 0x000d700401007387 */ /* 0x0001f60000100a00 */
[----:B------:R-:W-:Y:S10]  /*11460*/  @!UPT UIADD3 URZ, URZ, URZ, URZ ;  /* 0x0000003f3f3ff290 */ /* 0x000ff4000fffe03f */
[----:B------:R1:W-:Y:S01]  /*11470*/  STL.64 [R1+0x200], R8 ;  /* 0x0002000801007387 */ /* 0x0003e20000100a00 */
[----:B------:R2:W-:Y:S02]  /*11480*/  STL.64 [R1+0x208], R10 ;  /* 0x0002080a01007387 */ /* 0x0005e40000100a00 */
[----:B0-----:R-:W3:Y:S02]  /*11490*/  LDL.LU R4, [R1+0x140] ;  /* 0x0001400001047983 */ /* 0x001ee40000300800 */
[----:B------:R-:W3:Y:S01]  /*114a0*/  LDL.LU R5, [R1+0x144] ;  /* 0x0001440001057983 */ /* 0x000ee20000300800 */
[----:B------:R-:W3:Y:S01]  /*114b0*/  LDL.LU R6, [R1+0x148] ;  /* 0x0001480001067983 */ /* 0x000ee20000300800 */
[----:B------:R-:W3:Y:S03]  /*114c0*/  LDL.LU R7, [R1+0x14c] ;  /* 0x00014c0001077983 */ /* 0x000ee60000300800 */
[----:B-1----:R-:W4:Y:S01]  /*114d0*/  LDL.LU R8, [R1+0x1a0] ;  /* 0x0001a00001087983 */ /* 0x002f220000300800 */
[----:B------:R-:W4:Y:S02]  /*114e0*/  LDL.LU R9, [R1+0x1a4] ;  /* 0x0001a40001097983 */ /* 0x000f240000300800 */
[----:B--2---:R-:W2:Y:S02]  /*114f0*/  LDL.LU R10, [R1+0x1a8] ;  /* 0x0001a800010a7983 */ /* 0x004ea40000300800 */
[----:B------:R-:W2:Y:S01]  /*11500*/  LDL.LU R11, [R1+0x1ac] ;  /* 0x0001ac00010b7983 */ /* 0x000ea20000300800 */
[----:B---3--:R-:W-:Y:S01]  /*11510*/  STL.64 [R1+0xd88], R6 ;  /* 0x000d880601007387 */ /* 0x008fe20000100a00 */
[----:B------:R0:W-:Y:S03]  /*11520*/  STL.64 [R1+0xd80], R4 ;  /* 0x000d800401007387 */ /* 0x0001e60000100a00 */
[----:B0-----:R-:W3:Y:S01]  /*11530*/  LDL.LU R4, [R1+0x150] ;  /* 0x0001500001047983 */ /* 0x001ee20000300800 */
[----:B------:R-:W3:Y:S02]  /*11540*/  LDL.LU R5, [R1+0x154] ;  /* 0x0001540001057983 */ /* 0x000ee40000300800 */
[----:B------:R-:W2:Y:S02]  /*11550*/  LDL.LU R6, [R1+0x158] ;  /* 0x0001580001067983 */ /* 0x000ea40000300800 */
[----:B------:R-:W2:Y:S02]  /*11560*/  LDL.LU R7, [R1+0x15c] ;  /* 0x00015c0001077983 */ /* 0x000ea40000300800 */
[----:B--2---:R-:W-:Y:S01]  /*11570*/  STL.64 [R1+0xd98], R6 ;  /* 0x000d980601007387 */ /* 0x004fe20000100a00 */
[----:B---3--:R0:W-:Y:S02]  /*11580*/  STL.64 [R1+0xd90], R4 ;  /* 0x000d900401007387 */ /* 0x0081e40000100a00 */
[----:B0-----:R-:W-:-:S02]  /*11590*/  IMAD.MOV.U32 R4, RZ, RZ, R24 ;  /* 0x000000ffff047224 */ /* 0x001fc400078e0018 */
[----:B------:R-:W-:Y:S01]  /*115a0*/  IMAD.MOV.U32 R5, RZ, RZ, R25 ;  /* 0x000000ffff057224 */ /* 0x000fe200078e0019 */
[----:B------:R-:W4:Y:S01]  /*115b0*/  LDL.LU R24, [R1+0xde4] ;  /* 0x000de40001187983 */ /* 0x000f220000300800 */
[----:B------:R-:W4:Y:S03]  /*115c0*/  LDL.LU R25, [R1+0xde0] ;  /* 0x000de00001197983 */ /* 0x000f260000300800 */
[----:B------:R0:W-:Y:S02]  /*115d0*/  STL.64 [R1+0xda8], R4 ;  /* 0x000da80401007387 */ /* 0x0001e40000100a00 */
[----:B0-----:R-:W-:Y:S02]  /*115e0*/  IMAD.MOV.U32 R4, RZ, RZ, R15 ;  /* 0x000000ffff047224 */ /* 0x001fe400078e000f */
[----:B------:R-:W-:-:S05]  /*115f0*/  IMAD.MOV.U32 R5, RZ, RZ, R14 ;  /* 0x000000ffff057224 */ /* 0x000fca00078e000e */
[----:B------:R0:W-:Y:S04]  /*11600*/  STL.64 [R1+0xdc0], R4 ;  /* 0x000dc00401007387 */ /* 0x0001e80000100a00 */
[----:B0-----:R-:W2:Y:S01]  /*11610*/  LDL.LU R4, [R1+0x190] ;  /* 0x0001900001047983 */ /* 0x001ea20000300800 */
[----:B------:R-:W2:Y:S02]  /*11620*/  LDL.LU R5, [R1+0x194] ;  /* 0x0001940001057983 */ /* 0x000ea40000300800 */
[----:B------:R-:W2:Y:S02]  /*11630*/  LDL.LU R6, [R1+0x198] ;  /* 0x0001980001067983 */ /* 0x000ea40000300800 */
[----:B------:R-:W2:Y:S01]  /*11640*/  LDL.LU R7, [R1+0x19c] ;  /* 0x00019c0001077983 */ /* 0x000ea20000300800 */
[----:B----4-:R-:W-:Y:S01]  /*11650*/  HMMA.16816.F32.BF16 R16, R16, R24, R20 ;  /* 0x000000181010723c */ /* 0x010fe20000041814 */
[----:B------:R-:W3:Y:S01]  /*11660*/  LDL.LU.64 R22, [R1+0xdd8] ;  /* 0x000dd80001167983 */ /* 0x000ee20000300a00 */
[----:B------:R-:W3:Y:S11]  /*11670*/  LDL.LU.64 R20, [R1+0xdd0] ;  /* 0x000dd00001147983 */ /* 0x000ef60000300a00 */
[----:B------:R-:W-:Y:S10]  /*11680*/  @!UPT UIADD3 URZ, URZ, URZ, URZ ;  /* 0x0000003f3f3ff290 */ /* 0x000ff4000fffe03f */
[----:B------:R0:W-:Y:S01]  /*11690*/  STL.64 [R1+0x1f0], R16 ;  /* 0x0001f01001007387 */ /* 0x0001e20000100a00 */
[----:B------:R-:W-:Y:S03]  /*116a0*/  STL.64 [R1+0x1f8], R18 ;  /* 0x0001f81201007387 */ /* 0x000fe60000100a00 */
[----:B0-----:R-:W4:Y:S04]  /*116b0*/  LDL.LU.64 R16, [R1+0x20] ;  /* 0x0000200001107983 */ /* 0x001f280000300a00 */
[----:B----4-:R0:W-:Y:S04]  /*116c0*/  STL.64 [R1+0xda0], R16 ;  /* 0x000da01001007387 */ /* 0x0101e80000100a00 */
[----:B0-----:R-:W4:Y:S01]  /*116d0*/  LDL.LU R16, [R1+0x160] ;  /* 0x0001600001107983 */ /* 0x001f220000300800 */
[----:B------:R-:W4:Y:S02]  /*116e0*/  LDL.LU R17, [R1+0x164] ;  /* 0x0001640001117983 */ /* 0x000f240000300800 */
[----:B------:R-:W2:Y:S02]  /*116f0*/  LDL.LU R18, [R1+0x168] ;  /* 0x0001680001127983 */ /* 0x000ea40000300800 */
[----:B------:R-:W2:Y:S01]  /*11700*/  LDL.LU R19, [R1+0x16c] ;  /* 0x00016c0001137983 */ /* 0x000ea20000300800 */
[C---:B---3--:R-:W-:Y:S01]  /*11710*/  HMMA.16816.F32.BF16 R12, R20.reuse, R12, R8 ;  /* 0x0000000c140c723c */ /* 0x048fe20000041808 */
[----:B--2---:R-:W-:Y:S01]  /*11720*/  STL.64 [R1+0xdb8], R18 ;  /* 0x000db81201007387 */ /* 0x004fe20000100a00 */
[----:B----4-:R0:W-:Y:S03]  /*11730*/  STL.64 [R1+0xdb0], R16 ;  /* 0x000db01001007387 */ /* 0x0101e60000100a00 */
[----:B0-----:R-:W2:Y:S01]  /*11740*/  LDL.LU R16, [R1+0x170] ;  /* 0x0001700001107983 */ /* 0x001ea20000300800 */
[----:B------:R-:W2:Y:S02]  /*11750*/  LDL.LU R17, [R1+0x174] ;  /* 0x0001740001117983 */ /* 0x000ea40000300800 */
[----:B------:R-:W2:Y:S02]  /*11760*/  LDL.LU R18, [R1+0x178] ;  /* 0x0001780001127983 */ /* 0x000ea40000300800 */
[----:B------:R-:W2:Y:S01]  /*11770*/  LDL.LU R19, [R1+0x17c] ;  /* 0x00017c0001137983 */ /* 0x000ea20000300800 */
[----:B------:R-:W3:Y:S11]  /*11780*/  LDL.LU.64 R8, [R1+0xdc8] ;  /* 0x000dc80001087983 */ /* 0x000ef60000300a00 */
[----:B------:R-:W-:Y:S01]  /*11790*/  @!UPT UIADD3 URZ, URZ, URZ, URZ ;  /* 0x0000003f3f3ff290 */ /* 0x000fe2000fffe03f */
[----:B------:R0:W-:Y:S02]  /*117a0*/  STL.64 [R1+0x1e0], R12 ;  /* 0x0001e00c01007387 */ /* 0x0001e40000100a00 */
[----:B------:R1:W-:Y:S01]  /*117b0*/  STL.64 [R1+0x1e8], R14 ;  /* 0x0001e80e01007387 */ /* 0x0003e20000100a00 */
[----:B0-----:R-:W4:Y:S01]  /*117c0*/  LDL.LU R12, [R1+0x120] ;  /* 0x00012000010c7983 */ /* 0x001f220000300800 */
[----:B------:R-:W4:Y:S02]  /*117d0*/  LDL.LU R13, [R1+0x124] ;  /* 0x00012400010d7983 */ /* 0x000f240000300800 */
[----:B-1----:R-:W2:Y:S02]  /*117e0*/  LDL.LU R14, [R1+0x128] ;  /* 0x00012800010e7983 */ /* 0x002ea40000300800 */
[----:B------:R-:W2:Y:S01]  /*117f0*/  LDL.LU R15, [R1+0x12c] ;  /* 0x00012c00010f7983 */ /* 0x000ea20000300800 */
[----:B---3--:R-:W-:Y:S01]  /*11800*/  HMMA.16816.F32.BF16 R8, R20, R8, R4 ;  /* 0x000000081408723c */ /* 0x008fe20000041804 */
[----:B--2---:R-:W-:Y:S01]  /*11810*/  STL.64 [R1+0xd60], R14 ;  /* 0x000d600e01007387 */ /* 0x004fe20000100a00 */
[----:B----4-:R0:W-:Y:S03]  /*11820*/  STL.64 [R1+0xd58], R12 ;  /* 0x000d580c01007387 */ /* 0x0101e60000100a00 */
[----:B0-----:R-:W2:Y:S01]  /*11830*/  LDL.LU R12, [R1+0x130] ;  /* 0x00013000010c7983 */ /* 0x001ea20000300800 */
[----:B------:R-:W2:Y:S02]  /*11840*/  LDL.LU R13, [R1+0x134] ;  /* 0x00013400010d7983 */ /* 0x000ea40000300800 */
[----:B------:R-:W3:Y:S02]  /*11850*/  LDL.LU.64 R4, [R1+0xdc0] ;  /* 0x000dc00001047983 */ /* 0x000ee40000300a00 */
[----:B------:R-:W-:-:S02]  /*11860*/  IMAD.MOV.U32 R14, RZ, RZ, R27 ;  /* 0x000000ffff0e7224 */ /* 0x000fc400078e001b */
[----:B------:R-:W-:-:S11]  /*11870*/  IMAD.MOV.U32 R15, RZ, RZ, R26 ;  /* 0x000000ffff0f7224 */ /* 0x000fd600078e001a */
[----:B------:R0:W-:Y:S01]  /*11880*/  STL.64 [R1+0x1d0], R8 ;  /* 0x0001d00801007387 */ /* 0x0001e20000100a00 */
[----:B------:R-:W-:Y:S02]  /*11890*/  IMAD.MOV.U32 R27, RZ, RZ, R11 ;  /* 0x000000ffff1b7224 */ /* 0x000fe400078e000b */
[----:B------:R-:W-:Y:S01]  /*118a0*/  IMAD.MOV.U32 R26, RZ, RZ, R10 ;  /* 0x000000ffff1a7224 */ /* 0x000fe200078e000a */
[----:B0-----:R-:W4:Y:S01]  /*118b0*/  LDL.LU R8, [R1+0x110] ;  /* 0x0001100001087983 */ /* 0x001f220000300800 */
[----:B------:R-:W4:Y:S02]  /*118c0*/  LDL.LU R9, [R1+0x114] ;  /* 0x0001140001097983 */ /* 0x000f240000300800 */
[----:B------:R-:W4:Y:S02]  /*118d0*/  LDL.LU R10, [R1+0x118] ;  /* 0x00011800010a7983 */ /* 0x000f240000300800 */
[----:B------:R-:W4:Y:S01]  /*118e0*/  LDL.LU R11, [R1+0x11c] ;  /* 0x00011c00010b7983 */ /* 0x000f220000300800 */
[----:B------:R-:W-:Y:S01]  /*118f0*/  STL [R1+0xce8], R27 ;  /* 0x000ce81b01007387 */ /* 0x000fe20000100800 */
[----:B------:R-:W-:Y:S01]  /*11900*/  STL [R1+0xce4], R26 ;  /* 0x000ce41a01007387 */ /* 0x000fe20000100800 */
[C---:B---3--:R-:W-:Y:S02]  /*11910*/  HMMA.16816.F32.BF16 R4, R20.reuse, R4, R16 ;  /* 0x000000041404723c */ /* 0x048fe40000041810 */
[----:B------:R-:W3:Y:S01]  /*11920*/  LDL.LU.64 R18, [R1+0xdb8] ;  /* 0x000db80001127983 */ /* 0x000ee20000300a00 */
[----:B------:R-:W3:Y:S11]  /*11930*/  LDL.LU.64 R16, [R1+0xdb0] ;  /* 0x000db00001107983 */ /* 0x000ef60000300a00 */
[----:B------:R-:W-:Y:S09]  /*11940*/  @!UPT UIADD3 URZ, URZ, URZ, URZ ;  /* 0x0000003f3f3ff290 */ /* 0x000ff2000fffe03f */
[----:B------:R0:W-:Y:S01]  /*11950*/  STL.64 [R1+0x1c0], R4 ;  /* 0x0001c00401007387 */ /* 0x0001e20000100a00 */
[----:B------:R3:W-:Y:S03]  /*11960*/  STL.64 [R1+0x1c8], R6 ;  /* 0x0001c80601007387 */ /* 0x0007e60000100a00 */
[----:B0-----:R-:W3:Y:S02]  /*11970*/  LDL.LU.64 R4, [R1+0xda8] ;  /* 0x000da80001047983 */ /* 0x001ee40000300a00 */
[C---:B---3--:R-:W-:Y:S02]  /*11980*/  HMMA.16816.F32.BF16 R4, R20.reuse, R4, R16 ;  /* 0x000000041404723c */ /* 0x048fe40000041810 */
[----:B------:R-:W3:Y:S11]  /*11990*/  LDL.LU.64 R16, [R1+0xda0] ;  /* 0x000da00001107983 */ /* 0x000ef60000300a00 */
[----:B------:R-:W-:Y:S10]  /*119a0*/  @!UPT UIADD3 URZ, URZ, URZ, URZ ;  /* 0x0000003f3f3ff290 */ /* 0x000ff4000fffe03f */
[----:B------:R-:W-:Y:S01]  /*119b0*/  STL.64 [R1+0x1b0], R4 ;  /* 0x0001b00401007387 */ /* 0x000fe20000100a00 */
[----:B------:R0:W-:Y:S03]  /*119c0*/  STL.64 [R1+0x1b8], R6 ;  /* 0x0001b80601007387 */ /* 0x0001e60000100a00 */
[----:B0-----:R-:W3:Y:S01]  /*119d0*/  LDL.LU.64 R6, [R1+0xd98] ;  /* 0x000d980001067983 */ /* 0x001ee20000300a00 */
[----:B------:R-:W3:Y:S02]  /*119e0*/  LDL.LU.64 R4, [R1+0xd90] ;  /* 0x000d900001047983 */ /* 0x000ee40000300a00 */
[----:B---3--:R-:W-:Y:S11]  /*119f0*/  HMMA.16816.F32.BF16 R4, R20, R16, R4 ;  /* 0x000000101404723c */ /* 0x008ff60000041804 */
[----:B------:R-:W-:Y:S11]  /*11a00*/  @!UPT UIADD3 URZ, URZ, URZ, URZ ;  /* 0x0000003f3f3ff290 */ /* 0x000ff6000fffe03f */
[----:B------:R-:W-:Y:S01]  /*11a10*/  @!UPT UIADD3 URZ, URZ, URZ, URZ ;  /* 0x0000003f3f3ff290 */ /* 0x000fe2000fffe03f */
[----:B------:R-:W-:Y:S01]  /*11a20*/  STL.64 [R1+0x1a0], R4 ;  /* 0x0001a00401007387 */ /* 0x000fe20000100a00 */
[----:B------:R0:W-:Y:S03]  /*11a30*/  STL.64 [R1+0x1a8], R6 ;  /* 0x0001a80601007387 */ /* 0x0001e60000100a00 */
[----:B0-----:R-:W3:Y:S01]  /*11a40*/  LDL.LU.64 R6, [R1+0xd88] ;  /* 0x000d880001067983 */ /* 0x001ee20000300a00 */
[----:B------:R-:W3:Y:S02]  /*11a50*/  LDL.LU.64 R4, [R1+0xd80] ;  /* 0x000d800001047983 */ /* 0x000ee40000300a00 */
[----:B------:R0:W-:Y:S02]  /*11a60*/  STL.64 [R1+0xd00], R16 ;  /* 0x000d001001007387 */ /* 0x0001e40000100a00 */
[----:B0-----:R-:W-:Y:S02]  /*11a70*/  IMAD.MOV.U32 R16, RZ, RZ, R28 ;  /* 0x000000ffff107224 */ /* 0x001fe400078e001c */
[----:B------:R-:W-:-:S07]  /*11a80*/  IMAD.MOV.U32 R17, RZ, RZ, R0 ;  /* 0x000000ffff117224 */ /* 0x000fce00078e0000 */
[----:B---3--:R-:W-:Y:S01]  /*11a90*/  HMMA.16816.F32.BF16 R16, R20, R16, R4 ;  /* 0x000000101410723c */ /* 0x008fe20000041804 */
[----:B------:R-:W3:Y:S01]  /*11aa0*/  LDL.LU.64 R6, [R1+0xd78] ;  /* 0x000d780001067983 */ /* 0x000ee20000300a00 */
[----:B------:R-:W2:Y:S11]  /*11ab0*/  LDL.LU.64 R4, [R1+0xd70] ;  /* 0x000d700001047983 */ /* 0x000eb60000300a00 */
[----:B------:R-:W-:Y:S10]  /*11ac0*/  @!UPT UIADD3 URZ, URZ, URZ, URZ ;  /* 0x0000003f3f3ff290 */ /* 0x000ff4000fffe03f */
[----:B------:R0:W-:Y:S01]  /*11ad0*/  STL.64 [R1+0x190], R16 ;  /* 0x0001901001007387 */ /* 0x0001e20000100a00 */
[----:B------:R1:W-:Y:S03]  /*11ae0*/  STL.64 [R1+0x198], R18 ;  /* 0x0001981201007387 */ /* 0x0003e60000100a00 */
[----:B0-----:R-:W2:Y:S01]  /*11af0*/  LDL.LU R16, [R1+0x180] ;  /* 0x0001800001107983 */ /* 0x001ea20000300800 */
[----:B------:R-:W2:Y:S02]  /*11b00*/  LDL.LU R17, [R1+0x184] ;  /* 0x0001840001117983 */ /* 0x000ea40000300800 */
[----:B-1----:R-:W-:Y:S02]  /*11b10*/  IMAD.MOV.U32 R18, RZ, RZ, R2 ;  /* 0x000000ffff127224 */ /* 0x002fe400078e0002 */
[----:B------:R-:W-:Y:S01]  /*11b20*/  IMAD.MOV.U32 R19, RZ, RZ, R3 ;  /* 0x000000ffff137224 */ /* 0x000fe200078e0003 */
[----:B------:R-:W3:Y:S01]  /*11b30*/  LDL.LU R2, [R1+0xd6c] ;  /* 0x000d6c0001027983 */ /* 0x000ee20000300800 */
[----:B------:R-:W3:Y:S03]  /*11b40*/  LDL.LU R3, [R1+0xd68] ;  /* 0x000d680001037983 */ /* 0x000ee60000300800 */
[----:B------:R-:W-:Y:S04]  /*11b50*/  STL.64 [R1+0xd10], R18 ;  /* 0x000d101201007387 */ /* 0x000fe80000100a00 */
[----:B--2---:R0:W-:Y:S04]  /*11b60*/  STL.64 [R1+0xd08], R16 ;  /* 0x000d081001007387 */ /* 0x0041e80000100a00 */
[----:B0-----:R-:W2:Y:S01]  /*11b70*/  LDL.LU R16, [R1+0xf0] ;  /* 0x0000f00001107983 */ /* 0x001ea20000300800 */
[----:B------:R-:W2:Y:S02]  /*11b80*/  LDL.LU R17, [R1+0xf4] ;  /* 0x0000f40001117983 */ /* 0x000ea40000300800 */
[----:B---3--:R-:W-:-:S02]  /*11b90*/  IMAD.MOV.U32 R18, RZ, RZ, R7 ;  /* 0x000000ffff127224 */ /* 0x008fc400078e0007 */
[----:B------:R-:W-:-:S05]  /*11ba0*/  IMAD.MOV.U32 R19, RZ, RZ, R6 ;  /* 0x000000ffff137224 */ /* 0x000fca00078e0006 */
[----:B------:R-:W-:Y:S04]  /*11bb0*/  STL.64 [R1+0xd28], R18 ;  /* 0x000d281201007387 */ /* 0x000fe80000100a00 */
[----:B--2---:R0:W-:Y:S04]  /*11bc0*/  STL.64 [R1+0xd20], R16 ;  /* 0x000d201001007387 */ /* 0x0041e80000100a00 */
[----:B0-----:R-:W2:Y:S01]  /*11bd0*/  LDL.LU.64 R16, [R1+0x50] ;  /* 0x0000500001107983 */ /* 0x001ea20000300a00 */
[C---:B------:R-:W-:Y:S03]  /*11be0*/  HMMA.16816.F32.BF16 R4, R20.reuse, R4, R12 ;  /* 0x000000041404723c */ /* 0x040fe6000004180c */
[----:B--2---:R0:W-:Y:S04]  /*11bf0*/  STL.64 [R1+0xd40], R16 ;  /* 0x000d401001007387 */ /* 0x0041e80000100a00 */
[----:B0-----:R-:W4:Y:S01]  /*11c00*/  LDL.LU.64 R16, [R1+0x60] ;  /* 0x0000600001107983 */ /* 0x001f220000300a00 */
[----:B------:R-:W2:Y:S02]  /*11c10*/  LDL.LU.64 R14, [R1+0xd60] ;  /* 0x000d6000010e7983 */ /* 0x000ea40000300a00 */
[----:B------:R-:W2:Y:S11]  /*11c20*/  LDL.LU.64 R12, [R1+0xd58] ;  /* 0x000d5800010c7983 */ /* 0x000eb60000300a00 */
[----:B------:R-:W-:Y:S02]  /*11c30*/  @!UPT UIADD3 URZ, URZ, URZ, URZ ;  /* 0x0000003f3f3ff290 */ /* 0x000fe4000fffe03f */
[----:B------:R-:W-:Y:S01]  /*11c40*/  STL.64 [R1+0x170], R4 ;  /* 0x0001700401007387 */ /* 0x000fe20000100a00 */
[----:B------:R0:W-:Y:S04]  /*11c50*/  STL.64 [R1+0x178], R6 ;  /* 0x0001780601007387 */ /* 0x0001e80000100a00 */
[----:B0-----:R-:W4:Y:S01]  /*11c60*/  LDL.LU.64 R6, [R1+0xd50] ;  /* 0x000d500001067983 */ /* 0x001f220000300a00 */
[----:B------:R-:W4:Y:S02]  /*11c70*/  LDL.LU.64 R4, [R1+0xd48] ;  /* 0x000d480001047983 */ /* 0x000f240000300a00 */
[----:B------:R0:W-:Y:S01]  /*11c80*/  STL.64 [R1+0xd30], R24 ;  /* 0x000d301801007387 */ /* 0x0001e20000100a00 */
[----:B--2---:R-:W-:Y:S01]  /*11c90*/  HMMA.16816.F32.BF16 R12, R20, R24, R12 ;  /* 0x00000018140c723c */ /* 0x004fe2000004180c */
[----:B0-----:R-:W2:Y:S11]  /*11ca0*/  LDL.LU R24, [R1+0x100] ;  /* 0x0001000001187983 */ /* 0x001eb60000300800 */
[----:B------:R-:W-:Y:S11]  /*11cb0*/  @!UPT UIADD3 URZ, URZ, URZ, URZ ;  /* 0x0000003f3f3ff290 */ /* 0x000ff6000fffe03f */
[----:B------:R-:W-:Y:S01]  /*11cc0*/  STL.64 [R1+0x160], R12 ;  /* 0x0001600c01007387 */ /* 0x000fe20000100a00 */
[----:B------:R4:W-:Y:S02]  /*11cd0*/  STL.64 [R1+0x168], R14 ;  /* 0x0001680e01007387 */ /* 0x0009e40000100a00 */
[----:B------:R-:W2:Y:S02]  /*11ce0*/  LDL.LU R25, [R1+0x104] ;  /* 0x0001040001197983 */ /* 0x000ea40000300800 */
[----:B------:R-:W3:Y:S01]  /*11cf0*/  LDL.LU.64 R20, [R1+0x30] ;  /* 0x0000300001147983 */ /* 0x000ee20000300a00 */
[----:B----4-:R-:W-:Y:S07]  /*11d00*/  HMMA.16816.F32.BF16 R12, R4, R16, R8 ;  /* 0x00000010040c723c */ /* 0x010fee0000041808 */
[----:B------:R-:W-:-:S02]  /*11d10*/  IMAD.MOV.U32 R9, RZ, RZ, R16 ;  /* 0x000000ffff097224 */ /* 0x000fc400078e0010 */
[----:B------:R-:W-:Y:S02]  /*11d20*/  IMAD.MOV.U32 R8, RZ, RZ, R17 ;  /* 0x000000ffff087224 */ /* 0x000fe400078e0011 */
[----:B------:R-:W-:Y:S02]  /*11d30*/  IMAD.MOV.U32 R26, RZ, RZ, R3 ;  /* 0x000000ffff1a7224 */ /* 0x000fe400078e0003 */
[----:B------:R-:W-:-:S11]  /*11d40*/  IMAD.MOV.U32 R27, RZ, RZ, R2 ;  /* 0x000000ffff1b7224 */ /* 0x000fd600078e0002 */
[----:B------:R-:W-:Y:S02]  /*11d50*/  IMAD.MOV.U32 R3, RZ, RZ, R14 ;  /* 0x000000ffff037224 */ /* 0x000fe400078e000e */
[----:B------:R-:W-:Y:S01]  /*11d60*/  IMAD.MOV.U32 R2, RZ, RZ, R15 ;  /* 0x000000ffff027224 */ /* 0x000fe200078e000f */
[----:B---3--:R0:W-:Y:S04]  /*11d70*/  STL.64 [R1+0xd18], R20 ;  /* 0x000d181401007387 */ /* 0x0081e80000100a00 */
[----:B0-----:R-:W3:Y:S01]  /*11d80*/  LDL.LU.64 R20, [R1+0x40] ;  /* 0x0000400001147983 */ /* 0x001ee20000300a00 */
[----:B------:R-:W2:Y:S02]  /*11d90*/  LDL.LU.64 R16, [R1+0xd40] ;  /* 0x000d400001107983 */ /* 0x000ea40000300a00 */
[----:B------:R0:W-:Y:S02]  /*11da0*/  STL.64 [R1+0x150], R12 ;  /* 0x0001500c01007387 */ /* 0x0001e40000100a00 */
[----:B0-----:R-:W4:Y:S01]  /*11db0*/  LDL.LU R12, [R1+0x2e0] ;  /* 0x0002e000010c7983 */ /* 0x001f220000300800 */
[----:B------:R-:W4:Y:S02]  /*11dc0*/  LDL.LU R13, [R1+0x2e4] ;  /* 0x0002e400010d7983 */ /* 0x000f240000300800 */
[----:B------:R-:W3:Y:S02]  /*11dd0*/  LDL.LU R14, [R1+0x2e8] ;  /* 0x0002e800010e7983 */ /* 0x000ee40000300800 */
[----:B------:R-:W3:Y:S01]  /*11de0*/  LDL.LU R15, [R1+0x2ec] ;  /* 0x0002ec00010f7983 */ /* 0x000ee20000300800 */
[----:B--2---:R-:W-:Y:S01]  /*11df0*/  HMMA.16816.F32.BF16 R24, R4, R16, R24 ;  /* 0x000000100418723c */ /* 0x004fe20000041818 */
[----:B------:R-:W-:-:S02]  /*11e00*/  IMAD.MOV.U32 R11, RZ, RZ, R16 ;  /* 0x000000ffff0b7224 */ /* 0x000fc400078e0010 */
[----:B------:R-:W-:Y:S01]  /*11e10*/  IMAD.MOV.U32 R10, RZ, RZ, R17 ;  /* 0x000000ffff0a7224 */ /* 0x000fe200078e0011 */
[----:B---3--:R-:W-:Y:S01]  /*11e20*/  STL.64 [R1+0xcf8], R14 ;  /* 0x000cf80e01007387 */ /* 0x008fe20000100a00 */
[----:B----4-:R0:W-:Y:S03]  /*11e30*/  STL.64 [R1+0xcf0], R12 ;  /* 0x000cf00c01007387 */ /* 0x0101e60000100a00 */
[----:B0-----:R-:W2:Y:S01]  /*11e40*/  LDL.LU R12, [R1+0x220] ;  /* 0x00022000010c7983 */ /* 0x001ea20000300800 */
[----:B------:R-:W2:Y:S02]  /*11e50*/  LDL.LU R13, [R1+0x224] ;  /* 0x00022400010d7983 */ /* 0x000ea40000300800 */
[----:B------:R-:W2:Y:S02]  /*11e60*/  LDL.LU R14, [R1+0x228] ;  /* 0x00022800010e7983 */ /* 0x000ea40000300800 */
[----:B------:R-:W-:-:S02]  /*11e70*/  IMAD.MOV.U32 R15, RZ, RZ, R29 ;  /* 0x000000ffff0f7224 */ /* 0x000fc400078e001d */
[----:B------:R-:W3:Y:S01]  /*11e80*/  LDL.LU R29, [R1+0xd38] ;  /* 0x000d3800011d7983 */ /* 0x000ee20000300800 */
[----:B------:R-:W-:Y:S02]  /*11e90*/  STL [R1+0xb0c], R2 ;  /* 0x000b0c0201007387 */ /* 0x000fe40000100800 */
[----:B------:R-:W-:Y:S05]  /*11ea0*/  STL [R1+0xb08], R3 ;  /* 0x000b080301007387 */ /* 0x000fea0000100800 */
[----:B------:R0:W-:Y:S01]  /*11eb0*/  STL.64 [R1+0x140], R24 ;  /* 0x0001401801007387 */ /* 0x0001e20000100a00 */
[----:B------:R1:W-:Y:S04]  /*11ec0*/  STL.64 [R1+0x148], R26 ;  /* 0x0001481a01007387 */ /* 0x0003e80000100a00 */
[----:B0-----:R-:W4:Y:S01]  /*11ed0*/  LDL.LU.64 R24, [R1+0xd30] ;  /* 0x000d300001187983 */ /* 0x001f220000300a00 */
[----:B------:R-:W2:Y:S02]  /*11ee0*/  LDL.LU.64 R18, [R1+0xd28] ;  /* 0x000d280001127983 */ /* 0x000ea40000300a00 */
[----:B------:R-:W2:Y:S02]  /*11ef0*/  LDL.LU.64 R16, [R1+0xd20] ;  /* 0x000d200001107983 */ /* 0x000ea40000300a00 */
[----:B-1----:R-:W-:-:S02]  /*11f00*/  IMAD.MOV.U32 R27, RZ, RZ, R20 ;  /* 0x000000ffff1b7224 */ /* 0x002fc400078e0014 */
[----:B------:R-:W-:Y:S01]  /*11f10*/  IMAD.MOV.U32 R26, RZ, RZ, R21 ;  /* 0x000000ffff1a7224 */ /* 0x000fe200078e0015 */
[C---:B--2---:R-:W-:Y:S01]  /*11f20*/  HMMA.16816.F32.BF16 R16, R4.reuse, R20, R16 ;  /* 0x000000140410723c */ /* 0x044fe20000041810 */
[----:B------:R-:W2:Y:S11]  /*11f30*/  LDL.LU.64 R20, [R1+0xd18] ;  /* 0x000d180001147983 */ /* 0x000eb60000300a00 */
[----:B------:R-:W-:Y:S11]  /*11f40*/  @!UPT UIADD3 URZ, URZ, URZ, URZ ;  /* 0x0000003f3f3ff290 */ /* 0x000ff6000fffe03f */
[----:B------:R0:W-:Y:S01]  /*11f50*/  STL.64 [R1+0x138], R18 ;  /* 0x0001381201007387 */ /* 0x0001e20000100a00 */
[----:B------:R-:W-:Y:S02]  /*11f60*/  IMAD.MOV.U32 R2, RZ, RZ, R16 ;  /* 0x000000ffff027224 */ /* 0x000fe400078e0010 */
[----:B------:R-:W-:Y:S01]  /*11f70*/  IMAD.MOV.U32 R3, RZ, RZ, R17 ;  /* 0x000000ffff037224 */ /* 0x000fe200078e0011 */
[----:B0-----:R-:W2:Y:S01]  /*11f80*/  LDL.LU.64 R18, [R1+0xd10] ;  /* 0x000d100001127983 */ /* 0x001ea20000300a00 */
[----:B------:R-:W2:Y:S03]  /*11f90*/  LDL.LU.64 R16, [R1+0xd08] ;  /* 0x000d080001107983 */ /* 0x000ea60000300a00 */
[----:B------:R-:W-:Y:S02]  /*11fa0*/  STL [R1+0xb4c], R3 ;  /* 0x000b4c0301007387 */ /* 0x000fe40000100800 */
[----:B------:R-:W-:Y:S01]  /*11fb0*/  STL [R1+0xb48], R2 ;  /* 0x000b480201007387 */ /* 0x000fe20000100800 */
[C---:B--2---:R-:W-:Y:S11]  /*11fc0*/  HMMA.16816.F32.BF16 R16, R4.reuse, R20, R16 ;  /* 0x000000140410723c */ /* 0x044ff60000041810 */
[----:B------:R-:W-:Y:S11]  /*11fd0*/  @!UPT UIADD3 URZ, URZ, URZ, URZ ;  /* 0x0000003f3f3ff290 */ /* 0x000ff6000fffe03f */
[----:B------:R-:W-:Y:S01]  /*11fe0*/  @!UPT UIADD3 URZ, URZ, URZ, URZ ;  /* 0x0000003f3f3ff290 */ /* 0x000fe2000fffe03f */
[----:B------:R0:W-:Y:S01]  /*11ff0*/  STL.64 [R1+0x120], R16 ;  /* 0x0001201001007387 */ /* 0x0001e20000100a00 */
[----:B------:R-:W-:Y:S03]  /*12000*/  STL.64 [R1+0x128], R18 ;  /* 0x0001281201007387 */ /* 0x000fe60000100a00 */
[----:B0-----:R-:W2:Y:S01]  /*12010*/  LDL.LU.64 R16, [R1+0xd00] ;  /* 0x000d000001107983 */ /* 0x001ea20000300a00 */
[----:B------:R-:W-:Y:S02]  /*12020*/  IMAD.MOV.U32 R0, RZ, RZ, R20 ;  /* 0x000000ffff007224 */ /* 0x000fe400078e0014 */
[----:B------:R-:W-:Y:S02]  /*12030*/  IMAD.MOV.U32 R28, RZ, RZ, R21 ;  /* 0x000000ffff1c7224 */ /* 0x000fe400078e0015 */
[----:B---3--:R-:W0:Y:S04]  /*12040*/  LDSM.16.MT88.4 R20, [R29+0x4180] ;  /* 0x004180001d14783b */ /* 0x008e280000004200 */
[----:B0-----:R-:W-:Y:S01]  /*12050*/  STL.64 [R1+0xca8], R22 ;  /* 0x000ca81601007387 */ /* 0x001fe20000100a00 */
[----:B------:R0:W-:Y:S03]  /*12060*/  STL.64 [R1+0xca0], R20 ;  /* 0x000ca01401007387 */ /* 0x0001e60000100a00 */
[----:B0-----:R-:W3:Y:S01]  /*12070*/  LDL.LU R20, [R1+0x320] ;  /* 0x0003200001147983 */ /* 0x001ee20000300800 */
[----:B------:R-:W3:Y:S02]  /*12080*/  LDL.LU R21, [R1+0x324] ;  /* 0x0003240001157983 */ /* 0x000ee40000300800 */
[----:B------:R-:W3:Y:S02]  /*12090*/  LDL.LU R22, [R1+0x328] ;  /* 0x0003280001167983 */ /* 0x000ee40000300800 */
[----:B------:R-:W3:Y:S01]  /*120a0*/  LDL.LU R23, [R1+0x32c] ;  /* 0x00032c0001177983 */ /* 0x000ee20000300800 */
[----:B--2---:R-:W-:Y:S01]  /*120b0*/  HMMA.16816.F32.BF16 R12, R4, R16, R12 ;  /* 0x00000010040c723c */ /* 0x004fe2000004180c */
[----:B------:R-:W-:-:S02]  /*120c0*/  IMAD.MOV.U32 R3, RZ, RZ, R16 ;  /* 0x000000ffff037224 */ /* 0x000fc400078e0010 */
[----:B------:R-:W-:Y:S02]  /*120d0*/  IMAD.MOV.U32 R2, RZ, RZ, R17 ;  /* 0x000000ffff027224 */ /* 0x000fe400078e0011 */
[----:B------:R-:W0:Y:S11]  /*120e0*/  LDSM.16.MT88.4 R16, [R29+0x6000] ;  /* 0x006000001d10783b */ /* 0x000e360000004200 */
[----:B------:R-:W-:Y:S07]  /*120f0*/  @!UPT UIADD3 URZ, URZ, URZ, URZ ;  /* 0x0000003f3f3ff290 */ /* 0x000fee000fffe03f */
[----:B------:R-:W-:Y:S01]  /*12100*/  STL.64 [R1+0x110], R12 ;  /* 0x0001100c01007387 */ /* 0x000fe20000100a00 */
[----:B------:R1:W-:Y:S03]  /*12110*/  STL.64 [R1+0x118], R14 ;  /* 0x0001180e01007387 */ /* 0x0003e60000100a00 */
[----:B-1----:R-:W2:Y:S01]  /*12120*/  LDL.LU.64 R14, [R1+0xcf8] ;  /* 0x000cf800010e7983 */ /* 0x002ea20000300a00 */
[----:B------:R-:W2:Y:S03]  /*12130*/  LDL.LU.64 R12, [R1+0xcf0] ;  /* 0x000cf000010c7983 */ /* 0x000ea60000300a00 */
[----:B0-----:R-:W-:Y:S01]  /*12140*/  STL.64 [R1+0xc18], R18 ;  /* 0x000c181201007387 */ /* 0x001fe20000100a00 */
[----:B------:R0:W-:Y:S03]  /*12150*/  STL.64 [R1+0xc10], R16 ;  /* 0x000c101001007387 */ /* 0x0001e60000100a00 */
[----:B0-----:R-:W2:Y:S01]  /*12160*/  LDL.LU R16, [R1+0x10] ;  /* 0x0000100001107983 */ /* 0x001ea20000300800 */
[----:B------:R-:W2:Y:S02]  /*12170*/  LDL.LU R17, [R1+0x14] ;  /* 0x0000140001117983 */ /* 0x000ea40000300800 */
[----:B--2---:R-:W-:Y:S01]  /*12180*/  HMMA.16816.F32.BF16 R12, R4, R16, R12 ;  /* 0x00000010040c723c */ /* 0x004fe2000004180c */
[----:B------:R0:W-:Y:S11]  /*12190*/  STL.64 [R1+0xc30], R16 ;  /* 0x000c301001007387 */ /* 0x0001f60000100a00 */
[----:B------:R-:W-:Y:S11]  /*121a0*/  @!UPT UIADD3 URZ, URZ, URZ, URZ ;  /* 0x0000003f3f3ff290 */ /* 0x000ff6000fffe03f */
[----:B------:R-:W-:Y:S01]  /*121b0*/  STL.64 [R1+0x100], R12 ;  /* 0x0001000c01007387 */ /* 0x000fe20000100a00 */
[----:B------:R-:W-:Y:S02]  /*121c0*/  STL.64 [R1+0x108], R14 ;  /* 0x0001080e01007387 */ /* 0x000fe40000100a00 */
[----:B------:R-:W1:Y:S04]  /*121d0*/  LDSM.16.MT88.4 R12, [R29+0x6080] ;  /* 0x006080001d0c783b */ /* 0x000e680000004200 */
[----:B0-----:R-:W-:Y:S02]  /*121e0*/  IMAD.MOV.U32 R16, RZ, RZ, R3 ;  /* 0x000000ffff107224 */ /* 0x001fe400078e0003 */
[----:B------:R-:W-:Y:S01]  /*121f0*/  IMAD.MOV.U32 R17, RZ, RZ, R2 ;  /* 0x000000ffff117224 */ /* 0x000fe200078e0002 */
[----:B-1----:R-:W-:Y:S01]  /*12200*/  STL.64 [R1+0xb80], R14 ;  /* 0x000b800e01007387 */ /* 0x002fe20000100a00 */
[----:B------:R0:W-:Y:S03]  /*12210*/  STL.64 [R1+0xb78], R12 ;  /* 0x000b780c01007387 */ /* 0x0001e60000100a00 */
[----:B0-----:R-:W2:Y:S01]  /*12220*/  LDL.LU R12, [R1+0x280] ;  /* 0x00028000010c7983 */ /* 0x001ea20000300800 */
[----:B------:R-:W2:Y:S02]  /*12230*/  LDL.LU R13, [R1+0x284] ;  /* 0x00028400010d7983 */ /* 0x000ea40000300800 */
[----:B------:R-:W2:Y:S02]  /*12240*/  LDL.LU R14, [R1+0x288] ;  /* 0x00028800010e7983 */ /* 0x000ea40000300800 */
[----:B------:R-:W2:Y:S01]  /*12250*/  LDL.LU R15, [R1+0x28c] ;  /* 0x00028c00010f7983 */ /* 0x000ea20000300800 */
[----:B------:R0:W-:Y:S04]  /*12260*/  STL.64 [R1+0xc48], R16 ;  /* 0x000c481001007387 */ /* 0x0001e80000100a00 */
[----:B0-----:R-:W2:Y:S01]  /*12270*/  LDL.LU R16, [R1+0x2c0] ;  /* 0x0002c00001107983 */ /* 0x001ea20000300800 */
[----:B------:R-:W2:Y:S02]  /*12280*/  LDL.LU R17, [R1+0x2c4] ;  /* 0x0002c40001117983 */ /* 0x000ea40000300800 */
[----:B------:R-:W2:Y:S02]  /*12290*/  LDL.LU R18, [R1+0x2c8] ;  /* 0x0002c80001127983 */ /* 0x000ea40000300800 */
[----:B------:R-:W2:Y:S02]  /*122a0*/  LDL.LU R19, [R1+0x2cc] ;  /* 0x0002cc0001137983 */ /* 0x000ea40000300800 */
[----:B--2---:R-:W-:Y:S01]  /*122b0*/  STL.64 [R1+0xc58], R18 ;  /* 0x000c581201007387 */ /* 0x004fe20000100a00 */
[----:B------:R0:W-:Y:S02]  /*122c0*/  STL.64 [R1+0xc50], R16 ;  /* 0x000c501001007387 */ /* 0x0001e40000100a00 */
[----:B0-----:R-:W-:-:S02]  /*122d0*/  IMAD.MOV.U32 R16, RZ, RZ, R27 ;  /* 0x000000ffff107224 */ /* 0x001fc400078e001b */
[----:B------:R-:W-:Y:S01]  /*122e0*/  IMAD.MOV.U32 R17, RZ, RZ, R26 ;  /* 0x000000ffff117224 */ /* 0x000fe200078e001a */
[----:B------:R-:W2:Y:S01]  /*122f0*/  LDL.LU R27, [R1+0xce8] ;  /* 0x000ce800011b7983 */ /* 0x000ea20000300800 */
[----:B------:R-:W2:Y:S03]  /*12300*/  LDL.LU R26, [R1+0xce4] ;  /* 0x000ce400011a7983 */ /* 0x000ea60000300800 */
[----:B------:R-:W-:Y:S01]  /*12310*/  STL.64 [R1+0xc70], R16 ;  /* 0x000c701001007387 */ /* 0x000fe20000100a00 */
[----:B------:R-:W-:Y:S02]  /*12320*/  STL.64 [R1+0xc28], R14 ;  /* 0x000c280e01007387 */ /* 0x000fe40000100a00 */
[----:B------:R0:W-:Y:S02]  /*12330*/  STL.64 [R1+0xc20], R12 ;  /* 0x000c200c01007387 */ /* 0x0001e40000100a00 */
[----:B0-----:R-:W3:Y:S01]  /*12340*/  LDL.LU.64 R12, [R1] ;  /* 0x00000000010c7983 */ /* 0x001ee20000300a00 */
[----:B------:R-:W-:-:S02]  /*12350*/  IMAD.MOV.U32 R16, RZ, RZ, R11 ;  /* 0x000000ffff107224 */ /* 0x000fc400078e000b */
[----:B------:R-:W-:Y:S01]  /*12360*/  IMAD.MOV.U32 R17, RZ, RZ, R10 ;  /* 0x000000ffff117224 */ /* 0x000fe200078e000a */
[----:B---3--:R-:W-:Y:S01]  /*12370*/  HMMA.16816.F32.BF16 R20, R4, R12, R20 ;  /* 0x0000000c0414723c */ /* 0x008fe20000041814 */
[----:B------:R-:W-:Y:S02]  /*12380*/  IMAD.MOV.U32 R19, RZ, RZ, R12 ;  /* 0x000000ffff137224 */ /* 0x000fe400078e000c */
[----:B------:R-:W-:Y:S11]  /*12390*/  IMAD.MOV.U32 R18, RZ, RZ, R13 ;  /* 0x000000ffff127224 */ /* 0x000ff600078e000d */
[----:B------:R-:W-:Y:S09]  /*123a0*/  @!UPT UIADD3 URZ, URZ, URZ, URZ ;  /* 0x0000003f3f3ff290 */ /* 0x000ff2000fffe03f */
[----:B------:R-:W-:Y:S01]  /*123b0*/  STL.64 [R1+0xf0], R20 ;  /* 0x0000f01401007387 */ /* 0x000fe20000100a00 */
[----:B------:R-:W3:Y:S02]  /*123c0*/  LDL.LU R11, [R1+0xce0] ;  /* 0x000ce000010b7983 */ /* 0x000ee40000300800 */
[----:B------:R-:W2:Y:S02]  /*123d0*/  LDL.LU R10, [R1+0xcdc] ;  /* 0x000cdc00010a7983 */ /* 0x000ea40000300800 */
[----:B------:R0:W-:Y:S01]  /*123e0*/  STL.64 [R1+0xc88], R16 ;  /* 0x000c881001007387 */ /* 0x0001e20000100a00 */
[----:B------:R-:W2:Y:S01]  /*123f0*/  LDL.LU R12, [R1+0x2a0] ;  /* 0x0002a000010c7983 */ /* 0x000ea20000300800 */
[----:B------:R-:W2:Y:S02]  /*12400*/  LDL.LU R13, [R1+0x2a4] ;  /* 0x0002a400010d7983 */ /* 0x000ea40000300800 */
[----:B------:R-:W2:Y:S02]  /*12410*/  LDL.LU R14, [R1+0x2a8] ;  /* 0x0002a800010e7983 */ /* 0x000ea40000300800 */
[----:B------:R-:W2:Y:S02]  /*12420*/  LDL.LU R15, [R1+0x2ac] ;  /* 0x0002ac00010f7983 */ /* 0x000ea40000300800 */
[----:B0-----:R-:W-:-:S02]  /*12430*/  IMAD.MOV.U32 R16, RZ, RZ, R9 ;  /* 0x000000ffff107224 */ /* 0x001fc400078e0009 */
[----:B------:R-:W3:Y:S01]  /*12440*/  LDL.LU R9, [R1+0xcd8] ;  /* 0x000cd80001097983 */ /* 0x000ee20000300800 */
[----:B------:R-:W-:Y:S02]  /*12450*/  IMAD.MOV.U32 R17, RZ, RZ, R8 ;  /* 0x000000ffff117224 */ /* 0x000fe400078e0008 */
[----:B------:R-:W3:Y:S02]  /*12460*/  LDL.LU R8, [R1+0xcd4] ;  /* 0x000cd40001087983 */ /* 0x000ee40000300800 */
[----:B------:R-:W4:Y:S02]  /*12470*/  LDL.LU R20, [R1+0x310] ;  /* 0x0003100001147983 */ /* 0x000f240000300800 */
[----:B------:R-:W-:Y:S01]  /*12480*/  IMAD.MOV.U32 R3, RZ, RZ, R22 ;  /* 0x000000ffff037224 */ /* 0x000fe200078e0016 */
[----:B------:R-:W4:Y:S01]  /*12490*/  LDL.LU R21, [R1+0x314] ;  /* 0x0003140001157983 */ /* 0x000f220000300800 */
[----:B------:R-:W-:Y:S02]  /*124a0*/  IMAD.MOV.U32 R2, RZ, RZ, R23 ;  /* 0x000000ffff027224 */ /* 0x000fe400078e0017 */
[----:B------:R-:W4:Y:S02]  /*124b0*/  LDL.LU R22, [R1+0x318] ;  /* 0x0003180001167983 */ /* 0x000f240000300800 */
[----:B------:R-:W4:Y:S01]  /*124c0*/  LDL.LU R23, [R1+0x31c] ;  /* 0x00031c0001177983 */ /* 0x000f220000300800 */
[----:B--2---:R-:W-:Y:S01]  /*124d0*/  STL.64 [R1+0xc40], R14 ;  /* 0x000c400e01007387 */ /* 0x004fe20000100a00 */
[----:B------:R3:W-:Y:S02]  /*124e0*/  STL.64 [R1+0xc38], R12 ;  /* 0x000c380c01007387 */ /* 0x0007e40000100a00 */
[----:B---3--:R-:W-:-:S02]  /*124f0*/  IMAD.MOV.U32 R12, RZ, RZ, R9 ;  /* 0x000000ffff0c7224 */ /* 0x008fc400078e0009 */
[----:B------:R-:W-:Y:S01]  /*12500*/  IMAD.MOV.U32 R13, RZ, RZ, R10 ;  /* 0x000000ffff0d7224 */ /* 0x000fe200078e000a */
[----:B------:R-:W2:Y:S01]  /*12510*/  LDL.LU R9, [R1+0xcd0] ;  /* 0x000cd00001097983 */ /* 0x000ea20000300800 */
[----:B------:R-:W3:Y:S02]  /*12520*/  LDL.LU R10, [R1+0xccc] ;  /* 0x000ccc00010a7983 */ /* 0x000ee40000300800 */
[----:B------:R-:W-:Y:S02]  /*12530*/  IMAD.MOV.U32 R14, RZ, RZ, R11 ;  /* 0x000000ffff0e7224 */ /* 0x000fe400078e000b */
[----:B------:R-:W2:Y:S01]  /*12540*/  LDL.LU R11, [R1+0xcc8] ;  /* 0x000cc800010b7983 */ /* 0x000ea20000300800 */
[----:B------:R-:W2:Y:S03]  /*12550*/  LDL.LU R15, [R1+0x2bc] ;  /* 0x0002bc00010f7983 */ /* 0x000ea60000300800 */
[----:B--2---:R3:W-:Y:S01]  /*12560*/  STL.64 [R1+0xc68], R14 ;  /* 0x000c680e01007387 */ /* 0x0047e20000100a00 */
[----:B------:R0:W-:Y:S02]  /*12570*/  STL.64 [R1+0xc60], R12 ;  /* 0x000c600c01007387 */ /* 0x0001e40000100a00 */
[----:B---3--:R-:W-:-:S02]  /*12580*/  IMAD.MOV.U32 R14, RZ, RZ, R10 ;  /* 0x000000ffff0e7224 */ /* 0x008fc400078e000a */
[----:B0-----:R-:W-:Y:S02]  /*12590*/  IMAD.MOV.U32 R12, RZ, RZ, R8 ;  /* 0x000000ffff0c7224 */ /* 0x001fe400078e0008 */
[----:B------:R-:W-:Y:S01]  /*125a0*/  IMAD.MOV.U32 R15, RZ, RZ, R11 ;  /* 0x000000ffff0f7224 */ /* 0x000fe200078e000b */
[----:B------:R-:W2:Y:S01]  /*125b0*/  LDL.LU R8, [R1+0xcc4] ;  /* 0x000cc40001087983 */ /* 0x000ea20000300800 */
[----:B------:R-:W-:Y:S02]  /*125c0*/  IMAD.MOV.U32 R13, RZ, RZ, R9 ;  /* 0x000000ffff0d7224 */ /* 0x000fe400078e0009 */
[----:B------:R-:W3:Y:S02]  /*125d0*/  LDL.LU R9, [R1+0xcc0] ;  /* 0x000cc00001097983 */ /* 0x000ee40000300800 */
[----:B------:R-:W2:Y:S01]  /*125e0*/  LDL.LU R10, [R1+0xcbc] ;  /* 0x000cbc00010a7983 */ /* 0x000ea20000300800 */
[----:B------:R-:W2:Y:S01]  /*125f0*/  LDL.LU R11, [R1+0xcb8] ;  /* 0x000cb800010b7983 */ /* 0x000ea20000300800 */
[----:B------:R-:W-:Y:S02]  /*12600*/  STL.64 [R1+0xc80], R14 ;  /* 0x000c800e01007387 */ /* 0x000fe40000100a00 */
[----:B------:R0:W-:Y:S02]  /*12610*/  STL.64 [R1+0xc78], R12 ;  /* 0x000c780c01007387 */ /* 0x0001e40000100a00 */
[----:B0-----:R-:W2:Y:S01]  /*12620*/  LDL.LU R12, [R1+0x2f0] ;  /* 0x0002f000010c7983 */ /* 0x001ea20000300800 */
[----:B------:R-:W2:Y:S02]  /*12630*/  LDL.LU R13, [R1+0x2f4] ;  /* 0x0002f400010d7983 */ /* 0x000ea40000300800 */
[----:B------:R-:W2:Y:S02]  /*12640*/  LDL.LU R14, [R1+0x2f8] ;  /* 0x0002f800010e7983 */ /* 0x000ea40000300800 */
[----:B------:R-:W2:Y:S01]  /*12650*/  LDL.LU R15, [R1+0x2fc] ;  /* 0x0002fc00010f7983 */ /* 0x000ea20000300800 */
[----:B----4-:R-:W-:Y:S01]  /*12660*/  HMMA.16816.F32.BF16 R4, R4, R24, R20 ;  /* 0x000000180404723c */ /* 0x010fe20000041814 */
[----:B--2---:R3:W-:Y:S01]  /*12670*/  STL.64 [R1+0xc98], R14 ;  /* 0x000c980e01007387 */ /* 0x0047e20000100a00 */
[----:B------:R0:W-:Y:S02]  /*12680*/  STL.64 [R1+0xc90], R12 ;  /* 0x000c900c01007387 */ /* 0x0001e40000100a00 */
[----:B---3--:R-:W-:-:S02]  /*12690*/  IMAD.MOV.U32 R14, RZ, RZ, R9 ;  /* 0x000000ffff0e7224 */ /* 0x008fc400078e0009 */
[----:B0-----:R-:W-:Y:S02]  /*126a0*/  IMAD.MOV.U32 R12, RZ, RZ, R11 ;  /* 0x000000ffff0c7224 */ /* 0x001fe400078e000b */
[----:B------:R-:W-:Y:S02]  /*126b0*/  IMAD.MOV.U32 R13, RZ, RZ, R10 ;  /* 0x000000ffff0d7224 */ /* 0x000fe400078e000a */
[----:B------:R-:W-:Y:S02]  /*126c0*/  IMAD.MOV.U32 R15, RZ, RZ, R8 ;  /* 0x000000ffff0f7224 */ /* 0x000fe400078e0008 */
[----:B------:R-:W0:Y:S04]  /*126d0*/  LDSM.16.MT88.4 R8, [R29+0x6100] ;  /* 0x006100001d08783b */ /* 0x000e280000004200 */
[----:B------:R-:W-:Y:S01]  /*126e0*/  STL [R1+0xb70], R2 ;  /* 0x000b700201007387 */ /* 0x000fe20000100800 */
[----:B------:R-:W-:Y:S03]  /*126f0*/  STL [R1+0xb58], R3 ;  /* 0x000b580301007387 */ /* 0x000fe60000100800 */
[----:B0-----:R-:W-:Y:S01]  /*12700*/  STL.64 [R1+0xb00], R10 ;  /* 0x000b000a01007387 */ /* 0x001fe20000100a00 */
[----:B------:R0:W-:Y:S02]  /*12710*/  STL.64 [R1+0xaf8], R8 ;  /* 0x000af80801007387 */ /* 0x0001e40000100a00 */
[----:B0-----:R-:W-:-:S02]  /*12720*/  IMAD.MOV.U32 R8, RZ, RZ, R0 ;  /* 0x000000ffff087224 */ /* 0x001fc400078e0000 */
[----:B------:R-:W-:Y:S01]  /*12730*/  IMAD.MOV.U32 R9, RZ, RZ, R28 ;  /* 0x000000ffff097224 */ /* 0x000fe200078e001c */
[----:B------:R-:W2:Y:S01]  /*12740*/  LDL.LU R0, [R1+0xcb4] ;  /* 0x000cb40001007983 */ /* 0x000ea20000300800 */
[----:B------:R-:W3:Y:S02]  /*12750*/  LDL.LU R28, [R1+0xcb0] ;  /* 0x000cb000011c7983 */ /* 0x000ee40000300800 */
[----:B------:R-:W4:Y:S02]  /*12760*/  LDL R10, [R1+0x38] ;  /* 0x00003800010a7983 */ /* 0x000f240000100800 */
[----:B------:R-:W4:Y:S01]  /*12770*/  LDL R11, [R1+0x3c] ;  /* 0x00003c00010b7983 */ /* 0x000f220000100800 */
[----:B------:R-:W2:Y:S01]  /*12780*/  LDL.LU.64 R22, [R1+0xca8] ;  /* 0x000ca80001167983 */ /* 0x000ea20000300a00 */
[----:B------:R-:W2:Y:S02]  /*12790*/  LDL.LU.64 R20, [R1+0xca0] ;  /* 0x000ca00001147983 */ /* 0x000ea40000300a00 */
[----:B------:R-:W-:Y:S02]  /*127a0*/  STL.64 [R1+0xe0], R4 ;  /* 0x0000e00401007387 */ /* 0x000fe40000100a00 */
[----:B------:R-:W-:Y:S02]  /*127b0*/  STL.64 [R1+0xe8], R6 ;  /* 0x0000e80601007387 */ /* 0x000fe40000100a00 */
[----:B------:R-:W0:Y:S04]  /*127c0*/  LDSM.16.MT88.4 R4, [R29+0x6180] ;  /* 0x006180001d04783b */ /* 0x000e280000004200 */
[----:B0-----:R-:W-:Y:S01]  /*127d0*/  STL.64 [R1+0xa88], R6 ;  /* 0x000a880601007387 */ /* 0x001fe20000100a00 */
[----:B------:R0:W-:Y:S02]  /*127e0*/  STL.64 [R1+0xa80], R4 ;  /* 0x000a800401007387 */ /* 0x0001e40000100a00 */
[----:B0-----:R-:W-:-:S02]  /*127f0*/  IMAD.MOV.U32 R4, RZ, RZ, R19 ;  /* 0x000000ffff047224 */ /* 0x001fc400078e0013 */
[----:B------:R-:W-:Y:S01]  /*12800*/  IMAD.MOV.U32 R5, RZ, RZ, R18 ;  /* 0x000000ffff057224 */ /* 0x000fe200078e0012 */
[----:B------:R-:W-:Y:S01]  /*12810*/  STL [R1+0x934], R29 ;  /* 0x0009341d01007387 */ /* 0x000fe20000100800 */
[C---:B--2---:R-:W-:Y:S03]  /*12820*/  HMMA.16816.F32.BF16 R16, R20.reuse, R16, R12 ;  /* 0x000000101410723c */ /* 0x044fe6000004180c */
[----:B------:R-:W2:Y:S01]  /*12830*/  LDL.LU.64 R14, [R1+0xc98] ;  /* 0x000c9800010e7983 */ /* 0x000ea20000300a00 */
[----:B------:R-:W2:Y:S11]  /*12840*/  LDL.LU.64 R12, [R1+0xc90] ;  /* 0x000c9000010c7983 */ /* 0x000eb60000300a00 */
[----:B------:R-:W-:Y:S08]  /*12850*/  @!UPT UIADD3 URZ, URZ, URZ, URZ ;  /* 0x0000003f3f3ff290 */ /* 0x000ff0000fffe03f */
        /* <DEDUP_REMOVED lines=18> */
[C---:B--2---:R-:W-:Y:S11]  /*12980*/  HMMA.16816.F32.BF16 R16, R20.reuse, R8, R16 ;  /* 0x000000081410723c */ /* 0x044ff60000041810 */
[----:B------:R-:W-:Y:S11]  /*12990*/  @!UPT UIADD3 URZ, URZ, URZ, URZ ;  /* 0x0000003f3f3ff290 */ /* 0x000ff6000fffe03f */
[----:B------:R-:W-:Y:S01]  /*129a0*/  @!UPT UIADD3 URZ, URZ, URZ, URZ ;  /* 0x0000003f3f3ff290 */ /* 0x000fe2000fffe03f */
[----:B------:R0:W-:Y:S01]  /*129b0*/  STL.64 [R1+0xa0], R16 ;  /* 0x0000a01001007387 */ /* 0x0001e20000100a00 */
[----:B------:R-:W-:Y:S03]  /*129c0*/  STL.64 [R1+0xa8], R18 ;  /* 0x0000a81201007387 */ /* 0x000fe60000100a00 */
[----:B0-----:R-:W2:Y:S01]  /*129d0*/  LDL.LU.64 R16, [R1+0xc48] ;  /* 0x000c480001107983 */ /* 0x001ea20000300a00 */
[----:B----4-:R0:W-:Y:S02]  /*129e0*/  STL.64 [R1+0xbd0], R10 ;  /* 0x000bd00a01007387 */ /* 0x0101e40000100a00 */
[----:B------:R-:W4:Y:S02]  /*129f0*/  LDL.LU R8, [R1+0x290] ;  /* 0x0002900001087983 */ /* 0x000f240000300800 */
[----:B------:R-:W4:Y:S02]  /*12a00*/  LDL.LU R9, [R1+0x294] ;  /* 0x0002940001097983 */ /* 0x000f240000300800 */
[----:B0-----:R-:W-:Y:S01]  /*12a10*/  IMAD.MOV.U32 R11, RZ, RZ, R0 ;  /* 0x000000ffff0b7224 */ /* 0x001fe200078e0000 */
[----:B--2---:R-:W-:Y:S01]  /*12a20*/  HMMA.16816.F32.BF16 R16, R20, R16, R12 ;  /* 0x000000101410723c */ /* 0x004fe2000004180c */
[----:B------:R-:W2:Y:S01]  /*12a30*/  LDL.LU.64 R14, [R1+0xc40] ;  /* 0x000c4000010e7983 */ /* 0x000ea20000300a00 */
[----:B------:R-:W2:Y:S11]  /*12a40*/  LDL.LU.64 R12, [R1+0xc38] ;  /* 0x000c3800010c7983 */ /* 0x000eb60000300a00 */
[----:B------:R-:W-:Y:S10]  /*12a50*/  @!UPT UIADD3 URZ, URZ, URZ, URZ ;  /* 0x0000003f3f3ff290 */ /* 0x000ff4000fffe03f */
[----:B------:R0:W-:Y:S01]  /*12a60*/  STL [R1+0x90], R16 ;  /* 0x0000901001007387 */ /* 0x0001e20000100800 */
[----:B------:R-:W-:-:S03]  /*12a70*/  IMAD.MOV.U32 R0, RZ, RZ, R17 ;  /* 0x000000ffff007224 */ /* 0x000fc600078e0011 */
[----:B0-----:R-:W2:Y:S01]  /*12a80*/  LDL.LU.64 R16, [R1+0xc30] ;  /* 0x000c300001107983 */ /* 0x001ea20000300a00 */
[----:B---3--:R-:W-:Y:S02]  /*12a90*/  IMAD.MOV.U32 R10, RZ, RZ, R28 ;  /* 0x000000ffff0a7224 */ /* 0x008fe400078e001c */
[----:B------:R-:W-:Y:S02]  /*12aa0*/  IMAD.MOV.U32 R29, RZ, RZ, R18 ;  /* 0x000000ffff1d7224 */ /* 0x000fe400078e0012 */
[----:B------:R-:W-:-:S03]  /*12ab0*/  IMAD.MOV.U32 R28, RZ, RZ, R19 ;  /* 0x000000ffff1c7224 */ /* 0x000fc600078e0013 */
[C---:B----4-:R-:W-:Y:S01]  /*12ac0*/  HMMA.16816.F32.BF16 R4, R20.reuse, R4, R8 ;  /* 0x000000041404723c */ /* 0x050fe20000041808 */
[----:B------:R0:W-:Y:S01]  /*12ad0*/  STL [R1+0xa50], R0 ;  /* 0x000a500001007387 */ /* 0x0001e20000100800 */
[----:B------:R1:W-:Y:S11]  /*12ae0*/  STL [R1+0xa4c], R29 ;  /* 0x000a4c1d01007387 */ /* 0x0003f60000100800 */
[----:B------:R-:W-:Y:S11]  /*12af0*/  @!UPT UIADD3 URZ, URZ, URZ, URZ ;  /* 0x0000003f3f3ff290 */ /* 0x000ff6000fffe03f */
[----:B0-----:R-:W-:Y:S02]  /*12b00*/  IMAD.MOV.U32 R0, RZ, RZ, R4 ;  /* 0x000000ffff007224 */ /* 0x001fe400078e0004 */
[----:B-1----:R-:W-:Y:S01]  /*12b10*/  IMAD.MOV.U32 R29, RZ, RZ, R5 ;  /* 0x000000ffff1d7224 */ /* 0x002fe200078e0005 */
[C---:B--2---:R-:W-:Y:S01]  /*12b20*/  HMMA.16816.F32.BF16 R16, R20.reuse, R16, R12 ;  /* 0x000000101410723c */ /* 0x044fe2000004180c */
[----:B------:R-:W2:Y:S01]  /*12b30*/  LDL.LU.64 R14, [R1+0xc28] ;  /* 0x000c2800010e7983 */ /* 0x000ea20000300a00 */
[----:B------:R-:W2:Y:S11]  /*12b40*/  LDL.LU.64 R12, [R1+0xc20] ;  /* 0x000c2000010c7983 */ /* 0x000eb60000300a00 */
[----:B------:R-:W-:Y:S10]  /*12b50*/  @!UPT UIADD3 URZ, URZ, URZ, URZ ;  /* 0x0000003f3f3ff290 */ /* 0x000ff4000fffe03f */
[----:B------:R-:W-:Y:S01]  /*12b60*/  STL.64 [R1+0x80], R16 ;  /* 0x0000801001007387 */ /* 0x000fe20000100a00 */
[----:B------:R0:W-:Y:S03]  /*12b70*/  STL.64 [R1+0x88], R18 ;  /* 0x0000881201007387 */ /* 0x0001e60000100a00 */
[----:B0-----:R-:W3:Y:S01]  /*12b80*/  LDL.LU.64 R18, [R1+0xc18] ;  /* 0x000c180001127983 */ /* 0x001ee20000300a00 */
[----:B------:R-:W3:Y:S02]  /*12b90*/  LDL.LU.64 R16, [R1+0xc10] ;  /* 0x000c100001107983 */ /* 0x000ee40000300a00 */
[----:B------:R0:W-:Y:S02]  /*12ba0*/  STL.64 [R1+0x78], R6 ;  /* 0x0000780601007387 */ /* 0x0001e40000100a00 */
[----:B------:R-:W-:Y:S01]  /*12bb0*/  STL.64 [R1+0xc00], R26 ;  /* 0x000c001a01007387 */ /* 0x000fe20000100a00 */
[----:B------:R-:W4:Y:S01]  /*12bc0*/  LDL.LU R4, [R1+0x1f0] ;  /* 0x0001f00001047983 */ /* 0x000f220000300800 */
[----:B------:R-:W4:Y:S03]  /*12bd0*/  LDL.LU R5, [R1+0x1f4] ;  /* 0x0001f40001057983 */ /* 0x000f260000300800 */
[----:B0-----:R-:W3:Y:S01]  /*12be0*/  LDL.LU R6, [R1+0x1f8] ;  /* 0x0001f80001067983 */ /* 0x001ee20000300800 */
[----:B------:R-:W3:Y:S01]  /*12bf0*/  LDL.LU R7, [R1+0x1fc] ;  /* 0x0001fc0001077983 */ /* 0x000ee20000300800 */
[----:B--2---:R-:W-:Y:S02]  /*12c00*/  HMMA.16816.F32.BF16 R20, R20, R24, R12 ;  /* 0x000000181414723c */ /* 0x004fe4000004180c */
[----:B---3--:R0:W-:Y:S01]  /*12c10*/  STL.64 [R1+0xb90], R6 ;  /* 0x000b900601007387 */ /* 0x0081e20000100a00 */
[----:B----4-:R-:W-:Y:S02]  /*12c20*/  STL.64 [R1+0xb88], R4 ;  /* 0x000b880401007387 */ /* 0x010fe40000100a00 */
[----:B------:R-:W2:Y:S02]  /*12c30*/  LDL.LU R12, [R1+0x200] ;  /* 0x00020000010c7983 */ /* 0x000ea40000300800 */
[----:B------:R-:W2:Y:S01]  /*12c40*/  LDL.LU R13, [R1+0x204] ;  /* 0x00020400010d7983 */ /* 0x000ea20000300800 */
[----:B------:R-:W3:Y:S01]  /*12c50*/  LDL.LU R14, [R1+0x208] ;  /* 0x00020800010e7983 */ /* 0x000ee20000300800 */
[----:B------:R-:W3:Y:S02]  /*12c60*/  LDL.LU R15, [R1+0x20c] ;  /* 0x00020c00010f7983 */ /* 0x000ee40000300800 */
[----:B------:R-:W4:Y:S02]  /*12c70*/  LDL.64 R10, [R1+0x48] ;  /* 0x00004800010a7983 */ /* 0x000f240000100a00 */
[----:B----4-:R1:W-:Y:S01]  /*12c80*/  STL.64 [R1+0xbe8], R10 ;  /* 0x000be80a01007387 */ /* 0x0103e20000100a00 */
[----:B---3--:R-:W-:Y:S02]  /*12c90*/  STL.64 [R1+0xba0], R14 ;  /* 0x000ba00e01007387 */ /* 0x008fe40000100a00 */
[----:B--2---:R-:W-:Y:S02]  /*12ca0*/  STL.64 [R1+0xb98], R12 ;  /* 0x000b980c01007387 */ /* 0x004fe40000100a00 */
[----:B0-----:R-:W2:Y:S01]  /*12cb0*/  LDL R6, [R1+0x18] ;  /* 0x0000180001067983 */ /* 0x001ea20000100800 */
[----:B------:R-:W2:Y:S04]  /*12cc0*/  LDL R7, [R1+0x1c] ;  /* 0x00001c0001077983 */ /* 0x000ea80000100800 */
[----:B-1----:R-:W3:Y:S04]  /*12cd0*/  LDL R10, [R1+0x58] ;  /* 0x00005800010a7983 */ /* 0x002ee80000100800 */
[----:B------:R-:W3:Y:S01]  /*12ce0*/  LDL R11, [R1+0x5c] ;  /* 0x00005c00010b7983 */ /* 0x000ee20000100800 */
[----:B------:R-:W4:Y:S02]  /*12cf0*/  LDL.LU R24, [R1+0x270] ;  /* 0x0002700001187983 */ /* 0x000f240000300800 */
[----:B------:R-:W4:Y:S02]  /*12d00*/  LDL.LU R25, [R1+0x274] ;  /* 0x0002740001197983 */ /* 0x000f240000300800 */
[----:B------:R-:W4:Y:S01]  /*12d10*/  LDL.LU R26, [R1+0x278] ;  /* 0x00027800011a7983 */ /* 0x000f220000300800 */
[----:B------:R-:W4:Y:S04]  /*12d20*/  LDL.LU R27, [R1+0x27c] ;  /* 0x00027c00011b7983 */ /* 0x000f280000300800 */
[----:B---3--:R0:W-:Y:S04]  /*12d30*/  STL.64 [R1+0xc08], R10 ;  /* 0x000c080a01007387 */ /* 0x0081e80000100a00 */
[----:B0-----:R-:W4:Y:S01]  /*12d40*/  LDL.64 R10, [R1+0x68] ;  /* 0x00006800010a7983 */ /* 0x001f220000100a00 */
[----:B--2---:R0:W-:Y:S03]  /*12d50*/  STL.64 [R1+0xba8], R6 ;  /* 0x000ba80601007387 */ /* 0x0041e60000100a00 */
[----:B0-----:R-:W2:Y:S04]  /*12d60*/  LDL.64 R6, [R1+0x28] ;  /* 0x0000280001067983 */ /* 0x001ea80000100a00 */
[----:B--2---:R0:W-:Y:S01]  /*12d70*/  STL.64 [R1+0xbc8], R6 ;  /* 0x000bc80601007387 */ /* 0x0041e20000100a00 */
[----:B------:R-:W2:Y:S02]  /*12d80*/  LDL.LU R4, [R1+0x240] ;  /* 0x0002400001047983 */ /* 0x000ea40000300800 */
[----:B------:R-:W2:Y:S01]  /*12d90*/  LDL.LU R5, [R1+0x244] ;  /* 0x0002440001057983 */ /* 0x000ea20000300800 */
[----:B0-----:R-:W3:Y:S01]  /*12da0*/  LDL.LU R6, [R1+0x248] ;  /* 0x0002480001067983 */ /* 0x001ee20000300800 */
[----:B------:R-:W3:Y:S03]  /*12db0*/  LDL.LU R7, [R1+0x24c] ;  /* 0x00024c0001077983 */ /* 0x000ee60000300800 */
[----:B---3--:R-:W-:Y:S01]  /*12dc0*/  STL.64 [R1+0xbe0], R6 ;  /* 0x000be00601007387 */ /* 0x008fe20000100a00 */
[----:B--2---:R0:W-:Y:S03]  /*12dd0*/  STL.64 [R1+0xbd8], R4 ;  /* 0x000bd80401007387 */ /* 0x0041e60000100a00 */
[----:B0-----:R-:W2:Y:S01]  /*12de0*/  LDL.LU R4, [R1+0x250] ;  /* 0x0002500001047983 */ /* 0x001ea20000300800 */
[----:B------:R-:W2:Y:S02]  /*12df0*/  LDL.LU R5, [R1+0x254] ;  /* 0x0002540001057983 */ /* 0x000ea40000300800 */
[----:B------:R-:W3:Y:S02]  /*12e00*/  LDL.LU R6, [R1+0x258] ;  /* 0x0002580001067983 */ /* 0x000ee40000300800 */
[----:B------:R-:W3:Y:S02]  /*12e10*/  LDL.LU R7, [R1+0x25c] ;  /* 0x00025c0001077983 */ /* 0x000ee40000300800 */
[----:B---3--:R-:W-:Y:S01]  /*12e20*/  STL.64 [R1+0xbf8], R6 ;  /* 0x000bf80601007387 */ /* 0x008fe20000100a00 */
[----:B--2---:R0:W-:Y:S03]  /*12e30*/  STL.64 [R1+0xbf0], R4 ;  /* 0x000bf00401007387 */ /* 0x0041e60000100a00 */
[----:B0-----:R-:W2:Y:S01]  /*12e40*/  LDL.LU R4, [R1+0x260] ;  /* 0x0002600001047983 */ /* 0x001ea20000300800 */
[----:B------:R-:W2:Y:S02]  /*12e50*/  LDL.LU R5, [R1+0x264] ;  /* 0x0002640001057983 */ /* 0x000ea40000300800 */
[----:B------:R-:W2:Y:S02]  /*12e60*/  LDL.LU R6, [R1+0x268] ;  /* 0x0002680001067983 */ /* 0x000ea40000300800 */
[----:B------:R-:W2:Y:S01]  /*12e70*/  LDL.LU R7, [R1+0x26c] ;  /* 0x00026c0001077983 */ /* 0x000ea20000300800 */
[----:B------:R-:W3:Y:S01]  /*12e80*/  LDL.LU R12, [R1+0x210] ;  /* 0x00021000010c7983 */ /* 0x000ee20000300800 */
[----:B------:R-:W3:Y:S02]  /*12e90*/  LDL.LU R13, [R1+0x214] ;  /* 0x00021400010d7983 */ /* 0x000ee40000300800 */
[----:B------:R-:W2:Y:S02]  /*12ea0*/  LDL.LU R14, [R1+0x218] ;  /* 0x00021800010e7983 */ /* 0x000ea40000300800 */
[----:B------:R-:W2:Y:S01]  /*12eb0*/  LDL.LU R15, [R1+0x21c] ;  /* 0x00021c00010f7983 */ /* 0x000ea20000300800 */
[----:B----4-:R-:W-:Y:S01]  /*12ec0*/  HMMA.16816.F32.BF16 R24, R16, R10, R24 ;  /* 0x0000000a1018723c */ /* 0x010fe20000041818 */
[----:B--2---:R-:W-:Y:S01]  /*12ed0*/  STL.64 [R1+0xbb8], R14 ;  /* 0x000bb80e01007387 */ /* 0x004fe20000100a00 */
[----:B---3--:R0:W-:Y:S03]  /*12ee0*/  STL.64 [R1+0xbb0], R12 ;  /* 0x000bb00c01007387 */ /* 0x0081e60000100a00 */
[----:B0-----:R-:W2:Y:S01]  /*12ef0*/  LDL.LU R12, [R1+0x230] ;  /* 0x00023000010c7983 */ /* 0x001ea20000300800 */
[----:B------:R-:W2:Y:S02]  /*12f00*/  LDL.LU R13, [R1+0x234] ;  /* 0x00023400010d7983 */ /* 0x000ea40000300800 */
[----:B------:R-:W2:Y:S02]  /*12f10*/  LDL.LU R14, [R1+0x238] ;  /* 0x00023800010e7983 */ /* 0x000ea40000300800 */
[----:B------:R-:W2:Y:S01]  /*12f20*/  LDL.LU R15, [R1+0x23c] ;  /* 0x00023c00010f7983 */ /* 0x000ea20000300800 */
[----:B------:R0:W-:Y:S01]  /*12f30*/  STL.64 [R1+0x9f0], R22 ;  /* 0x0009f01601007387 */ /* 0x0001e20000100a00 */
[----:B------:R1:W-:Y:S03]  /*12f40*/  STL.64 [R1+0x9e8], R20 ;  /* 0x0009e81401007387 */ /* 0x0003e60000100a00 */
[----:B0-----:R-:W3:Y:S01]  /*12f50*/  LDL.LU R22, [R1+0x8] ;  /* 0x0000080001167983 */ /* 0x001ee20000300800 */
[----:B------:R-:W3:Y:S02]  /*12f60*/  LDL.LU R23, [R1+0xc] ;  /* 0x00000c0001177983 */ /* 0x000ee40000300800 */
[----:B-1----:R-:W-:-:S02]  /*12f70*/  IMAD.MOV.U32 R21, RZ, RZ, R10 ;  /* 0x000000ffff157224 */ /* 0x002fc400078e000a */
[----:B------:R-:W-:Y:S02]  /*12f80*/  IMAD.MOV.U32 R20, RZ, RZ, R11 ;  /* 0x000000ffff147224 */ /* 0x000fe400078e000b */
[----:B------:R-:W4:Y:S01]  /*12f90*/  LDL.LU.64 R10, [R1+0xc08] ;  /* 0x000c0800010a7983 */ /* 0x000f220000300a00 */
[----:B------:R-:W-:Y:S02]  /*12fa0*/  STL.64 [R1+0x2c0], R24 ;  /* 0x0002c01801007387 */ /* 0x000fe40000100a00 */
[----:B------:R0:W-:Y:S02]  /*12fb0*/  STL.64 [R1+0x2c8], R26 ;  /* 0x0002c81a01007387 */ /* 0x0001e40000100a00 */
[----:B0-----:R-:W2:Y:S01]  /*12fc0*/  LDL.LU.64 R26, [R1+0xc00] ;  /* 0x000c0000011a7983 */ /* 0x001ea20000300a00 */
[----:B------:R-:W-:Y:S01]  /*12fd0*/  STL [R1+0x938], R24 ;  /* 0x0009381801007387 */ /* 0x000fe20000100800 */
[----:B----4-:R-:W-:Y:S02]  /*12fe0*/  HMMA.16816.F32.BF16 R8, R16, R10, R4 ;  /* 0x0000000a1008723c */ /* 0x010fe40000041804 */
[----:B------:R-:W4:Y:S01]  /*12ff0*/  LDL.LU.64 R6, [R1+0xbf8] ;  /* 0x000bf80001067983 */ /* 0x000f220000300a00 */
[----:B------:R-:W4:Y:S11]  /*13000*/  LDL.LU.64 R4, [R1+0xbf0] ;  /* 0x000bf00001047983 */ /* 0x000f360000300a00 */
[----:B------:R-:W-:Y:S09]  /*13010*/  @!UPT UIADD3 URZ, URZ, URZ, URZ ;  /* 0x0000003f3f3ff290 */ /* 0x000ff2000fffe03f */
[----:B------:R-:W-:Y:S01]  /*13020*/  STL.64 [R1+0x2b0], R8 ;  /* 0x0002b00801007387 */ /* 0x000fe20000100a00 */
[----:B------:R0:W-:Y:S03]  /*13030*/  STL.64 [R1+0x2b8], R10 ;  /* 0x0002b80a01007387 */ /* 0x0001e60000100a00 */
[----:B0-----:R-:W4:Y:S01]  /*13040*/  LDL.LU.64 R10, [R1+0xbe8] ;  /* 0x000be800010a7983 */ /* 0x001f220000300a00 */
[----:B------:R-:W-:-:S05]  /*13050*/  IMAD.MOV.U32 R25, RZ, RZ, R8 ;  /* 0x000000ffff197224 */ /* 0x000fca00078e0008 */
[----:B------:R0:W-:Y:S01]  /*13060*/  STL [R1+0x93c], R25 ;  /* 0x00093c1901007387 */ /* 0x0001e20000100800 */
[C---:B----4-:R-:W-:Y:S01]  /*13070*/  HMMA.16816.F32.BF16 R4, R16.reuse, R10, R4 ;  /* 0x0000000a1004723c */ /* 0x050fe20000041804 */
[----:B------:R-:W-:Y:S02]  /*13080*/  IMAD.MOV.U32 R3, RZ, RZ, R10 ;  /* 0x000000ffff037224 */ /* 0x000fe400078e000a */
[----:B0-----:R-:W-:Y:S11]  /*13090*/  IMAD.MOV.U32 R25, RZ, RZ, R11 ;  /* 0x000000ffff197224 */ /* 0x001ff600078e000b */
[----:B------:R-:W-:Y:S09]  /*130a0*/  @!UPT UIADD3 URZ, URZ, URZ, URZ ;  /* 0x0000003f3f3ff290 */ /* 0x000ff2000fffe03f */
[----:B------:R-:W-:Y:S01]  /*130b0*/  STL.64 [R1+0x2f0], R4 ;  /* 0x0002f00401007387 */ /* 0x000fe20000100a00 */
[----:B------:R0:W-:Y:S03]  /*130c0*/  STL.64 [R1+0x2f8], R6 ;  /* 0x0002f80601007387 */ /* 0x0001e60000100a00 */
[----:B0-----:R-:W4:Y:S01]  /*130d0*/  LDL.LU.64 R6, [R1+0xbe0] ;  /* 0x000be00001067983 */ /* 0x001f220000300a00 */
[----:B------:R-:W4:Y:S02]  /*130e0*/  LDL.LU.64 R4, [R1+0xbd8] ;  /* 0x000bd80001047983 */ /* 0x000f240000300a00 */
[----:B------:R-:W4:Y:S02]  /*130f0*/  LDL.LU.64 R10, [R1+0xbd0] ;  /* 0x000bd000010a7983 */ /* 0x000f240000300a00 */
[C---:B----4-:R-:W-:Y:S11]  /*13100*/  HMMA.16816.F32.BF16 R4, R16.reuse, R10, R4 ;  /* 0x0000000a1004723c */ /* 0x050ff60000041804 */
[----:B------:R-:W-:Y:S11]  /*13110*/  @!UPT UIADD3 URZ, URZ, URZ, URZ ;  /* 0x0000003f3f3ff290 */ /* 0x000ff6000fffe03f */
[----:B------:R-:W-:Y:S01]  /*13120*/  @!UPT UIADD3 URZ, URZ, URZ, URZ ;  /* 0x0000003f3f3ff290 */ /* 0x000fe2000fffe03f */
[----:B------:R-:W-:Y:S01]  /*13130*/  STL.64 [R1+0x2e0], R4 ;  /* 0x0002e00401007387 */ /* 0x000fe20000100a00 */
[----:B------:R0:W-:Y:S03]  /*13140*/  STL.64 [R1+0x2e8], R6 ;  /* 0x0002e80601007387 */ /* 0x0001e60000100a00 */
[----:B0-----:R-:W2:Y:S01]  /*13150*/  LDL.LU.64 R6, [R1+0xbc8] ;  /* 0x000bc80001067983 */ /* 0x001ea20000300a00 */
[----:B------:R0:W-:Y:S02]  /*13160*/  STL.64 [R1+0xb50], R10 ;  /* 0x000b500a01007387 */ /* 0x0001e40000100a00 */
[----:B------:R-:W4:Y:S02]  /*13170*/  LDL.LU R8, [R1+0x1c0] ;  /* 0x0001c00001087983 */ /* 0x000f240000300800 */
[----:B------:R-:W4:Y:S01]  /*13180*/  LDL.LU R9, [R1+0x1c4] ;  /* 0x0001c40001097983 */ /* 0x000f220000300800 */
[----:B0-----:R-:W3:Y:S01]  /*13190*/  LDL.LU R10, [R1+0x1c8] ;  /* 0x0001c800010a7983 */ /* 0x001ee20000300800 */
[----:B------:R-:W3:Y:S01]  /*131a0*/  LDL.LU R11, [R1+0x1cc] ;  /* 0x0001cc00010b7983 */ /* 0x000ee20000300800 */
[----:B--2---:R-:W-:Y:S01]  /*131b0*/  HMMA.16816.F32.BF16 R12, R16, R6, R12 ;  /* 0x00000006100c723c */ /* 0x004fe2000004180c */
[----:B------:R-:W-:-:S02]  /*131c0*/  IMAD.MOV.U32 R2, RZ, RZ, R6 ;  /* 0x000000ffff027224 */ /* 0x000fc400078e0006 */
[----:B------:R-:W-:Y:S01]  /*131d0*/  IMAD.MOV.U32 R24, RZ, RZ, R7 ;  /* 0x000000ffff187224 */ /* 0x000fe200078e0007 */
[----:B---3--:R0:W-:Y:S01]  /*131e0*/  STL.64 [R1+0xb68], R10 ;  /* 0x000b680a01007387 */ /* 0x0081e20000100a00 */
[----:B----4-:R1:W-:Y:S02]  /*131f0*/  STL.64 [R1+0xb60], R8 ;  /* 0x000b600801007387 */ /* 0x0103e40000100a00 */
[----:B0-----:R-:W-:Y:S01]  /*13200*/  IMAD.MOV.U32 R10, RZ, RZ, R26 ;  /* 0x000000ffff0a7224 */ /* 0x001fe200078e001a */
[----:B-1----:R-:W2:Y:S01]  /*13210*/  LDL.LU R8, [R1+0x1d0] ;  /* 0x0001d00001087983 */ /* 0x002ea20000300800 */
[----:B------:R-:W2:Y:S02]  /*13220*/  LDL.LU R9, [R1+0x1d4] ;  /* 0x0001d40001097983 */ /* 0x000ea40000300800 */
[----:B------:R-:W3:Y:S02]  /*13230*/  LDL.LU R26, [R1+0xbc4] ;  /* 0x000bc400011a7983 */ /* 0x000ee40000300800 */
[----:B------:R-:W-:-:S02]  /*13240*/  IMAD.MOV.U32 R11, RZ, RZ, R27 ;  /* 0x000000ffff0b7224 */ /* 0x000fc400078e001b */
[----:B------:R-:W3:Y:S08]  /*13250*/  LDL.LU R27, [R1+0xbc0] ;  /* 0x000bc000011b7983 */ /* 0x000ef00000300800 */
[----:B------:R-:W-:Y:S02]  /*13260*/  STL.64 [R1+0x180], R12 ;  /* 0x0001800c01007387 */ /* 0x000fe40000100a00 */
[----:B------:R0:W-:Y:S02]  /*13270*/  STL.64 [R1+0x188], R14 ;  /* 0x0001880e01007387 */ /* 0x0001e40000100a00 */
[----:B0-----:R-:W4:Y:S01]  /*13280*/  LDL.LU.64 R14, [R1+0xbb8] ;  /* 0x000bb800010e7983 */ /* 0x001f220000300a00 */
[----:B------:R-:W4:Y:S02]  /*13290*/  LDL.LU.64 R12, [R1+0xbb0] ;  /* 0x000bb000010c7983 */ /* 0x000f240000300a00 */
[----:B------:R-:W4:Y:S02]  /*132a0*/  LDL.LU.64 R6, [R1+0xba8] ;  /* 0x000ba80001067983 */ /* 0x000f240000300a00 */
[C---:B----4-:R-:W-:Y:S01]  /*132b0*/  HMMA.16816.F32.BF16 R4, R16.reuse, R6, R12 ;  /* 0x000000061004723c */ /* 0x050fe2000004180c */
[----:B------:R-:W4:Y:S01]  /*132c0*/  LDL.LU.64 R14, [R1+0xba0] ;  /* 0x000ba000010e7983 */ /* 0x000f220000300a00 */
[----:B------:R-:W4:Y:S11]  /*132d0*/  LDL.LU.64 R12, [R1+0xb98] ;  /* 0x000b9800010c7983 */ /* 0x000f360000300a00 */
[----:B------:R-:W-:Y:S10]  /*132e0*/  @!UPT UIADD3 URZ, URZ, URZ, URZ ;  /* 0x0000003f3f3ff290 */ /* 0x000ff4000fffe03f */
[----:B------:R-:W-:Y:S01]  /*132f0*/  STL.64 [R1+0x210], R4 ;  /* 0x0002100401007387 */ /* 0x000fe20000100a00 */
[----:B------:R0:W-:Y:S03]  /*13300*/  STL.64 [R1+0x218], R6 ;  /* 0x0002180601007387 */ /* 0x0001e60000100a00 */
[----:B0-----:R-:W3:Y:S01]  /*13310*/  LDL.LU.64 R6, [R1+0xb90] ;  /* 0x000b900001067983 */ /* 0x001ee20000300a00 */
[----:B------:R-:W3:Y:S01]  /*13320*/  LDL.LU.64 R4, [R1+0xb88] ;  /* 0x000b880001047983 */ /* 0x000ee20000300a00 */
[C---:B----4-:R-:W-:Y:S08]  /*13330*/  HMMA.16816.F32.BF16 R12, R16.reuse, R22, R12 ;  /* 0x00000016100c723c */ /* 0x050ff0000004180c */
[----:B---3--:R-:W-:Y:S11]  /*13340*/  HMMA.16816.F32.BF16 R4, R16, R26, R4 ;  /* 0x0000001a1004723c */ /* 0x008ff60000041804 */
[----:B------:R-:W-:Y:S04]  /*13350*/  @!UPT UIADD3 URZ, URZ, URZ, URZ ;  /* 0x0000003f3f3ff290 */ /* 0x000fe8000fffe03f */
[----:B------:R-:W-:Y:S01]  /*13360*/  STL.64 [R1+0x240], R12 ;  /* 0x0002400c01007387 */ /* 0x000fe20000100a00 */
[----:B------:R0:W-:Y:S03]  /*13370*/  STL.64 [R1+0x248], R14 ;  /* 0x0002480e01007387 */ /* 0x0001e60000100a00 */
[----:B0-----:R-:W3:Y:S01]  /*13380*/  LDL.LU.64 R14, [R1+0xb80] ;  /* 0x000b8000010e7983 */ /* 0x001ee20000300a00 */
[----:B------:R-:W3:Y:S02]  /*13390*/  LDL.LU.64 R12, [R1+0xb78] ;  /* 0x000b7800010c7983 */ /* 0x000ee40000300a00 */
[----:B------:R0:W-:Y:S02]  /*133a0*/  STL.64 [R1+0xb20], R22 ;  /* 0x000b201601007387 */ /* 0x0001e40000100a00 */
[----:B------:R-:W3:Y:S01]  /*133b0*/  LDL.LU R16, [R1+0x1e0] ;  /* 0x0001e00001107983 */ /* 0x000ee20000300800 */
[----:B------:R1:W-:Y:S01]  /*133c0*/  STL.64 [R1+0x220], R4 ;  /* 0x0002200401007387 */ /* 0x0003e20000100a00 */
[----:B------:R4:W-:Y:S02]  /*133d0*/  STL.64 [R1+0x228], R6 ;  /* 0x0002280601007387 */ /* 0x0009e40000100a00 */
[----:B------:R-:W3:Y:S02]  /*133e0*/  LDL.LU R17, [R1+0x1e4] ;  /* 0x0001e40001117983 */ /* 0x000ee40000300800 */
[----:B------:R-:W3:Y:S01]  /*133f0*/  LDL.LU R18, [R1+0x1e8] ;  /* 0x0001e80001127983 */ /* 0x000ee20000300800 */
[----:B------:R-:W3:Y:S01]  /*13400*/  LDL.LU R19, [R1+0x1ec] ;  /* 0x0001ec0001137983 */ /* 0x000ee20000300800 */
[----:B0-----:R-:W-:-:S02]  /*13410*/  IMAD.MOV.U32 R22, RZ, RZ, R21 ;  /* 0x000000ffff167224 */ /* 0x001fc400078e0015 */
[----:B------:R-:W-:Y:S01]  /*13420*/  IMAD.MOV.U32 R23, RZ, RZ, R20 ;  /* 0x000000ffff177224 */ /* 0x000fe200078e0014 */
[----:B-1----:R-:W2:Y:S01]  /*13430*/  LDL.LU R4, [R1+0x1b0] ;  /* 0x0001b00001047983 */ /* 0x002ea20000300800 */
[----:B------:R-:W2:Y:S02]  /*13440*/  LDL.LU R5, [R1+0x1b4] ;  /* 0x0001b40001057983 */ /* 0x000ea40000300800 */
[----:B----4-:R-:W4:Y:S02]  /*13450*/  LDL.LU R6, [R1+0x1b8] ;  /* 0x0001b80001067983 */ /* 0x010f240000300800 */
[----:B------:R-:W4:Y:S01]  /*13460*/  LDL.LU R7, [R1+0x1bc] ;  /* 0x0001bc0001077983 */ /* 0x000f220000300800 */
[----:B---3--:R-:W-:Y:S11]  /*13470*/  HMMA.16816.F32.BF16 R16, R12, R22, R16 ;  /* 0x000000160c10723c */ /* 0x008ff60000041810 */
[----:B------:R-:W-:Y:S11]  /*13480*/  @!UPT UIADD3 URZ, URZ, URZ, URZ ;  /* 0x0000003f3f3ff290 */ /* 0x000ff6000fffe03f */
[----:B------:R-:W-:Y:S01]  /*13490*/  @!UPT UIADD3 URZ, URZ, URZ, URZ ;  /* 0x0000003f3f3ff290 */ /* 0x000fe2000fffe03f */
[----:B------:R-:W-:Y:S01]  /*134a0*/  STL.64 [R1+0x330], R16 ;  /* 0x0003301001007387 */ /* 0x000fe20000100a00 */
[----:B------:R-:W-:Y:S02]  /*134b0*/  STL.64 [R1+0x338], R18 ;  /* 0x0003381201007387 */ /* 0x000fe40000100a00 */
[----:B------:R-:W3:Y:S02]  /*134c0*/  LDL.LU R20, [R1+0x190] ;  /* 0x0001900001147983 */ /* 0x000ee40000300800 */
[----:B------:R-:W3:Y:S01]  /*134d0*/  LDL.LU R21, [R1+0x194] ;  /* 0x0001940001157983 */ /* 0x000ee20000300800 */
[----:B------:R-:W2:Y:S01]  /*134e0*/  LDL.LU R22, [R1+0x198] ;  /* 0x0001980001167983 */ /* 0x000ea20000300800 */
[----:B------:R-:W2:Y:S03]  /*134f0*/  LDL.LU R23, [R1+0x19c] ;  /* 0x00019c0001177983 */ /* 0x000ea60000300800 */
[----:B--2---:R0:W-:Y:S01]  /*13500*/  STL.64 [R1+0xb30], R22 ;  /* 0x000b301601007387 */ /* 0x0041e20000100a00 */
[----:B---3--:R-:W-:Y:S02]  /*13510*/  STL.64 [R1+0xb28], R20 ;  /* 0x000b281401007387 */ /* 0x008fe40000100a00 */
[----:B0-----:R-:W-:-:S02]  /*13520*/  IMAD.MOV.U32 R22, RZ, RZ, R2 ;  /* 0x000000ffff167224 */ /* 0x001fc400078e0002 */
[----:B------:R-:W2:Y:S01]  /*13530*/  LDL.LU R2, [R1+0xb70] ;  /* 0x000b700001027983 */ /* 0x000ea20000300800 */
[----:B------:R-:W-:Y:S02]  /*13540*/  STL [R1+0x940], R16 ;  /* 0x0009401001007387 */ /* 0x000fe40000100800 */
[----:B------:R-:W3:Y:S02]  /*13550*/  LDL.LU.64 R18, [R1+0x58] ;  /* 0x0000580001127983 */ /* 0x000ee40000300a00 */
[----:B---3--:R-:W-:Y:S11]  /*13560*/  HMMA.16816.F32.BF16 R8, R12, R18, R8 ;  /* 0x000000120c08723c */ /* 0x008ff60000041808 */
[----:B------:R-:W-:Y:S11]  /*13570*/  @!UPT UIADD3 URZ, URZ, URZ, URZ ;  /* 0x0000003f3f3ff290 */ /* 0x000ff6000fffe03f */
[----:B------:R-:W-:Y:S01]  /*13580*/  @!UPT UIADD3 URZ, URZ, URZ, URZ ;  /* 0x0000003f3f3ff290 */ /* 0x000fe2000fffe03f */
[----:B------:R-:W-:Y:S01]  /*13590*/  STL.64 [R1+0x320], R8 ;  /* 0x0003200801007387 */ /* 0x000fe20000100a00 */
[----:B------:R0:W-:Y:S02]  /*135a0*/  STL.64 [R1+0x328], R10 ;  /* 0x0003280a01007387 */ /* 0x0001e40000100a00 */
[----:B------:R-:W-:Y:S01]  /*135b0*/  IMAD.MOV.U32 R17, RZ, RZ, R8 ;  /* 0x000000ffff117224 */ /* 0x000fe200078e0008 */
[----:B0-----:R-:W3:Y:S01]  /*135c0*/  LDL.LU.64 R10, [R1+0xb68] ;  /* 0x000b6800010a7983 */ /* 0x001ee20000300a00 */
[----:B------:R-:W3:Y:S02]  /*135d0*/  LDL.LU.64 R8, [R1+0xb60] ;  /* 0x000b600001087983 */ /* 0x000ee40000300a00 */
[----:B------:R0:W-:Y:S02]  /*135e0*/  STL.64 [R1+0xb18], R26 ;  /* 0x000b181a01007387 */ /* 0x0001e40000100a00 */
[----:B------:R-:W-:Y:S02]  /*135f0*/  IMAD.MOV.U32 R23, RZ, RZ, R24 ;  /* 0x000000ffff177224 */ /* 0x000fe400078e0018 */
[----:B------:R-:W-:-:S02]  /*13600*/  IMAD.MOV.U32 R24, RZ, RZ, R18 ;  /* 0x000000ffff187224 */ /* 0x000fc400078e0012 */
[----:B0-----:R-:W-:Y:S02]  /*13610*/  IMAD.MOV.U32 R26, RZ, RZ, R3 ;  /* 0x000000ffff1a7224 */ /* 0x001fe400078e0003 */
[----:B------:R-:W-:Y:S01]  /*13620*/  IMAD.MOV.U32 R27, RZ, RZ, R25 ;  /* 0x000000ffff1b7224 */ /* 0x000fe200078e0019 */
[----:B------:R3:W-:Y:S01]  /*13630*/  STL [R1+0xb10], R24 ;  /* 0x000b101801007387 */ /* 0x0007e20000100800 */
[----:B------:R-:W2:Y:S02]  /*13640*/  LDL.LU R3, [R1+0xb58] ;  /* 0x000b580001037983 */ /* 0x000ea40000300800 */
[----:B------:R-:W-:Y:S03]  /*13650*/  STL [R1+0x944], R17 ;  /* 0x0009441101007387 */ /* 0x000fe60000100800 */
[C---:B---3--:R-:W-:Y:S01]  /*13660*/  HMMA.16816.F32.BF16 R24, R12.reuse, R26, R8 ;  /* 0x0000001a0c18723c */ /* 0x048fe20000041808 */
[----:B------:R-:W4:Y:S11]  /*13670*/  LDL.LU.64 R10, [R1+0xb50] ;  /* 0x000b5000010a7983 */ /* 0x000f360000300a00 */
[----:B------:R-:W-:Y:S11]  /*13680*/  @!UPT UIADD3 URZ, URZ, URZ, URZ ;  /* 0x0000003f3f3ff290 */ /* 0x000ff6000fffe03f */
[----:B------:R0:W-:Y:S01]  /*13690*/  STL.64 [R1+0x310], R24 ;  /* 0x0003101801007387 */ /* 0x0001e20000100a00 */
[----:B------:R1:W-:Y:S02]  /*136a0*/  STL.64 [R1+0x318], R26 ;  /* 0x0003181a01007387 */ /* 0x0003e40000100a00 */
[----:B------:R-:W-:Y:S02]  /*136b0*/  IMAD.MOV.U32 R18, RZ, RZ, R24 ;  /* 0x000000ffff127224 */ /* 0x000fe400078e0018 */
[----:B0-----:R-:W3:Y:S01]  /*136c0*/  LDL.LU R24, [R1+0x170] ;  /* 0x0001700001187983 */ /* 0x001ee20000300800 */
[----:B------:R-:W3:Y:S02]  /*136d0*/  LDL.LU R25, [R1+0x174] ;  /* 0x0001740001197983 */ /* 0x000ee40000300800 */
[----:B-1----:R-:W2:Y:S02]  /*136e0*/  LDL.LU R26, [R1+0x178] ;  /* 0x00017800011a7983 */ /* 0x002ea40000300800 */
[----:B------:R-:W2:Y:S02]  /*136f0*/  LDL.LU R27, [R1+0x17c] ;  /* 0x00017c00011b7983 */ /* 0x000ea40000300800 */
[----:B------:R-:W-:Y:S01]  /*13700*/  IMAD.MOV.U32 R16, RZ, RZ, R19 ;  /* 0x000000ffff107224 */ /* 0x000fe200078e0013 */
[C---:B----4-:R-:W-:Y:S01]  /*13710*/  HMMA.16816.F32.BF16 R4, R12.reuse, R10, R4 ;  /* 0x0000000a0c04723c */ /* 0x050fe20000041804 */
[----:B--2---:R-:W-:Y:S01]  /*13720*/  STL.64 [R1+0xb40], R26 ;  /* 0x000b401a01007387 */ /* 0x004fe20000100a00 */
[----:B---3--:R0:W-:Y:S03]  /*13730*/  STL.64 [R1+0xb38], R24 ;  /* 0x000b381801007387 */ /* 0x0081e60000100a00 */
[----:B0-----:R-:W2:Y:S01]  /*13740*/  LDL.LU R24, [R1+0x1a0] ;  /* 0x0001a00001187983 */ /* 0x001ea20000300800 */
[----:B------:R-:W2:Y:S02]  /*13750*/  LDL.LU R25, [R1+0x1a4] ;  /* 0x0001a40001197983 */ /* 0x000ea40000300800 */
[----:B------:R-:W2:Y:S02]  /*13760*/  LDL.LU R26, [R1+0x1a8] ;  /* 0x0001a800011a7983 */ /* 0x000ea40000300800 */
[----:B------:R-:W2:Y:S01]  /*13770*/  LDL.LU R27, [R1+0x1ac] ;  /* 0x0001ac00011b7983 */ /* 0x000ea20000300800 */
[----:B------:R-:W-:Y:S11]  /*13780*/  STL [R1+0x948], R18 ;  /* 0x0009481201007387 */ /* 0x000ff60000100800 */
[----:B------:R-:W-:Y:S01]  /*13790*/  @!UPT UIADD3 URZ, URZ, URZ, URZ ;  /* 0x0000003f3f3ff290 */ /* 0x000fe2000fffe03f */
[----:B------:R0:W-:Y:S02]  /*137a0*/  STL.64 [R1+0x300], R4 ;  /* 0x0003000401007387 */ /* 0x0001e40000100a00 */
[----:B------:R1:W-:Y:S02]  /*137b0*/  STL.64 [R1+0x308], R6 ;  /* 0x0003080601007387 */ /* 0x0003e40000100a00 */
[----:B------:R-:W-:Y:S02]  /*137c0*/  IMAD.MOV.U32 R19, RZ, RZ, R4 ;  /* 0x000000ffff137224 */ /* 0x000fe400078e0004 */
[----:B0-----:R-:W3:Y:S01]  /*137d0*/  LDL.LU R4, [R1+0xf0] ;  /* 0x0000f00001047983 */ /* 0x001ee20000300800 */
[----:B------:R-:W3:Y:S02]  /*137e0*/  LDL.LU R5, [R1+0xf4] ;  /* 0x0000f40001057983 */ /* 0x000ee40000300800 */
[----:B-1----:R-:W-:Y:S02]  /*137f0*/  IMAD.MOV.U32 R6, RZ, RZ, R3 ;  /* 0x000000ffff067224 */ /* 0x002fe400078e0003 */
[----:B------:R-:W-:Y:S01]  /*13800*/  IMAD.MOV.U32 R7, RZ, RZ, R2 ;  /* 0x000000ffff077224 */ /* 0x000fe200078e0002 */
[----:B------:R-:W4:Y:S01]  /*13810*/  LDL.LU R3, [R1+0xb4c] ;  /* 0x000b4c0001037983 */ /* 0x000f220000300800 */
[----:B------:R-:W4:Y:S02]  /*13820*/  LDL.LU R2, [R1+0xb48] ;  /* 0x000b480001027983 */ /* 0x000f240000300800 */
[----:B------:R-:W4:Y:S02]  /*13830*/  LDL.LU R8, [R1+0x160] ;  /* 0x0001600001087983 */ /* 0x000f240000300800 */
[----:B------:R-:W4:Y:S01]  /*13840*/  LDL.LU R9, [R1+0x164] ;  /* 0x0001640001097983 */ /* 0x000f220000300800 */
[----:B------:R-:W4:Y:S01]  /*13850*/  LDL.LU R10, [R1+0x168] ;  /* 0x00016800010a7983 */ /* 0x000f220000300800 */
[----:B------:R-:W4:Y:S02]  /*13860*/  LDL.LU R11, [R1+0x16c] ;  /* 0x00016c00010b7983 */ /* 0x000f240000300800 */
[----:B------:R0:W-:Y:S01]  /*13870*/  STL.64 [R1+0xa98], R6 ;  /* 0x000a980601007387 */ /* 0x0001e20000100a00 */
[C---:B--2---:R-:W-:Y:S01]  /*13880*/  HMMA.16816.F32.BF16 R20, R12.reuse, R22, R24 ;  /* 0x000000160c14723c */ /* 0x044fe20000041818 */
[----:B---3--:R-:W-:Y:S01]  /*13890*/  STL.64 [R1+0xa90], R4 ;  /* 0x000a900401007387 */ /* 0x008fe20000100a00 */
[----:B0-----:R-:W2:Y:S02]  /*138a0*/  LDL.LU.64 R6, [R1+0x18] ;  /* 0x0000180001067983 */ /* 0x001ea40000300a00 */
[----:B------:R-:W-:Y:S02]  /*138b0*/  STL [R1+0x94c], R19 ;  /* 0x00094c1301007387 */ /* 0x000fe40000100800 */
[----:B------:R-:W3:Y:S01]  /*138c0*/  LDL.LU.64 R26, [R1+0xb40] ;  /* 0x000b4000011a7983 */ /* 0x000ee20000300a00 */
[----:B------:R-:W3:Y:S11]  /*138d0*/  LDL.LU.64 R24, [R1+0xb38] ;  /* 0x000b380001187983 */ /* 0x000ef60000300a00 */
[----:B------:R-:W-:Y:S05]  /*138e0*/  @!UPT UIADD3 URZ, URZ, URZ, URZ ;  /* 0x0000003f3f3ff290 */ /* 0x000fea000fffe03f */
[----:B------:R-:W-:Y:S01]  /*138f0*/  STL.64 [R1+0x270], R20 ;  /* 0x0002701401007387 */ /* 0x000fe20000100a00 */
[----:B------:R0:W-:Y:S03]  /*13900*/  STL.64 [R1+0x278], R22 ;  /* 0x0002781601007387 */ /* 0x0001e60000100a00 */
[----:B0-----:R-:W2:Y:S01]  /*13910*/  LDL.LU.64 R22, [R1+0xb30] ;  /* 0x000b300001167983 */ /* 0x001ea20000300a00 */
[----:B------:R-:W2:Y:S02]  /*13920*/  LDL.LU.64 R20, [R1+0xb28] ;  /* 0x000b280001147983 */ /* 0x000ea40000300a00 */
[C---:B--2---:R-:W-:Y:S11]  /*13930*/  HMMA.16816.F32.BF16 R20, R12.reuse, R6, R20 ;  /* 0x000000060c14723c */ /* 0x044ff60000041814 */
[----:B------:R-:W-:Y:S11]  /*13940*/  @!UPT UIADD3 URZ, URZ, URZ, URZ ;  /* 0x0000003f3f3ff290 */ /* 0x000ff6000fffe03f */
[----:B------:R-:W-:Y:S01]  /*13950*/  @!UPT UIADD3 URZ, URZ, URZ, URZ ;  /* 0x0000003f3f3ff290 */ /* 0x000fe2000fffe03f */
[----:B------:R-:W-:Y:S01]  /*13960*/  STL.64 [R1+0x260], R20 ;  /* 0x0002601401007387 */ /* 0x000fe20000100a00 */
[----:B------:R0:W-:Y:S03]  /*13970*/  STL.64 [R1+0x268], R22 ;  /* 0x0002681601007387 */ /* 0x0001e60000100a00 */
[----:B0-----:R-:W3:Y:S01]  /*13980*/  LDL.LU.64 R22, [R1+0xb20] ;  /* 0x000b200001167983 */ /* 0x001ee20000300a00 */
[----:B------:R0:W-:Y:S03]  /*13990*/  STL.64 [R1+0xab0], R6 ;  /* 0x000ab00601007387 */ /* 0x0001e60000100a00 */
[----:B0-----:R-:W2:Y:S04]  /*139a0*/  LDL.LU.64 R6, [R1+0x28] ;  /* 0x0000280001067983 */ /* 0x001ea80000300a00 */
[----:B--2---:R0:W-:Y:S04]  /*139b0*/  STL.64 [R1+0xab8], R6 ;  /* 0x000ab80601007387 */ /* 0x0041e80000100a00 */
[----:B0-----:R-:W2:Y:S04]  /*139c0*/  LDL.LU.64 R6, [R1+0x38] ;  /* 0x0000380001067983 */ /* 0x001ea80000300a00 */
[----:B--2---:R0:W-:Y:S04]  /*139d0*/  STL.64 [R1+0xac0], R6 ;  /* 0x000ac00601007387 */ /* 0x0041e80000100a00 */
[----:B0-----:R-:W2:Y:S01]  /*139e0*/  LDL.LU.64 R6, [R1+0x48] ;  /* 0x0000480001067983 */ /* 0x001ea20000300a00 */
[----:B---3--:R-:W-:Y:S03]  /*139f0*/  HMMA.16816.F32.BF16 R24, R12, R22, R24 ;  /* 0x000000160c18723c */ /* 0x008fe60000041818 */
[----:B--2---:R0:W-:Y:S01]  /*13a00*/  STL.64 [R1+0xad0], R6 ;  /* 0x000ad00601007387 */ /* 0x0041e20000100a00 */
[----:B------:R-:W2:Y:S02]  /*13a10*/  LDL.LU R4, [R1+0x140] ;  /* 0x0001400001047983 */ /* 0x000ea40000300800 */
[----:B------:R-:W2:Y:S01]  /*13a20*/  LDL.LU R5, [R1+0x144] ;  /* 0x0001440001057983 */ /* 0x000ea20000300800 */
[----:B0-----:R-:W3:Y:S01]  /*13a30*/  LDL.LU R6, [R1+0x148] ;  /* 0x0001480001067983 */ /* 0x001ee20000300800 */
[----:B------:R-:W3:Y:S02]  /*13a40*/  LDL.LU R7, [R1+0x14c] ;  /* 0x00014c0001077983 */ /* 0x000ee40000300800 */
[----:B----4-:R-:W-:-:S02]  /*13a50*/  IMAD.MOV.U32 R20, RZ, RZ, R2 ;  /* 0x000000ffff147224 */ /* 0x010fc400078e0002 */
[----:B------:R-:W-:Y:S01]  /*13a60*/  IMAD.MOV.U32 R21, RZ, RZ, R3 ;  /* 0x000000ffff157224 */ /* 0x000fe200078e0003 */
[----:B---3--:R0:W-:Y:S01]  /*13a70*/  STL.64 [R1+0xae0], R6 ;  /* 0x000ae00601007387 */ /* 0x0081e20000100a00 */
[----:B--2---:R-:W-:Y:S03]  /*13a80*/  STL.64 [R1+0xad8], R4 ;  /* 0x000ad80401007387 */ /* 0x004fe60000100a00 */
[----:B0-----:R-:W2:Y:S06]  /*13a90*/  LDL.LU.64 R6, [R1+0x68] ;  /* 0x0000680001067983 */ /* 0x001eac0000300a00 */
[----:B------:R-:W-:Y:S02]  /*13aa0*/  STL.64 [R1+0x250], R24 ;  /* 0x0002501801007387 */ /* 0x000fe40000100a00 */
[----:B------:R0:W-:Y:S02]  /*13ab0*/  STL.64 [R1+0x258], R26 ;  /* 0x0002581a01007387 */ /* 0x0001e40000100a00 */
[----:B0-----:R-:W3:Y:S01]  /*13ac0*/  LDL.LU.64 R26, [R1+0xb18] ;  /* 0x000b1800011a7983 */ /* 0x001ee20000300a00 */
[----:B------:R-:W4:Y:S02]  /*13ad0*/  LDL.LU R24, [R1+0xb10] ;  /* 0x000b100001187983 */ /* 0x000f240000300800 */
[----:B------:R0:W-:Y:S02]  /*13ae0*/  STL.64 [R1+0xac8], R22 ;  /* 0x000ac81601007387 */ /* 0x0001e40000100a00 */
[----:B------:R-:W2:Y:S01]  /*13af0*/  LDL.LU R2, [R1+0xb0c] ;  /* 0x000b0c0001027983 */ /* 0x000ea20000300800 */
[----:B------:R-:W2:Y:S04]  /*13b00*/  LDL.LU R3, [R1+0xb08] ;  /* 0x000b080001037983 */ /* 0x000ea80000300800 */
[----:B0-----:R-:W2:Y:S01]  /*13b10*/  LDL.LU R22, [R1+0x138] ;  /* 0x0001380001167983 */ /* 0x001ea20000300800 */
[----:B------:R-:W2:Y:S01]  /*13b20*/  LDL.LU R23, [R1+0x13c] ;  /* 0x00013c0001177983 */ /* 0x000ea20000300800 */
[----:B---3--:R-:W-:Y:S02]  /*13b30*/  HMMA.16816.F32.BF16 R12, R12, R26, R8 ;  /* 0x0000001a0c0c723c */ /* 0x008fe40000041808 */
[----:B--2---:R0:W-:Y:S01]  /*13b40*/  STL.64 [R1+0xaf0], R22 ;  /* 0x000af01601007387 */ /* 0x0041e20000100a00 */
[----:B------:R1:W-:Y:S02]  /*13b50*/  STL.64 [R1+0xae8], R20 ;  /* 0x000ae81401007387 */ /* 0x0003e40000100a00 */
[----:B0-----:R-:W-:Y:S01]  /*13b60*/  IMAD.MOV.U32 R22, RZ, RZ, R3 ;  /* 0x000000ffff167224 */ /* 0x001fe200078e0003 */
[----:B-1----:R-:W2:Y:S01]  /*13b70*/  LDL.LU R20, [R1+0x150] ;  /* 0x0001500001147983 */ /* 0x002ea20000300800 */
[----:B------:R-:W2:Y:S02]  /*13b80*/  LDL.LU R21, [R1+0x154] ;  /* 0x0001540001157983 */ /* 0x000ea40000300800 */
[----:B------:R-:W-:-:S02]  /*13b90*/  IMAD.MOV.U32 R23, RZ, RZ, R2 ;  /* 0x000000ffff177224 */ /* 0x000fc400078e0002 */
[----:B------:R-:W3:Y:S01]  /*13ba0*/  LDL.LU.64 R2, [R1+0x378] ;  /* 0x0003780001027983 */ /* 0x000ee20000300a00 */
[----:B------:R-:W2:Y:S02]  /*13bb0*/  LDL.LU.64 R10, [R1+0xb00] ;  /* 0x000b0000010a7983 */ /* 0x000ea40000300a00 */
[----:B------:R-:W2:Y:S09]  /*13bc0*/  LDL.LU.64 R8, [R1+0xaf8] ;  /* 0x000af80001087983 */ /* 0x000eb20000300a00 */
[----:B------:R0:W-:Y:S01]  /*13bd0*/  STL.64 [R1+0x230], R12 ;  /* 0x0002300c01007387 */ /* 0x0001e20000100a00 */
[----:B------:R1:W-:Y:S04]  /*13be0*/  STL.64 [R1+0x238], R14 ;  /* 0x0002380e01007387 */ /* 0x0003e80000100a00 */
[----:B0-----:R-:W3:Y:S01]  /*13bf0*/  LDL.LU R12, [R1+0x120] ;  /* 0x00012000010c7983 */ /* 0x001ee20000300800 */
[----:B------:R-:W3:Y:S02]  /*13c00*/  LDL.LU R13, [R1+0x124] ;  /* 0x00012400010d7983 */ /* 0x000ee40000300800 */
[----:B-1----:R-:W3:Y:S02]  /*13c10*/  LDL.LU R14, [R1+0x128] ;  /* 0x00012800010e7983 */ /* 0x002ee40000300800 */
[----:B------:R-:W3:Y:S01]  /*13c20*/  LDL.LU R15, [R1+0x12c] ;  /* 0x00012c00010f7983 */ /* 0x000ee20000300800 */
[----:B------:R-:W3:Y:S01]  /*13c30*/  LDL.LU.64 R18, [R1+0x370] ;  /* 0x0003700001127983 */ /* 0x000ee20000300a00 */
[----:B------:R-:W4:Y:S02]  /*13c40*/  LDL.LU R17, [R1+0x3fc] ;  /* 0x0003fc0001117983 */ /* 0x000f240000300800 */
[----:B------:R-:W-:Y:S01]  /*13c50*/  IMAD.MOV.U32 R25, RZ, RZ, R6 ;  /* 0x000000ffff197224 */ /* 0x000fe200078e0006 */
[C---:B--2---:R-:W-:Y:S01]  /*13c60*/  HMMA.16816.F32.BF16 R20, R8.reuse, R6, R20 ;  /* 0x000000060814723c */ /* 0x044fe20000041814 */
[----:B---3--:R0:W-:Y:S01]  /*13c70*/  STL.64 [R1+0xa58], R18 ;  /* 0x000a581201007387 */ /* 0x0081e20000100a00 */
[----:B----4-:R-:W-:Y:S11]  /*13c80*/  STL [R1+0xa54], R17 ;  /* 0x000a541101007387 */ /* 0x010ff60000100800 */
[----:B------:R-:W-:Y:S10]  /*13c90*/  @!UPT UIADD3 URZ, URZ, URZ, URZ ;  /* 0x0000003f3f3ff290 */ /* 0x000ff4000fffe03f */
[----:B------:R-:W-:Y:S01]  /*13ca0*/  STL.64 [R1+0x2d0], R20 ;  /* 0x0002d01401007387 */ /* 0x000fe20000100a00 */
[----:B------:R1:W-:Y:S02]  /*13cb0*/  STL.64 [R1+0x2d8], R22 ;  /* 0x0002d81601007387 */ /* 0x0003e40000100a00 */
[----:B0-----:R-:W-:Y:S02]  /*13cc0*/  IMAD.MOV.U32 R18, RZ, RZ, R24 ;  /* 0x000000ffff127224 */ /* 0x001fe400078e0018 */
[----:B------:R-:W-:Y:S01]  /*13cd0*/  IMAD.MOV.U32 R24, RZ, RZ, R7 ;  /* 0x000000ffff187224 */ /* 0x000fe200078e0007 */
[----:B-1----:R-:W2:Y:S01]  /*13ce0*/  LDL.LU.64 R22, [R1+0xaf0] ;  /* 0x000af00001167983 */ /* 0x002ea20000300a00 */
[----:B------:R-:W2:Y:S02]  /*13cf0*/  LDL.LU.64 R20, [R1+0xae8] ;  /* 0x000ae80001147983 */ /* 0x000ea40000300a00 */
[----:B------:R-:W3:Y:S02]  /*13d00*/  LDL.LU.64 R6, [R1+0xae0] ;  /* 0x000ae00001067983 */ /* 0x000ee40000300a00 */
[----:B------:R-:W3:Y:S02]  /*13d10*/  LDL.LU.64 R4, [R1+0xad8] ;  /* 0x000ad80001047983 */ /* 0x000ee40000300a00 */
[----:B------:R-:W-:Y:S01]  /*13d20*/  IMAD.MOV.U32 R19, RZ, RZ, R16 ;  /* 0x000000ffff137224 */ /* 0x000fe200078e0010 */
[----:B------:R-:W-:Y:S01]  /*13d30*/  STL.64 [R1+0xaa8], R26 ;  /* 0x000aa81a01007387 */ /* 0x000fe20000100a00 */
[----:B------:R0:W-:Y:S03]  /*13d40*/  STL.64 [R1+0xaa0], R24 ;  /* 0x000aa01801007387 */ /* 0x0001e60000100a00 */
[----:B0-----:R-:W4:Y:S01]  /*13d50*/  LDL.LU R24, [R1+0x100] ;  /* 0x0001000001187983 */ /* 0x001f220000300800 */
[----:B------:R-:W4:Y:S02]  /*13d60*/  LDL.LU R25, [R1+0x104] ;  /* 0x0001040001197983 */ /* 0x000f240000300800 */
[----:B------:R-:W4:Y:S02]  /*13d70*/  LDL.LU R26, [R1+0x108] ;  /* 0x00010800011a7983 */ /* 0x000f240000300800 */
[----:B------:R-:W4:Y:S01]  /*13d80*/  LDL.LU R27, [R1+0x10c] ;  /* 0x00010c00011b7983 */ /* 0x000f220000300800 */
[C---:B---3--:R-:W-:Y:S11]  /*13d90*/  HMMA.16816.F32.BF16 R4, R8.reuse, R18, R4 ;  /* 0x000000120804723c */ /* 0x048ff60000041804 */
[----:B------:R-:W-:Y:S11]  /*13da0*/  @!UPT UIADD3 URZ, URZ, URZ, URZ ;  /* 0x0000003f3f3ff290 */ /* 0x000ff6000fffe03f */
[----:B------:R-:W-:Y:S01]  /*13db0*/  @!UPT UIADD3 URZ, URZ, URZ, URZ ;  /* 0x0000003f3f3ff290 */ /* 0x000fe2000fffe03f */
[----:B------:R-:W-:Y:S01]  /*13dc0*/  STL.64 [R1+0x2a0], R4 ;  /* 0x0002a00401007387 */ /* 0x000fe20000100a00 */
[----:B------:R0:W-:Y:S03]  /*13dd0*/  STL.64 [R1+0x2a8], R6 ;  /* 0x0002a80601007387 */ /* 0x0001e60000100a00 */
[----:B0-----:R-:W2:Y:S01]  /*13de0*/  LDL.LU.64 R6, [R1+0xad0] ;  /* 0x000ad00001067983 */ /* 0x001ea20000300a00 */
[----:B------:R0:W-:Y:S02]  /*13df0*/  STL.64 [R1+0xa68], R18 ;  /* 0x000a681201007387 */ /* 0x0001e40000100a00 */
[----:B------:R-:W3:Y:S02]  /*13e00*/  LDL.LU R16, [R1+0x110] ;  /* 0x0001100001107983 */ /* 0x000ee40000300800 */
[----:B------:R-:W3:Y:S01]  /*13e10*/  LDL.LU R17, [R1+0x114] ;  /* 0x0001140001117983 */ /* 0x000ee20000300800 */
[----:B0-----:R-:W3:Y:S01]  /*13e20*/  LDL.LU R18, [R1+0x118] ;  /* 0x0001180001127983 */ /* 0x001ee20000300800 */
[----:B------:R-:W3:Y:S01]  /*13e30*/  LDL.LU R19, [R1+0x11c] ;  /* 0x00011c0001137983 */ /* 0x000ee20000300800 */
[C---:B--2---:R-:W-:Y:S11]  /*13e40*/  HMMA.16816.F32.BF16 R20, R8.reuse, R6, R20 ;  /* 0x000000060814723c */ /* 0x044ff60000041814 */
[----:B------:R-:W-:Y:S11]  /*13e50*/  @!UPT UIADD3 URZ, URZ, URZ, URZ ;  /* 0x0000003f3f3ff290 */ /* 0x000ff6000fffe03f */
[----:B------:R-:W-:Y:S01]  /*13e60*/  @!UPT UIADD3 URZ, URZ, URZ, URZ ;  /* 0x0000003f3f3ff290 */ /* 0x000fe2000fffe03f */
[----:B------:R0:W-:Y:S01]  /*13e70*/  STL.64 [R1+0x280], R20 ;  /* 0x0002801401007387 */ /* 0x0001e20000100a00 */
[----:B------:R1:W-:Y:S02]  /*13e80*/  STL.64 [R1+0x288], R22 ;  /* 0x0002881601007387 */ /* 0x0003e40000100a00 */
[----:B0-----:R-:W-:Y:S01]  /*13e90*/  IMAD.MOV.U32 R21, RZ, RZ, R6 ;  /* 0x000000ffff157224 */ /* 0x001fe200078e0006 */
[----:B-1----:R-:W2:Y:S01]  /*13ea0*/  LDL.LU.64 R22, [R1+0xac8] ;  /* 0x000ac80001167983 */ /* 0x002ea20000300a00 */
[----:B------:R-:W-:Y:S02]  /*13eb0*/  IMAD.MOV.U32 R20, RZ, RZ, R7 ;  /* 0x000000ffff147224 */ /* 0x000fe400078e0007 */
[----:B------:R-:W2:Y:S02]  /*13ec0*/  LDL.LU.64 R6, [R1+0xac0] ;  /* 0x000ac00001067983 */ /* 0x000ea40000300a00 */
[C---:B--2---:R-:W-:Y:S11]  /*13ed0*/  HMMA.16816.F32.BF16 R12, R8.reuse, R6, R12 ;  /* 0x00000006080c723c */ /* 0x044ff6000004180c */
[----:B------:R-:W-:Y:S11]  /*13ee0*/  @!UPT UIADD3 URZ, URZ, URZ, URZ ;  /* 0x0000003f3f3ff290 */ /* 0x000ff6000fffe03f */
[----:B------:R-:W-:Y:S01]  /*13ef0*/  @!UPT UIADD3 URZ, URZ, URZ, URZ ;  /* 0x0000003f3f3ff290 */ /* 0x000fe2000fffe03f */
[----:B------:R-:W-:Y:S01]  /*13f00*/  STL.64 [R1+0x290], R12 ;  /* 0x0002900c01007387 */ /* 0x000fe20000100a00 */
[----:B------:R0:W-:Y:S02]  /*13f10*/  STL.64 [R1+0x298], R14 ;  /* 0x0002980e01007387 */ /* 0x0001e40000100a00 */
[----:B0-----:R-:W-:Y:S02]  /*13f20*/  IMAD.MOV.U32 R14, RZ, RZ, R6 ;  /* 0x000000ffff0e7224 */ /* 0x001fe400078e0006 */
[----:B------:R-:W-:Y:S02]  /*13f30*/  IMAD.MOV.U32 R15, RZ, RZ, R7 ;  /* 0x000000ffff0f7224 */ /* 0x000fe400078e0007 */
        /* <DEDUP_REMOVED lines=16> */
[----:B------:R-:W3:Y:S02]  /*14040*/  LDL.LU.64 R24, [R1+0xaa0] ;  /* 0x000aa00001187983 */ /* 0x000ee40000300a00 */
[----:B------:R-:W4:Y:S02]  /*14050*/  LDL.LU.64 R6, [R1+0xa98] ;  /* 0x000a980001067983 */ /* 0x000f240000300a00 */
[----:B------:R-:W4:Y:S01]  /*14060*/  LDL.LU.64 R4, [R1+0xa90] ;  /* 0x000a900001047983 */ /* 0x000f220000300a00 */
[----:B------:R-:W-:Y:S01]  /*14070*/  STL.64 [R1+0xa30], R12 ;  /* 0x000a300c01007387 */ /* 0x000fe20000100a00 */
[----:B----4-:R-:W-:Y:S11]  /*14080*/  HMMA.16816.F32.BF16 R4, R8, R22, R4 ;  /* 0x000000160804723c */ /* 0x010ff60000041804 */
[----:B------:R-:W-:Y:S11]  /*14090*/  @!UPT UIADD3 URZ, URZ, URZ, URZ ;  /* 0x0000003f3f3ff290 */ /* 0x000ff6000fffe03f */
[----:B------:R-:W-:Y:S01]  /*140a0*/  @!UPT UIADD3 URZ, URZ, URZ, URZ ;  /* 0x0000003f3f3ff290 */ /* 0x000fe2000fffe03f */
[----:B------:R0:W-:Y:S01]  /*140b0*/  STL.64 [R1+0x1e0], R4 ;  /* 0x0001e00401007387 */ /* 0x0001e20000100a00 */
[----:B------:R1:W-:Y:S03]  /*140c0*/  STL.64 [R1+0x1e8], R6 ;  /* 0x0001e80601007387 */ /* 0x0003e60000100a00 */
[----:B0-----:R-:W2:Y:S01]  /*140d0*/  LDL.LU R4, [R1+0xe0] ;  /* 0x0000e00001047983 */ /* 0x001ea20000300800 */
[----:B------:R-:W2:Y:S02]  /*140e0*/  LDL.LU R5, [R1+0xe4] ;  /* 0x0000e40001057983 */ /* 0x000ea40000300800 */
[----:B-1----:R-:W2:Y:S02]  /*140f0*/  LDL.LU R6, [R1+0xe8] ;  /* 0x0000e80001067983 */ /* 0x002ea40000300800 */
[----:B------:R-:W2:Y:S01]  /*14100*/  LDL.LU R7, [R1+0xec] ;  /* 0x0000ec0001077983 */ /* 0x000ea20000300800 */
[----:B------:R0:W-:Y:S02]  /*14110*/  STL.64 [R1+0xa38], R14 ;  /* 0x000a380e01007387 */ /* 0x0001e40000100a00 */
[----:B0-----:R-:W-:-:S02]  /*14120*/  IMAD.MOV.U32 R14, RZ, RZ, R21 ;  /* 0x000000ffff0e7224 */ /* 0x001fc400078e0015 */
[----:B------:R-:W-:-:S05]  /*14130*/  IMAD.MOV.U32 R15, RZ, RZ, R20 ;  /* 0x000000ffff0f7224 */ /* 0x000fca00078e0014 */
[----:B------:R0:W-:Y:S01]  /*14140*/  STL.64 [R1+0xa60], R14 ;  /* 0x000a600e01007387 */ /* 0x0001e20000100a00 */
[----:B------:R-:W4:Y:S02]  /*14150*/  LDL.LU R12, [R1+0xc0] ;  /* 0x0000c000010c7983 */ /* 0x000f240000300800 */
[----:B------:R-:W4:Y:S01]  /*14160*/  LDL.LU R13, [R1+0xc4] ;  /* 0x0000c400010d7983 */ /* 0x000f220000300800 */
[----:B0-----:R-:W2:Y:S01]  /*14170*/  LDL.LU R14, [R1+0xc8] ;  /* 0x0000c800010e7983 */ /* 0x001ea20000300800 */
[----:B------:R-:W2:Y:S03]  /*14180*/  LDL.LU R15, [R1+0xcc] ;  /* 0x0000cc00010f7983 */ /* 0x000ea60000300800 */
[----:B--2---:R-:W-:Y:S01]  /*14190*/  STL.64 [R1+0xa78], R14 ;  /* 0x000a780e01007387 */ /* 0x004fe20000100a00 */
[----:B----4-:R0:W-:Y:S03]  /*141a0*/  STL.64 [R1+0xa70], R12 ;  /* 0x000a700c01007387 */ /* 0x0101e60000100a00 */
[----:B0-----:R-:W2:Y:S01]  /*141b0*/  LDL.LU R12, [R1+0xd0] ;  /* 0x0000d000010c7983 */ /* 0x001ea20000300800 */
[----:B------:R-:W2:Y:S02]  /*141c0*/  LDL.LU R13, [R1+0xd4] ;  /* 0x0000d400010d7983 */ /* 0x000ea40000300800 */
[----:B------:R-:W2:Y:S02]  /*141d0*/  LDL.LU R14, [R1+0xd8] ;  /* 0x0000d800010e7983 */ /* 0x000ea40000300800 */
[----:B------:R-:W2:Y:S01]  /*141e0*/  LDL.LU R15, [R1+0xdc] ;  /* 0x0000dc00010f7983 */ /* 0x000ea20000300800 */
[----:B------:R0:W-:Y:S01]  /*141f0*/  STL.64 [R1+0xa08], R22 ;  /* 0x000a081601007387 */ /* 0x0001e20000100a00 */
[----:B------:R-:W4:Y:S02]  /*14200*/  LDL.LU R20, [R1+0x80] ;  /* 0x0000800001147983 */ /* 0x000f240000300800 */
[----:B------:R-:W4:Y:S01]  /*14210*/  LDL.LU R21, [R1+0x84] ;  /* 0x0000840001157983 */ /* 0x000f220000300800 */
[----:B0-----:R-:W2:Y:S01]  /*14220*/  LDL.LU R22, [R1+0x88] ;  /* 0x0000880001167983 */ /* 0x001ea20000300800 */
[----:B------:R-:W2:Y:S01]  /*14230*/  LDL.LU R23, [R1+0x8c] ;  /* 0x00008c0001177983 */ /* 0x000ea20000300800 */
[----:B------:R-:W-:Y:S02]  /*14240*/  HMMA.16816.F32.BF16 R8, R8, R26, R4 ;  /* 0x0000001a0808723c */ /* 0x000fe40000041804 */
[----:B--2---:R0:W-:Y:S01]  /*14250*/  STL.64 [R1+0xa18], R22 ;  /* 0x000a181601007387 */ /* 0x0041e20000100a00 */
[----:B----4-:R1:W-:Y:S02]  /*14260*/  STL.64 [R1+0xa10], R20 ;  /* 0x000a101401007387 */ /* 0x0103e40000100a00 */
[----:B0-----:R-:W-:-:S02]  /*14270*/  IMAD.MOV.U32 R22, RZ, RZ, R17 ;  /* 0x000000ffff167224 */ /* 0x001fc400078e0011 */
[----:B------:R-:W-:-:S05]  /*14280*/  IMAD.MOV.U32 R23, RZ, RZ, R16 ;  /* 0x000000ffff177224 */ /* 0x000fca00078e0010 */
[----:B------:R0:W-:Y:S01]  /*14290*/  STL.64 [R1+0xa40], R22 ;  /* 0x000a401601007387 */ /* 0x0001e20000100a00 */
[----:B-1----:R-:W2:Y:S02]  /*142a0*/  LDL.LU R20, [R1+0xb0] ;  /* 0x0000b00001147983 */ /* 0x002ea40000300800 */
[----:B------:R-:W2:Y:S01]  /*142b0*/  LDL.LU R21, [R1+0xb4] ;  /* 0x0000b40001157983 */ /* 0x000ea20000300800 */
[----:B0-----:R-:W2:Y:S01]  /*142c0*/  LDL.LU R22, [R1+0xb8] ;  /* 0x0000b80001167983 */ /* 0x001ea20000300800 */
[----:B------:R-:W2:Y:S02]  /*142d0*/  LDL.LU R23, [R1+0xbc] ;  /* 0x0000bc0001177983 */ /* 0x000ea40000300800 */
[----:B------:R-:W4:Y:S02]  /*142e0*/  LDL.LU.64 R6, [R1+0xa88] ;  /* 0x000a880001067983 */ /* 0x000f240000300a00 */
[----:B------:R-:W4:Y:S02]  /*142f0*/  LDL.LU.64 R4, [R1+0xa80] ;  /* 0x000a800001047983 */ /* 0x000f240000300a00 */
[----:B---3--:R-:W-:-:S02]  /*14300*/  IMAD.MOV.U32 R18, RZ, RZ, R25 ;  /* 0x000000ffff127224 */ /* 0x008fc400078e0019 */
[----:B------:R-:W-:Y:S01]  /*14310*/  IMAD.MOV.U32 R19, RZ, RZ, R24 ;  /* 0x000000ffff137224 */ /* 0x000fe200078e0018 */
[----:B------:R0:W-:Y:S01]  /*14320*/  STL.64 [R1+0x1c0], R8 ;  /* 0x0001c00801007387 */ /* 0x0001e20000100a00 */
[----:B------:R1:W-:Y:S03]  /*14330*/  STL.64 [R1+0x1c8], R10 ;  /* 0x0001c80a01007387 */ /* 0x0003e60000100a00 */
[----:B0-----:R-:W3:Y:S01]  /*14340*/  LDL.LU R8, [R1+0xa0] ;  /* 0x0000a00001087983 */ /* 0x001ee20000300800 */
[----:B------:R-:W3:Y:S02]  /*14350*/  LDL.LU R9, [R1+0xa4] ;  /* 0x0000a40001097983 */ /* 0x000ee40000300800 */
[----:B-1----:R-:W3:Y:S02]  /*14360*/  LDL.LU R10, [R1+0xa8] ;  /* 0x0000a800010a7983 */ /* 0x002ee40000300800 */
[----:B------:R-:W3:Y:S01]  /*14370*/  LDL.LU R11, [R1+0xac] ;  /* 0x0000ac00010b7983 */ /* 0x000ee20000300800 */
[C---:B----4-:R-:W-:Y:S01]  /*14380*/  HMMA.16816.F32.BF16 R16, R4.reuse, R18, R12 ;  /* 0x000000120410723c */ /* 0x050fe2000004180c */
[----:B------:R-:W4:Y:S01]  /*14390*/  LDL.LU.64 R14, [R1+0xa78] ;  /* 0x000a7800010e7983 */ /* 0x000f220000300a00 */
[----:B------:R-:W4:Y:S11]  /*143a0*/  LDL.LU.64 R12, [R1+0xa70] ;  /* 0x000a7000010c7983 */ /* 0x000f360000300a00 */
[----:B------:R-:W-:Y:S10]  /*143b0*/  @!UPT UIADD3 URZ, URZ, URZ, URZ ;  /* 0x0000003f3f3ff290 */ /* 0x000ff4000fffe03f */
[----:B------:R-:W-:Y:S01]  /*143c0*/  STL.64 [R1+0x1d0], R16 ;  /* 0x0001d01001007387 */ /* 0x000fe20000100a00 */
[----:B------:R0:W-:Y:S03]  /*143d0*/  STL.64 [R1+0x1d8], R18 ;  /* 0x0001d81201007387 */ /* 0x0001e60000100a00 */
[----:B0-----:R-:W4:Y:S02]  /*143e0*/  LDL.LU.64 R18, [R1+0xa68] ;  /* 0x000a680001127983 */ /* 0x001f240000300a00 */
[----:B----4-:R-:W-:Y:S02]  /*143f0*/  HMMA.16816.F32.BF16 R16, R4, R18, R12 ;  /* 0x000000120410723c */ /* 0x010fe4000004180c */
[----:B------:R-:W2:Y:S11]  /*14400*/  LDL.LU.64 R14, [R1+0xa60] ;  /* 0x000a6000010e7983 */ /* 0x000eb60000300a00 */
[----:B------:R-:W-:Y:S10]  /*14410*/  @!UPT UIADD3 URZ, URZ, URZ, URZ ;  /* 0x0000003f3f3ff290 */ /* 0x000ff4000fffe03f */
[----:B------:R-:W-:Y:S01]  /*14420*/  STL.64 [R1+0x1b0], R16 ;  /* 0x0001b01001007387 */ /* 0x000fe20000100a00 */
[----:B------:R0:W-:Y:S03]  /*14430*/  STL.64 [R1+0x1b8], R18 ;  /* 0x0001b81201007387 */ /* 0x0001e60000100a00 */
[----:B0-----:R-:W4:Y:S01]  /*14440*/  LDL.LU.64 R18, [R1+0xa58] ;  /* 0x000a580001127983 */ /* 0x001f220000300a00 */
[----:B------:R-:W2:Y:S02]  /*14450*/  LDL.LU R17, [R1+0xa54] ;  /* 0x000a540001117983 */ /* 0x000ea40000300800 */
[----:B------:R-:W2:Y:S01]  /*14460*/  LDL.LU R16, [R1+0x7d0] ;  /* 0x0007d00001107983 */ /* 0x000ea20000300800 */
[----:B----4-:R-:W-:Y:S01]  /*14470*/  STL.64 [R1+0xa00], R18 ;  /* 0x000a001201007387 */ /* 0x010fe20000100a00 */
[----:B--2---:R0:W-:Y:S02]  /*14480*/  STL.64 [R1+0x9f8], R16 ;  /* 0x0009f81001007387 */ /* 0x0041e40000100a00 */
[----:B0-----:R-:W-:-:S02]  /*14490*/  IMAD.MOV.U32 R16, RZ, RZ, R0 ;  /* 0x000000ffff107224 */ /* 0x001fc400078e0000 */
[----:B------:R-:W-:Y:S01]  /*144a0*/  IMAD.MOV.U32 R17, RZ, RZ, R29 ;  /* 0x000000ffff117224 */ /* 0x000fe200078e001d */
[----:B------:R-:W2:Y:S01]  /*144b0*/  LDL.LU R0, [R1+0xa50] ;  /* 0x000a500001007983 */ /* 0x000ea20000300800 */
[----:B------:R-:W4:Y:S02]  /*144c0*/  LDL.LU R29, [R1+0xa4c] ;  /* 0x000a4c00011d7983 */ /* 0x000f240000300800 */
[----:B------:R-:W2:Y:S02]  /*144d0*/  LDL.LU R18, [R1+0x78] ;  /* 0x0000780001127983 */ /* 0x000ea40000300800 */
[----:B------:R-:W2:Y:S01]  /*144e0*/  LDL.LU R19, [R1+0x7c] ;  /* 0x00007c0001137983 */ /* 0x000ea20000300800 */
[----:B------:R-:W-:Y:S01]  /*144f0*/  HMMA.16816.F32.BF16 R12, R4, R14, R20 ;  /* 0x0000000e040c723c */ /* 0x000fe20000041814 */
[----:B--2---:R-:W-:Y:S01]  /*14500*/  STL.64 [R1+0xa28], R18 ;  /* 0x000a281201007387 */ /* 0x004fe20000100a00 */
[----:B------:R0:W-:Y:S03]  /*14510*/  STL.64 [R1+0xa20], R16 ;  /* 0x000a201001007387 */ /* 0x0001e60000100a00 */
[----:B0-----:R-:W2:Y:S01]  /*14520*/  LDL.LU R16, [R1+0x90] ;  /* 0x0000900001107983 */ /* 0x001ea20000300800 */
[----:B------:R-:W-:-:S02]  /*14530*/  IMAD.MOV.U32 R17, RZ, RZ, R0 ;  /* 0x000000ffff117224 */ /* 0x000fc400078e0000 */
[----:B------:R-:W2:Y:S02]  /*14540*/  LDL.LU R0, [R1+0xa48] ;  /* 0x000a480001007983 */ /* 0x000ea40000300800 */
[----:B------:R-:W2:Y:S02]  /*14550*/  LDL.LU R25, [R1+0x7c8] ;  /* 0x0007c80001197983 */ /* 0x000ea40000300800 */
[----:B------:R-:W-:Y:S01]  /*14560*/  IMAD.MOV.U32 R19, RZ, RZ, R28 ;  /* 0x000000ffff137224 */ /* 0x000fe200078e001c */
[----:B------:R-:W2:Y:S01]  /*14570*/  LDL.LU R24, [R1+0x7c0] ;  /* 0x0007c00001187983 */ /* 0x000ea20000300800 */
[----:B------:R-:W2:Y:S02]  /*14580*/  LDL.LU R28, [R1+0x7b8] ;  /* 0x0007b800011c7983 */ /* 0x000ea40000300800 */
[----:B------:R-:W2:Y:S07]  /*14590*/  LDL.LU.64 R22, [R1+0xa40] ;  /* 0x000a400001167983 */ /* 0x000eae0000300a00 */
[----:B------:R-:W-:Y:S01]  /*145a0*/  STL.64 [R1+0x1a0], R12 ;  /* 0x0001a00c01007387 */ /* 0x000fe20000100a00 */
[----:B------:R0:W-:Y:S04]  /*145b0*/  STL.64 [R1+0x1a8], R14 ;  /* 0x0001a80e01007387 */ /* 0x0001e80000100a00 */
[----:B0-----:R-:W3:Y:S01]  /*145c0*/  LDL.LU.64 R14, [R1+0xa38] ;  /* 0x000a3800010e7983 */ /* 0x001ee20000300a00 */
[----:B----4-:R-:W-:-:S02]  /*145d0*/  IMAD.MOV.U32 R18, RZ, RZ, R29 ;  /* 0x000000ffff127224 */ /* 0x010fc400078e001d */
[----:B------:R-:W4:Y:S05]  /*145e0*/  LDL.LU R29, [R1+0x7b0] ;  /* 0x0007b000011d7983 */ /* 0x000f2a0000300800 */
[C---:B--2---:R-:W-:Y:S08]  /*145f0*/  HMMA.16816.F32.BF16 R20, R4.reuse, R22, R16 ;  /* 0x000000160414723c */ /* 0x044ff00000041810 */
[----:B---3--:R-:W-:Y:S11]  /*14600*/  HMMA.16816.F32.BF16 R12, R4, R14, R8 ;  /* 0x0000000e040c723c */ /* 0x008ff60000041808 */
[----:B------:R-:W-:Y:S11]  /*14610*/  @!UPT UIADD3 URZ, URZ, URZ, URZ ;  /* 0x0000003f3f3ff290 */ /* 0x000ff6000fffe03f */
[----:B------:R-:W-:Y:S02]  /*14620*/  @!UPT UIADD3 URZ, URZ, URZ, URZ ;  /* 0x0000003f3f3ff290 */ /* 0x000fe4000fffe03f */
[----:B------:R-:W-:Y:S02]  /*14630*/  IMAD.MOV.U32 R10, RZ, RZ, R15 ;  /* 0x000000ffff0a7224 */ /* 0x000fe400078e000f */
[----:B------:R-:W-:Y:S01]  /*14640*/  IMAD.MOV.U32 R11, RZ, RZ, R14 ;  /* 0x000000ffff0b7224 */ /* 0x000fe200078e000e */
[----:B------:R0:W-:Y:S01]  /*14650*/  STL.64 [R1+0x190], R12 ;  /* 0x0001900c01007387 */ /* 0x0001e20000100a00 */
[----:B------:R-:W-:Y:S03]  /*14660*/  STL.64 [R1+0x198], R14 ;  /* 0x0001980e01007387 */ /* 0x000fe60000100a00 */
[----:B0-----:R-:W2:Y:S01]  /*14670*/  LDL.LU.64 R12, [R1+0xa30] ;  /* 0x000a3000010c7983 */ /* 0x001ea20000300a00 */
[----:B------:R-:W-:Y:S02]  /*14680*/  STL [R1+0x954], R10 ;  /* 0x0009540a01007387 */ /* 0x000fe40000100800 */
[----:B------:R-:W-:Y:S02]  /*14690*/  STL [R1+0x950], R11 ;  /* 0x0009500b01007387 */ /* 0x000fe40000100800 */
[----:B------:R-:W3:Y:S01]  /*146a0*/  LDL.LU.64 R18, [R1+0xa28] ;  /* 0x000a280001127983 */ /* 0x000ee20000300a00 */
[----:B------:R-:W3:Y:S01]  /*146b0*/  LDL.LU.64 R16, [R1+0xa20] ;  /* 0x000a200001107983 */ /* 0x000ee20000300a00 */
[----:B------:R-:W-:Y:S02]  /*146c0*/  STL.64 [R1+0x170], R20 ;  /* 0x0001701401007387 */ /* 0x000fe40000100a00 */
[----:B------:R0:W-:Y:S02]  /*146d0*/  STL.64 [R1+0x178], R22 ;  /* 0x0001781601007387 */ /* 0x0001e40000100a00 */
[----:B0-----:R-:W3:Y:S01]  /*146e0*/  LDL.LU.64 R22, [R1+0xa18] ;  /* 0x000a180001167983 */ /* 0x001ee20000300a00 */
[----:B------:R-:W3:Y:S02]  /*146f0*/  LDL.LU.64 R20, [R1+0xa10] ;  /* 0x000a100001147983 */ /* 0x000ee40000300a00 */
[----:B--2---:R-:W-:-:S02]  /*14700*/  IMAD.MOV.U32 R10, RZ, RZ, R13 ;  /* 0x000000ffff0a7224 */ /* 0x004fc400078e000d */
[----:B------:R-:W-:-:S07]  /*14710*/  IMAD.MOV.U32 R11, RZ, RZ, R12 ;  /* 0x000000ffff0b7224 */ /* 0x000fce00078e000c */
[C---:B---3--:R-:W-:Y:S01]  /*14720*/  HMMA.16816.F32.BF16 R8, R4.reuse, R10, R20 ;  /* 0x0000000a0408723c */ /* 0x048fe20000041814 */
[----:B------:R-:W2:Y:S11]  /*14730*/  LDL.LU.64 R22, [R1+0xa08] ;  /* 0x000a080001167983 */ /* 0x000eb60000300a00 */
[----:B------:R-:W-:Y:S11]  /*14740*/  @!UPT UIADD3 URZ, URZ, URZ, URZ ;  /* 0x0000003f3f3ff290 */ /* 0x000ff6000fffe03f */
[----:B------:R-:W-:Y:S01]  /*14750*/  STL.64 [R1+0x160], R8 ;  /* 0x0001600801007387 */ /* 0x000fe20000100a00 */
[----:B------:R0:W-:Y:S03]  /*14760*/  STL.64 [R1+0x168], R10 ;  /* 0x0001680a01007387 */ /* 0x0001e60000100a00 */
[----:B0-----:R-:W3:Y:S01]  /*14770*/  LDL R10, [R1+0x8fc] ;  /* 0x0008fc00010a7983 */ /* 0x001ee20000100800 */
[----:B--2---:R-:W-:Y:S03]  /*14780*/  HMMA.16816.F32.BF16 R20, R4, R22, R16 ;  /* 0x000000160414723c */ /* 0x004fe60000041810 */
[----:B------:R-:W2:Y:S01]  /*14790*/  LDL.LU.64 R18, [R1+0xa00] ;  /* 0x000a000001127983 */ /* 0x000ea20000300a00 */
[----:B------:R-:W3:Y:S11]  /*147a0*/  LDL.LU.64 R16, [R1+0x9f8] ;  /* 0x0009f80001107983 */ /* 0x000ef60000300a00 */
[----:B------:R-:W-:Y:S08]  /*147b0*/  @!UPT UIADD3 URZ, URZ, URZ, URZ ;  /* 0x0000003f3f3ff290 */ /* 0x000ff0000fffe03f */
[----:B------:R-:W-:Y:S01]  /*147c0*/  STL.64 [R1+0x150], R20 ;  /* 0x0001501401007387 */ /* 0x000fe20000100a00 */
[----:B------:R0:W-:Y:S03]  /*147d0*/  STL.64 [R1+0x158], R22 ;  /* 0x0001581601007387 */ /* 0x0001e60000100a00 */
[----:B0-----:R-:W4:Y:S01]  /*147e0*/  LDL.LU.64 R22, [R1+0x9f0] ;  /* 0x0009f00001167983 */ /* 0x001f220000300a00 */
[----:B------:R-:W4:Y:S02]  /*147f0*/  LDL.LU.64 R20, [R1+0x9e8] ;  /* 0x0009e80001147983 */ /* 0x000f240000300a00 */
[----:B------:R-:W-:-:S04]  /*14800*/  IMAD.MOV.U32 R15, RZ, RZ, c[0x0][0x188] ;  /* 0x00006200ff0f7624 */ /* 0x000fc800078e00ff */
[----:B------:R-:W-:-:S04]  /*14810*/  IMAD.SHL.U32 R12, R15, 0x40, RZ ;  /* 0x000000400f0c7824 */ /* 0x000fc800078e00ff */
[----:B------:R-:W-:-:S05]  /*14820*/  IMAD.SHL.U32 R12, R12, 0x2, RZ ;  /* 0x000000020c0c7824 */ /* 0x000fca00078e00ff */
[----:B------:R-:W-:-:S05]  /*14830*/  IADD3 R8, P0, R2, R12, RZ ;  /* 0x0000000c02087210 */ /* 0x000fca0007f1e0ff */
[----:B------:R-:W-:Y:S01]  /*14840*/  IMAD.X R2, R3, 0x1, R0, P0 ;  /* 0x0000000103027824 */ /* 0x000fe200000e0600 */
[----:B------:R-:W-:Y:S01]  /*14850*/  STL [R1+0x958], R8 ;  /* 0x0009580801007387 */ /* 0x000fe20000100800 */
[-C--:B------:R-:W-:Y:S02]  /*14860*/  IADD3 R28, P6, R28, R12.reuse, RZ ;  /* 0x0000000c1c1c7210 */ /* 0x080fe40007fde0ff */
[-C--:B------:R-:W-:Y:S02]  /*14870*/  IADD3 R25, P4, R25, R12.reuse, RZ ;  /* 0x0000000c19197210 */ /* 0x080fe40007f9e0ff */
[-C--:B------:R-:W-:Y:S02]  /*14880*/  IADD3 R24, P5, R24, R12.reuse, RZ ;  /* 0x0000000c18187210 */ /* 0x080fe40007fbe0ff */
[----:B--2---:R-:W-:Y:S02]  /*14890*/  IADD3 R9, P1, R18, R12, RZ ;  /* 0x0000000c12097210 */ /* 0x004fe40007f3e0ff */
[----:B---3--:R-:W-:-:S03]  /*148a0*/  IADD3 R17, R17, 0x1, RZ ;  /* 0x0000000111117810 */ /* 0x008fc60007ffe0ff */
[----:B------:R-:W-:Y:S01]  /*148b0*/  IMAD.X R3, R19, 0x1, R0, P1 ;  /* 0x0000000113037824 */ /* 0x000fe200008e0600 */
[----:B------:R-:W-:Y:S01]  /*148c0*/  STL [R1+0x95c], R9 ;  /* 0x00095c0901007387 */ /* 0x000fe20000100800 */
[----:B------:R-:W-:Y:S02]  /*148d0*/  STL [R1+0x960], R2 ;  /* 0x0009600201007387 */ /* 0x000fe40000100800 */
[----:B------:R-:W-:Y:S01]  /*148e0*/  STL [R1+0x3fc], R17 ;  /* 0x0003fc1101007387 */ /* 0x000fe20000100800 */
[-C--:B------:R-:W-:Y:S01]  /*148f0*/  IADD3 R16, P3, R16, R12.reuse, RZ ;  /* 0x0000000c10107210 */ /* 0x080fe20007f7e0ff */
[----:B------:R-:W-:Y:S01]  /*14900*/  STL [R1+0x964], R3 ;  /* 0x0009640301007387 */ /* 0x000fe20000100800 */
[----:B----4-:R-:W-:Y:S11]  /*14910*/  HMMA.16816.F32.BF16 R20, R4, R26, R20 ;  /* 0x0000001a0414723c */ /* 0x010ff60000041814 */
[----:B------:R-:W-:Y:S11]  /*14920*/  @!UPT UIADD3 URZ, URZ, URZ, URZ ;  /* 0x0000003f3f3ff290 */ /* 0x000ff6000fffe03f */
[----:B------:R-:W-:Y:S02]  /*14930*/  @!UPT UIADD3 URZ, URZ, URZ, URZ ;  /* 0x0000003f3f3ff290 */ /* 0x000fe4000fffe03f */
[----:B------:R-:W-:Y:S02]  /*14940*/  IMAD.MOV.U32 R4, RZ, RZ, R23 ;  /* 0x000000ffff047224 */ /* 0x000fe400078e0017 */
[----:B------:R-:W-:Y:S01]  /*14950*/  IMAD.MOV.U32 R5, RZ, RZ, R22 ;  /* 0x000000ffff057224 */ /* 0x000fe200078e0016 */
[----:B------:R-:W-:Y:S01]  /*14960*/  STL.64 [R1+0x30], R20 ;  /* 0x0000301401007387 */ /* 0x000fe20000100a00 */
[----:B------:R-:W-:Y:S02]  /*14970*/  STL.64 [R1+0x38], R22 ;  /* 0x0000381601007387 */ /* 0x000fe40000100a00 */
[----:B------:R-:W-:Y:S01]  /*14980*/  STL [R1+0x96c], R4 ;  /* 0x00096c0401007387 */ /* 0x000fe20000100800 */
[----:B------:R-:W-:Y:S01]  /*14990*/  STL [R1+0x968], R5 ;  /* 0x0009680501007387 */ /* 0x000fe20000100800 */
[----:B------:R-:W-:Y:S02]  /*149a0*/  STL [R1+0x7d0], R16 ;  /* 0x0007d01001007387 */ /* 0x000fe40000100800 */
[----:B------:R0:W-:Y:S02]  /*149b0*/  STL [R1+0x7b8], R28 ;  /* 0x0007b81c01007387 */ /* 0x0001e40000100800 */
[----:B------:R-:W-:Y:S01]  /*149c0*/  STL [R1+0x7c8], R25 ;  /* 0x0007c81901007387 */ /* 0x000fe20000100800 */
[----:B0-----:R-:W2:Y:S01]  /*149d0*/  LDL.LU R28, [R1+0x7a8] ;  /* 0x0007a800011c7983 */ /* 0x001ea20000300800 */
[----:B------:R-:W-:Y:S02]  /*149e0*/  STL [R1+0x7c0], R24 ;  /* 0x0007c01801007387 */ /* 0x000fe40000100800 */
[----:B------:R-:W3:Y:S01]  /*149f0*/  LDL.LU R5, [R1+0x798] ;  /* 0x0007980001057983 */ /* 0x000ee20000300800 */
[----:B------:R-:W-:Y:S01]  /*14a00*/  IADD3 R29, P1, R29, R12, RZ ;  /* 0x0000000c1d1d7210 */ /* 0x000fe20007f3e0ff */
[----:B---3--:R0:W-:Y:S04]  /*14a10*/  STL [R1+0x9d8], R5 ;  /* 0x0009d80501007387 */ /* 0x0081e80000100800 */
[----:B0-----:R-:W3:Y:S01]  /*14a20*/  LDL.LU R5, [R1+0x7c4] ;  /* 0x0007c40001057983 */ /* 0x001ee20000300800 */
[----:B------:R-:W-:Y:S03]  /*14a30*/  STL [R1+0x7b0], R29 ;  /* 0x0007b01d01007387 */ /* 0x000fe60000100800 */
[----:B---3--:R0:W-:Y:S04]  /*14a40*/  STL [R1+0x9dc], R5 ;  /* 0x0009dc0501007387 */ /* 0x0081e80000100800 */
[----:B0-----:R-:W3:Y:S01]  /*14a50*/  LDL.LU R5, [R1+0x7a0] ;  /* 0x0007a00001057983 */ /* 0x001ee20000300800 */
[----:B------:R-:W-:-:S03]  /*14a60*/  ISETP.NE.U32.AND P0, PT, R17, R10, PT ;  /* 0x0000000a1100720c */ /* 0x000fc60003f05070 */
[----:B---3--:R0:W-:Y:S04]  /*14a70*/  STL [R1+0x9e0], R5 ;  /* 0x0009e00501007387 */ /* 0x0081e80000100800 */
[----:B0-----:R-:W3:Y:S01]  /*14a80*/  LDL.LU R5, [R1+0x7cc] ;  /* 0x0007cc0001057983 */ /* 0x001ee20000300800 */
[----:B------:R-:W4:Y:S02]  /*14a90*/  LDL.LU R4, [R1+0x7bc] ;  /* 0x0007bc0001047983 */ /* 0x000f240000300800 */
[----:B------:R-:W4:Y:S02]  /*14aa0*/  LDL.LU R6, [R1+0x790] ;  /* 0x0007900001067983 */ /* 0x000f240000300800 */
[----:B------:R-:W4:Y:S01]  /*14ab0*/  LDL.LU R7, [R1+0x7b4] ;  /* 0x0007b40001077983 */ /* 0x000f220000300800 */
[----:B------:R-:W4:Y:S01]  /*14ac0*/  LDL.LU R26, [R1+0x788] ;  /* 0x00078800011a7983 */ /* 0x000f220000300800 */
        /* <DEDUP_REMOVED lines=16> */
[----:B------:R-:W4:Y:S01]  /*14bd0*/  LDL.LU R17, [R1+0x76c] ;  /* 0x00076c0001117983 */ /* 0x000f220000300800 */
[----:B--2---:R-:W-:Y:S01]  /*14be0*/  IADD3 R28, P2, R28, R12, RZ ;  /* 0x0000000c1c1c7210 */ /* 0x004fe20007f5e0ff */
[----:B------:R-:W2:Y:S01]  /*14bf0*/  LDL.LU R29, [R1+0x740] ;  /* 0x00074000011d7983 */ /* 0x000ea20000300800 */
[----:B------:R-:W2:Y:S01]  /*14c00*/  LDL.LU R16, [R1+0x764] ;  /* 0x0007640001107983 */ /* 0x000ea20000300800 */
[----:B------:R-:W2:Y:S02]  /*14c10*/  LDL.LU R25, [R1+0x738] ;  /* 0x0007380001197983 */ /* 0x000ea40000300800 */
[----:B------:R-:W2:Y:S02]  /*14c20*/  LDL.LU R24, [R1+0x75c] ;  /* 0x00075c0001187983 */ /* 0x000ea40000300800 */
[----:B------:R0:W-:Y:S02]  /*14c30*/  STL [R1+0x7a8], R28 ;  /* 0x0007a81c01007387 */ /* 0x0001e40000100800 */
[----:B0-----:R-:W2:Y:S01]  /*14c40*/  LDL.LU R28, [R1+0x730] ;  /* 0x00073000011c7983 */ /* 0x001ea20000300800 */
[----:B---3--:R-:W-:-:S05]  /*14c50*/  IMAD.X R5, R5, 0x1, R0, P3 ;  /* 0x0000000105057824 */ /* 0x008fca00018e0600 */
[----:B------:R0:W-:Y:S04]  /*14c60*/  STL [R1+0x7cc], R5 ;  /* 0x0007cc0501007387 */ /* 0x0001e80000100800 */
[----:B0-----:R-:W3:Y:S02]  /*14c70*/  LDL.LU R5, [R1+0x9e0] ;  /* 0x0009e00001057983 */ /* 0x001ee40000300800 */
[----:B---3--:R-:W-:-:S05]  /*14c80*/  IADD3 R5, P3, R5, R12, RZ ;  /* 0x0000000c05057210 */ /* 0x008fca0007f7e0ff */
[----:B------:R0:W-:Y:S04]  /*14c90*/  STL [R1+0x7a0], R5 ;  /* 0x0007a00501007387 */ /* 0x0001e80000100800 */
[----:B0-----:R-:W3:Y:S02]  /*14ca0*/  LDL.LU R5, [R1+0x9dc] ;  /* 0x0009dc0001057983 */ /* 0x001ee40000300800 */
[----:B---3--:R-:W-:-:S05]  /*14cb0*/  IMAD.X R5, R5, 0x1, R0, P4 ;  /* 0x0000000105057824 */ /* 0x008fca00020e0600 */
[----:B------:R0:W-:Y:S04]  /*14cc0*/  STL [R1+0x7c4], R5 ;  /* 0x0007c40501007387 */ /* 0x0001e80000100800 */
[----:B0-----:R-:W3:Y:S01]  /*14cd0*/  LDL.LU R5, [R1+0x9d8] ;  /* 0x0009d80001057983 */ /* 0x001ee20000300800 */
[--C-:B----4-:R-:W-:Y:S01]  /*14ce0*/  IMAD.X R4, R4, 0x1, R0.reuse, P5 ;  /* 0x0000000104047824 */ /* 0x110fe200028e0600 */
[-C--:B------:R-:W-:Y:S01]  /*14cf0*/  IADD3 R6, P5, R6, R12.reuse, RZ ;  /* 0x0000000c06067210 */ /* 0x080fe20007fbe0ff */
[--C-:B------:R-:W-:Y:S01]  /*14d00*/  IMAD.X R7, R7, 0x1, R0.reuse, P6 ;  /* 0x0000000107077824 */ /* 0x100fe200030e0600 */
        /* <DEDUP_REMOVED lines=12> */
[----:B------:R-:W-:Y:S01]  /*14dd0*/  IADD3 R15, P1, R15, R12, RZ ;  /* 0x0000000c0f0f7210 */ /* 0x000fe20007f3e0ff */
[----:B------:R-:W-:-:S02]  /*14de0*/  IMAD.X R19, R19, 0x1, R0, P2 ;  /* 0x0000000113137824 */ /* 0x000fc400010e0600 */
[----:B------:R-:W-:Y:S01]  /*14df0*/  IMAD.X R17, R17, 0x1, R0, P3 ;  /* 0x0000000111117824 */ /* 0x000fe200018e0600 */
[-C--:B--2---:R-:W-:Y:S02]  /*14e00*/  IADD3 R29, P3, R29, R12.reuse, RZ ;  /* 0x0000000c1d1d7210 */ /* 0x084fe40007f7e0ff */
[-C--:B------:R-:W-:Y:S02]  /*14e10*/  IADD3 R18, P2, R18, R12.reuse, RZ ;  /* 0x0000000c12127210 */ /* 0x080fe40007f5e0ff */
[----:B---3--:R-:W-:-:S05]  /*14e20*/  IADD3 R5, P4, R5, R12, RZ ;  /* 0x0000000c05057210 */ /* 0x008fca0007f9e0ff */
[----:B------:R-:W-:Y:S01]  /*14e30*/  STL [R1+0x798], R5 ;  /* 0x0007980501007387 */ /* 0x000fe20000100800 */
[----:B------:R-:W-:Y:S02]  /*14e40*/  STL [R1+0x7bc], R4 ;  /* 0x0007bc0401007387 */ /* 0x000fe40000100800 */
[----:B------:R-:W-:Y:S02]  /*14e50*/  STL [R1+0x790], R6 ;  /* 0x0007900601007387 */ /* 0x000fe40000100800 */
[----:B------:R-:W-:Y:S01]  /*14e60*/  STL [R1+0x7b4], R7 ;  /* 0x0007b40701007387 */ /* 0x000fe20000100800 */
[----:B------:R-:W-:Y:S01]  /*14e70*/  STL [R1+0x788], R26 ;  /* 0x0007881a01007387 */ /* 0x000fe20000100800 */
[----:B------:R-:W-:Y:S02]  /*14e80*/  STL [R1+0x7ac], R27 ;  /* 0x0007ac1b01007387 */ /* 0x000fe40000100800 */
[----:B------:R-:W-:Y:S02]  /*14e90*/  STL [R1+0x780], R20 ;  /* 0x0007801401007387 */ /* 0x000fe40000100800 */
[--C-:B------:R-:W-:Y:S01]  /*14ea0*/  IMAD.X R2, R2, 0x1, R0.reuse, P4 ;  /* 0x0000000102027824 */ /* 0x100fe200020e0600 */
[----:B------:R-:W-:Y:S01]  /*14eb0*/  STL [R1+0x7a4], R21 ;  /* 0x0007a41501007387 */ /* 0x000fe20000100800 */
[----:B------:R-:W-:Y:S01]  /*14ec0*/  IADD3 R9, P4, R9, R12, RZ ;  /* 0x0000000c09097210 */ /* 0x000fe20007f9e0ff */
[----:B------:R-:W-:Y:S02]  /*14ed0*/  STL [R1+0x778], R22 ;  /* 0x0007781601007387 */ /* 0x000fe40000100800 */
[----:B------:R-:W-:Y:S01]  /*14ee0*/  STL [R1+0x79c], R23 ;  /* 0x00079c1701007387 */ /* 0x000fe20000100800 */
[----:B------:R-:W-:Y:S01]  /*14ef0*/  STL [R1+0x770], R3 ;  /* 0x0007700301007387 */ /* 0x000fe20000100800 */
[----:B------:R-:W-:Y:S02]  /*14f00*/  STL [R1+0x794], R2 ;  /* 0x0007940201007387 */ /* 0x000fe40000100800 */
        /* <DEDUP_REMOVED lines=8> */
[----:B------:R-:W-:-:S02]  /*14f90*/  IMAD.X R16, R16, 0x1, R0, P4 ;  /* 0x0000000110107824 */ /* 0x000fc400020e0600 */
[----:B------:R0:W-:Y:S01]  /*14fa0*/  STL [R1+0x740], R29 ;  /* 0x0007401d01007387 */ /* 0x0001e20000100800 */
[----:B------:R-:W-:Y:S04]  /*14fb0*/  STL [R1+0x748], R18 ;  /* 0x0007481201007387 */ /* 0x000fe80000100800 */
[----:B0-----:R-:W2:Y:S01]  /*14fc0*/  LDL.LU R29, [R1+0x754] ;  /* 0x00075400011d7983 */ /* 0x001ea20000300800 */
[----:B------:R-:W-:Y:S02]  /*14fd0*/  STL [R1+0x76c], R17 ;  /* 0x00076c1101007387 */ /* 0x000fe40000100800 */
[----:B------:R-:W-:Y:S02]  /*14fe0*/  STL [R1+0x764], R16 ;  /* 0x0007641001007387 */ /* 0x000fe40000100800 */
[----:B------:R-:W3:Y:S01]  /*14ff0*/  LDL.LU R5, [R1+0x744] ;  /* 0x0007440001057983 */ /* 0x000ee20000300800 */
[----:B------:R-:W-:Y:S01]  /*15000*/  IADD3 R25, P4, R25, R12, RZ ;  /* 0x0000000c19197210 */ /* 0x000fe20007f9e0ff */
[----:B------:R-:W-:-:S04]  /*15010*/  IMAD.X R24, R24, 0x1, R0, P5 ;  /* 0x0000000118187824 */ /* 0x000fc800028e0600 */
[----:B------:R-:W-:Y:S04]  /*15020*/  STL [R1+0x738], R25 ;  /* 0x0007381901007387 */ /* 0x000fe80000100800 */
[----:B---3--:R0:W-:Y:S01]  /*15030*/  STL [R1+0x9cc], R5 ;  /* 0x0009cc0501007387 */ /* 0x0081e20000100800 */
[----:B------:R-:W-:Y:S03]  /*15040*/  STL [R1+0x75c], R24 ;  /* 0x00075c1801007387 */ /* 0x000fe60000100800 */
[----:B0-----:R-:W3:Y:S01]  /*15050*/  LDL.LU R5, [R1+0x720] ;  /* 0x0007200001057983 */ /* 0x001ee20000300800 */
[----:B------:R-:W-:-:S05]  /*15060*/  IADD3 R28, P5, R28, R12, RZ ;  /* 0x0000000c1c1c7210 */ /* 0x000fca0007fbe0ff */
[----:B------:R-:W-:Y:S04]  /*15070*/  STL [R1+0x730], R28 ;  /* 0x0007301c01007387 */ /* 0x000fe80000100800 */
[----:B---3--:R0:W-:Y:S04]  /*15080*/  STL [R1+0x9d0], R5 ;  /* 0x0009d00501007387 */ /* 0x0081e80000100800 */
[----:B0-----:R-:W3:Y:S01]  /*15090*/  LDL.LU R5, [R1+0x74c] ;  /* 0x00074c0001057983 */ /* 0x001ee20000300800 */
[----:B--2---:R-:W-:-:S03]  /*150a0*/  IMAD.X R29, R29, 0x1, R0, P6 ;  /* 0x000000011d1d7824 */ /* 0x004fc600030e0600 */
[----:B---3--:R0:W-:Y:S04]  /*150b0*/  STL [R1+0x9d4], R5 ;  /* 0x0009d40501007387 */ /* 0x0081e80000100800 */
[----:B0-----:R-:W2:Y:S01]  /*150c0*/  LDL.LU R5, [R1+0x728] ;  /* 0x0007280001057983 */ /* 0x001ea20000300800 */
[----:B------:R-:W3:Y:S02]  /*150d0*/  LDL.LU R4, [R1+0x718] ;  /* 0x0007180001047983 */ /* 0x000ee40000300800 */
[----:B------:R-:W4:Y:S02]  /*150e0*/  LDL.LU R6, [R1+0x73c] ;  /* 0x00073c0001067983 */ /* 0x000f240000300800 */
[----:B------:R-:W3:Y:S01]  /*150f0*/  LDL.LU R7, [R1+0x710] ;  /* 0x0007100001077983 */ /* 0x000ee20000300800 */
[----:B------:R-:W3:Y:S01]  /*15100*/  LDL.LU R26, [R1+0x734] ;  /* 0x00073400011a7983 */ /* 0x000ee20000300800 */
[----:B------:R-:W3:Y:S02]  /*15110*/  LDL.LU R27, [R1+0x708] ;  /* 0x00070800011b7983 */ /* 0x000ee40000300800 */
[----:B------:R-:W3:Y:S02]  /*15120*/  LDL.LU R20, [R1+0x72c] ;  /* 0x00072c0001147983 */ /* 0x000ee40000300800 */
        /* <DEDUP_REMOVED lines=16> */
[----:B------:R0:W-:Y:S01]  /*15230*/  STL [R1+0x754], R29 ;  /* 0x0007541d01007387 */ /* 0x0001e20000100800 */
[----:B------:R-:W3:Y:S01]  /*15240*/  LDL.LU R16, [R1+0x6c0] ;  /* 0x0006c00001107983 */ /* 0x000ee20000300800 */
[----:B------:R-:W3:Y:S02]  /*15250*/  LDL.LU R25, [R1+0x6e4] ;  /* 0x0006e40001197983 */ /* 0x000ee40000300800 */
[----:B------:R-:W3:Y:S01]  /*15260*/  LDL.LU R24, [R1+0x6b8] ;  /* 0x0006b80001187983 */ /* 0x000ee20000300800 */
[----:B0-----:R-:W3:Y:S01]  /*15270*/  LDL.LU R29, [R1+0x6dc] ;  /* 0x0006dc00011d7983 */ /* 0x001ee20000300800 */
[----:B--2---:R-:W-:-:S05]  /*15280*/  IADD3 R5, P6, R5, R12, RZ ;  /* 0x0000000c05057210 */ /* 0x004fca0007fde0ff */
[----:B------:R0:W-:Y:S04]  /*15290*/  STL [R1+0x728], R5 ;  /* 0x0007280501007387 */ /* 0x0001e80000100800 */
[----:B0-----:R-:W2:Y:S02]  /*152a0*/  LDL.LU R5, [R1+0x9d4] ;  /* 0x0009d40001057983 */ /* 0x001ea40000300800 */
[----:B--2---:R-:W-:-:S05]  /*152b0*/  IMAD.X R5, R5, 0x1, R0, P1 ;  /* 0x0000000105057824 */ /* 0x004fca00008e0600 */
[----:B------:R0:W-:Y:S04]  /*152c0*/  STL [R1+0x74c], R5 ;  /* 0x00074c0501007387 */ /* 0x0001e80000100800 */
[----:B0-----:R-:W2:Y:S02]  /*152d0*/  LDL.LU R5, [R1+0x9d0] ;  /* 0x0009d00001057983 */ /* 0x001ea40000300800 */
[----:B--2---:R-:W-:-:S05]  /*152e0*/  IADD3 R5, P1, R5, R12, RZ ;  /* 0x0000000c05057210 */ /* 0x004fca0007f3e0ff */
[----:B------:R0:W-:Y:S04]  /*152f0*/  STL [R1+0x720], R5 ;  /* 0x0007200501007387 */ /* 0x0001e80000100800 */
[----:B0-----:R-:W2:Y:S01]  /*15300*/  LDL.LU R5, [R1+0x9cc] ;  /* 0x0009cc0001057983 */ /* 0x001ea20000300800 */
[--C-:B----4-:R-:W-:Y:S01]  /*15310*/  IMAD.X R6, R6, 0x1, R0.reuse, P3 ;  /* 0x0000000106067824 */ /* 0x110fe200018e0600 */
[-C--:B---3--:R-:W-:Y:S01]  /*15320*/  IADD3 R7, P3, R7, R12.reuse, RZ ;  /* 0x0000000c07077210 */ /* 0x088fe20007f7e0ff */
        /* <DEDUP_REMOVED lines=11> */
[--C-:B------:R-:W-:Y:S01]  /*153e0*/  IMAD.X R15, R15, 0x1, R0.reuse, P5 ;  /* 0x000000010f0f7824 */ /* 0x100fe200028e0600 */
[-C--:B------:R-:W-:Y:S02]  /*153f0*/  IADD3 R28, P5, R28, R12.reuse, RZ ;  /* 0x0000000c1c1c7210 */ /* 0x080fe40007fbe0ff */
[-C--:B------:R-:W-:Y:S01]  /*15400*/  IADD3 R14, P4, R14, R12.reuse, RZ ;  /* 0x0000000c0e0e7210 */ /* 0x080fe20007f9e0ff */
[--C-:B------:R-:W-:Y:S01]  /*15410*/  IMAD.X R19, R19, 0x1, R0.reuse, P6 ;  /* 0x0000000113137824 */ /* 0x100fe200030e0600 */
[-C--:B------:R-:W-:Y:S01]  /*15420*/  IADD3 R18, P6, R18, R12.reuse, RZ ;  /* 0x0000000c12127210 */ /* 0x080fe20007fde0ff */
[--C-:B------:R-:W-:Y:S01]  /*15430*/  IMAD.X R17, R17, 0x1, R0.reuse, P1 ;  /* 0x0000000111117824 */ /* 0x100fe200008e0600 */
[-C--:B------:R-:W-:Y:S01]  /*15440*/  IADD3 R16, P1, R16, R12.reuse, RZ ;  /* 0x0000000c10107210 */ /* 0x080fe20007f3e0ff */
[----:B--2---:R-:W-:Y:S01]  /*15450*/  IMAD.X R5, R5, 0x1, R0, P2 ;  /* 0x0000000105057824 */ /* 0x004fe200010e0600 */
[----:B------:R-:W-:-:S04]  /*15460*/  IADD3 R4, P2, R4, R12, RZ ;  /* 0x0000000c04047210 */ /* 0x000fc80007f5e0ff */
[----:B------:R-:W-:Y:S01]  /*15470*/  STL [R1+0x744], R5 ;  /* 0x0007440501007387 */ /* 0x000fe20000100800 */
[----:B------:R-:W-:Y:S02]  /*15480*/  STL [R1+0x718], R4 ;  /* 0x0007180401007387 */ /* 0x000fe40000100800 */
[----:B------:R-:W-:Y:S02]  /*15490*/  STL [R1+0x73c], R6 ;  /* 0x00073c0601007387 */ /* 0x000fe40000100800 */
[----:B------:R-:W-:Y:S01]  /*154a0*/  STL [R1+0x710], R7 ;  /* 0x0007100701007387 */ /* 0x000fe20000100800 */
[----:B------:R-:W-:Y:S01]  /*154b0*/  STL [R1+0x734], R26 ;  /* 0x0007341a01007387 */ /* 0x000fe20000100800 */
[----:B------:R-:W-:Y:S02]  /*154c0*/  STL [R1+0x708], R27 ;  /* 0x0007081b01007387 */ /* 0x000fe40000100800 */
[----:B------:R-:W-:Y:S02]  /*154d0*/  STL [R1+0x72c], R20 ;  /* 0x00072c1401007387 */ /* 0x000fe40000100800 */
[----:B------:R-:W-:Y:S02]  /*154e0*/  STL [R1+0x700], R21 ;  /* 0x0007001501007387 */ /* 0x000fe40000100800 */
[--C-:B------:R-:W-:Y:S01]  /*154f0*/  IMAD.X R9, R9, 0x1, R0.reuse, P2 ;  /* 0x0000000109097824 */ /* 0x100fe200010e0600 */
[----:B------:R-:W-:Y:S01]  /*15500*/  STL [R1+0x724], R22 ;  /* 0x0007241601007387 */ /* 0x000fe20000100800 */
[-C--:B------:R-:W-:Y:S01]  /*15510*/  IADD3 R8, P2, R8, R12.reuse, RZ ;  /* 0x0000000c08087210 */ /* 0x080fe20007f5e0ff */
        /* <DEDUP_REMOVED lines=8> */
[----:B------:R0:W-:Y:S02]  /*155a0*/  STL [R1+0x6d0], R28 ;  /* 0x0006d01c01007387 */ /* 0x0001e40000100800 */
[----:B------:R-:W-:Y:S01]  /*155b0*/  STL [R1+0x6d8], R14 ;  /* 0x0006d80e01007387 */ /* 0x000fe20000100800 */
[----:B0-----:R-:W2:Y:S01]  /*155c0*/  LDL.LU R28, [R1+0x6b0] ;  /* 0x0006b000011c7983 */ /* 0x001ea20000300800 */
[----:B------:R-:W-:Y:S02]  /*155d0*/  STL [R1+0x6fc], R15 ;  /* 0x0006fc0f01007387 */ /* 0x000fe40000100800 */
[----:B------:R-:W-:Y:S02]  /*155e0*/  STL [R1+0x6f4], R19 ;  /* 0x0006f41301007387 */ /* 0x000fe40000100800 */
[----:B------:R-:W-:Y:S01]  /*155f0*/  STL [R1+0x6c8], R18 ;  /* 0x0006c81201007387 */ /* 0x000fe20000100800 */
[----:B------:R-:W-:Y:S01]  /*15600*/  STL [R1+0x6ec], R17 ;  /* 0x0006ec1101007387 */ /* 0x000fe20000100800 */
[----:B------:R-:W-:Y:S02]  /*15610*/  STL [R1+0x6c0], R16 ;  /* 0x0006c01001007387 */ /* 0x000fe40000100800 */
[----:B------:R-:W3:Y:S02]  /*15620*/  LDL.LU R5, [R1+0x6a0] ;  /* 0x0006a00001057983 */ /* 0x000ee40000300800 */
[----:B------:R-:W-:Y:S01]  /*15630*/  IMAD.X R25, R25, 0x1, R0, P2 ;  /* 0x0000000119197824 */ /* 0x000fe200010e0600 */
[----:B------:R-:W-:-:S04]  /*15640*/  IADD3 R24, P2, R24, R12, RZ ;  /* 0x0000000c18187210 */ /* 0x000fc80007f5e0ff */
[----:B------:R-:W-:Y:S04]  /*15650*/  STL [R1+0x6e4], R25 ;  /* 0x0006e41901007387 */ /* 0x000fe80000100800 */
[----:B---3--:R0:W-:Y:S01]  /*15660*/  STL [R1+0x9c0], R5 ;  /* 0x0009c00501007387 */ /* 0x0081e20000100800 */
[----:B------:R-:W-:Y:S03]  /*15670*/  STL [R1+0x6b8], R24 ;  /* 0x0006b81801007387 */ /* 0x000fe60000100800 */
[----:B0-----:R-:W3:Y:S01]  /*15680*/  LDL.LU R5, [R1+0x6cc] ;  /* 0x0006cc0001057983 */ /* 0x001ee20000300800 */
[----:B------:R-:W-:-:S05]  /*15690*/  IMAD.X R29, R29, 0x1, R0, P3 ;  /* 0x000000011d1d7824 */ /* 0x000fca00018e0600 */
[----:B------:R-:W-:Y:S04]  /*156a0*/  STL [R1+0x6dc], R29 ;  /* 0x0006dc1d01007387 */ /* 0x000fe80000100800 */
[----:B---3--:R0:W-:Y:S04]  /*156b0*/  STL [R1+0x9c4], R5 ;  /* 0x0009c40501007387 */ /* 0x0081e80000100800 */
[----:B0-----:R-:W3:Y:S01]  /*156c0*/  LDL.LU R5, [R1+0x6a8] ;  /* 0x0006a80001057983 */ /* 0x001ee20000300800 */
[----:B--2---:R-:W-:-:S03]  /*156d0*/  IADD3 R28, P3, R28, R12, RZ ;  /* 0x0000000c1c1c7210 */ /* 0x004fc60007f7e0ff */
        /* <DEDUP_REMOVED lines=21> */
[----:B------:R0:W-:Y:S01]  /*15830*/  STL [R1+0x6b0], R28 ;  /* 0x0006b01c01007387 */ /* 0x0001e20000100800 */
[----:B------:R-:W3:Y:S02]  /*15840*/  LDL.LU R19, [R1+0x650] ;  /* 0x0006500001137983 */ /* 0x000ee40000300800 */
[----:B------:R-:W3:Y:S02]  /*15850*/  LDL.LU R18, [R1+0x674] ;  /* 0x0006740001127983 */ /* 0x000ee40000300800 */
[----:B------:R-:W3:Y:S01]  /*15860*/  LDL.LU R17, [R1+0x648] ;  /* 0x0006480001117983 */ /* 0x000ee20000300800 */
[----:B------:R-:W3:Y:S01]  /*15870*/  LDL.LU R16, [R1+0x66c] ;  /* 0x00066c0001107983 */ /* 0x000ee20000300800 */
[----:B------:R-:W3:Y:S02]  /*15880*/  LDL.LU R25, [R1+0x640] ;  /* 0x0006400001197983 */ /* 0x000ee40000300800 */
[----:B------:R-:W3:Y:S01]  /*15890*/  LDL.LU R24, [R1+0x664] ;  /* 0x0006640001187983 */ /* 0x000ee20000300800 */
[----:B0-----:R-:W3:Y:S01]  /*158a0*/  LDL.LU R28, [R1+0x638] ;  /* 0x00063800011c7983 */ /* 0x001ee20000300800 */
[----:B--2---:R-:W-:-:S05]  /*158b0*/  IMAD.X R5, R5, 0x1, R0, P4 ;  /* 0x0000000105057824 */ /* 0x004fca00020e0600 */
[----:B------:R0:W-:Y:S04]  /*158c0*/  STL [R1+0x6d4], R5 ;  /* 0x0006d40501007387 */ /* 0x0001e80000100800 */
[----:B0-----:R-:W2:Y:S02]  /*158d0*/  LDL.LU R5, [R1+0x9c8] ;  /* 0x0009c80001057983 */ /* 0x001ea40000300800 */
[----:B--2---:R-:W-:-:S05]  /*158e0*/  IADD3 R5, P4, R5, R12, RZ ;  /* 0x0000000c05057210 */ /* 0x004fca0007f9e0ff */
[----:B------:R0:W-:Y:S04]  /*158f0*/  STL [R1+0x6a8], R5 ;  /* 0x0006a80501007387 */ /* 0x0001e80000100800 */
[----:B0-----:R-:W2:Y:S02]  /*15900*/  LDL.LU R5, [R1+0x9c4] ;  /* 0x0009c40001057983 */ /* 0x001ea40000300800 */
[----:B--2---:R-:W-:-:S05]  /*15910*/  IMAD.X R5, R5, 0x1, R0, P5 ;  /* 0x0000000105057824 */ /* 0x004fca00028e0600 */
[----:B------:R0:W-:Y:S04]  /*15920*/  STL [R1+0x6cc], R5 ;  /* 0x0006cc0501007387 */ /* 0x0001e80000100800 */
[----:B0-----:R-:W2:Y:S01]  /*15930*/  LDL.LU R5, [R1+0x9c0] ;  /* 0x0009c00001057983 */ /* 0x001ea20000300800 */
[--C-:B---3--:R-:W-:Y:S01]  /*15940*/  IMAD.X R4, R4, 0x1, R0.reuse, P6 ;  /* 0x0000000104047824 */ /* 0x108fe200030e0600 */
[-C--:B----4-:R-:W-:Y:S01]  /*15950*/  IADD3 R6, P6, R6, R12.reuse, RZ ;  /* 0x0000000c06067210 */ /* 0x090fe20007fde0ff */
        /* <DEDUP_REMOVED lines=16> */
[----:B------:R-:W-:Y:S01]  /*15a60*/  IMAD.X R18, R18, 0x1, R0, P4 ;  /* 0x0000000112127824 */ /* 0x000fe200020e0600 */
[-C--:B------:R-:W-:Y:S02]  /*15a70*/  IADD3 R17, P4, R17, R12.reuse, RZ ;  /* 0x0000000c11117210 */ /* 0x080fe40007f9e0ff */
[----:B--2---:R-:W-:-:S05]  /*15a80*/  IADD3 R5, P5, R5, R12, RZ ;  /* 0x0000000c05057210 */ /* 0x004fca0007fbe0ff */
        /* <DEDUP_REMOVED lines=16> */
[----:B------:R0:W-:Y:S01]  /*15b90*/  STL [R1+0x660], R29 ;  /* 0x0006601d01007387 */ /* 0x0001e20000100800 */
[----:B------:R-:W-:Y:S02]  /*15ba0*/  STL [R1+0x668], R11 ;  /* 0x0006680b01007387 */ /* 0x000fe40000100800 */
[--C-:B------:R-:W-:Y:S01]  /*15bb0*/  IMAD.X R16, R16, 0x1, R0.reuse, P5 ;  /* 0x0000000110107824 */ /* 0x100fe200028e0600 */
[----:B0-----:R-:W2:Y:S01]  /*15bc0*/  LDL.LU R29, [R1+0x65c] ;  /* 0x00065c00011d7983 */ /* 0x001ea20000300800 */
        /* <DEDUP_REMOVED lines=38> */
[----:B------:R0:W-:Y:S02]  /*15e30*/  STL [R1+0x65c], R29 ;  /* 0x00065c1d01007387 */ /* 0x0001e40000100800 */
        /* <DEDUP_REMOVED lines=47> */
[--C-:B------:R-:W-:Y:S02]  /*16130*/  IMAD.X R9, R9, 0x1, R0.reuse, P3 ;  /* 0x0000000109097824 */ /* 0x100fe400018e0600 */
[----:B------:R-:W-:Y:S01]  /*16140*/  STL [R1+0x634], R20 ;  /* 0x0006341401007387 */ /* 0x000fe20000100800 */
[-C--:B------:R-:W-:Y:S01]  /*16150*/  IADD3 R28, P3, R28, R12.reuse, RZ ;  /* 0x0000000c1c1c7210 */ /* 0x080fe20007f7e0ff */
[----:B------:R-:W-:Y:S01]  /*16160*/  STL [R1+0x608], R21 ;  /* 0x0006081501007387 */ /* 0x000fe20000100800 */
[----:B------:R-:W-:Y:S02]  /*16170*/  STL [R1+0x62c], R22 ;  /* 0x00062c1601007387 */ /* 0x000fe40000100800 */
[----:B------:R-:W-:Y:S02]  /*16180*/  STL [R1+0x600], R23 ;  /* 0x0006001701007387 */ /* 0x000fe40000100800 */
[----:B------:R-:W-:Y:S01]  /*16190*/  STL [R1+0x624], R3 ;  /* 0x0006240301007387 */ /* 0x000fe20000100800 */
[----:B------:R0:W-:Y:S01]  /*161a0*/  STL [R1+0x5f0], R28 ;  /* 0x0005f01c01007387 */ /* 0x0001e20000100800 */
[----:B------:R-:W-:Y:S03]  /*161b0*/  STL [R1+0x5f8], R2 ;  /* 0x0005f80201007387 */ /* 0x000fe60000100800 */
        /* <DEDUP_REMOVED lines=12> */
[----:B------:R-:W3:Y:S01]  /*16280*/  LDL.LU R5, [R1+0x5a8] ;  /* 0x0005a80001057983 */ /* 0x000ee20000300800 */
        /* <DEDUP_REMOVED lines=26> */
[----:B------:R0:W-:Y:S02]  /*16430*/  STL [R1+0x5b8], R28 ;  /* 0x0005b81c01007387 */ /* 0x0001e40000100800 */
        /* <DEDUP_REMOVED lines=12> */
[----:B0-----:R-:W3:Y:S02]  /*16500*/  LDL.LU R28, [R1+0x540] ;  /* 0x00054000011c7983 */ /* 0x001ee40000300800 */
        /* <DEDUP_REMOVED lines=27> */
[----:B------:R-:W-:Y:S01]  /*166c0*/  IMAD.X R18, R18, 0x1, R0, P5 ;  /* 0x0000000112127824 */ /* 0x000fe200028e0600 */
[----:B------:R-:W-:-:S02]  /*166d0*/  IADD3 R17, P5, R17, R12, RZ ;  /* 0x0000000c11117210 */ /* 0x000fc40007fbe0ff */
        /* <DEDUP_REMOVED lines=10> */
[----:B------:R0:W-:Y:S01]  /*16780*/  STL [R1+0x580], R29 ;  /* 0x0005801d01007387 */ /* 0x0001e20000100800 */
[----:B------:R-:W-:Y:S01]  /*16790*/  IADD3 R2, P6, R2, R12, RZ ;  /* 0x0000000c02027210 */ /* 0x000fe20007fde0ff */
[----:B------:R-:W-:Y:S02]  /*167a0*/  STL [R1+0x588], R22 ;  /* 0x0005881601007387 */ /* 0x000fe40000100800 */
        /* <DEDUP_REMOVED lines=11> */
[----:B------:R-:W-:Y:S01]  /*16860*/  STL [R1+0x584], R15 ;  /* 0x0005840f01007387 */ /* 0x000fe20000100800 */
[----:B------:R-:W-:Y:S01]  /*16870*/  STL [R1+0x558], R19 ;  /* 0x0005581301007387 */ /* 0x000fe20000100800 */
[----:B------:R-:W-:Y:S02]  /*16880*/  STL [R1+0x57c], R18 ;  /* 0x00057c1201007387 */ /* 0x000fe40000100800 */
[----:B------:R-:W-:Y:S02]  /*16890*/  STL [R1+0x550], R17 ;  /* 0x0005501101007387 */ /* 0x000fe40000100800 */
        /* <DEDUP_REMOVED lines=53> */
[--C-:B------:R-:W-:Y:S02]  /*16bf0*/  IMAD.X R26, R26, 0x1, R0.reuse, P6 ;  /* 0x000000011a1a7824 */ /* 0x100fe400030e0600 */
[----:B------:R-:W-:Y:S01]  /*16c00*/  IMAD.X R20, R20, 0x1, R0, P1 ;  /* 0x0000000114147824 */ /* 0x000fe200008e0600 */
[----:B------:R-:W-:-:S02]  /*16c10*/  IADD3 R28, P1, R28, R12, RZ ;  /* 0x0000000c1c1c7210 */ /* 0x000fc40007f3e0ff */
        /* <DEDUP_REMOVED lines=22> */
[----:B------:R0:W-:Y:S02]  /*16d80*/  STL [R1+0x510], R28 ;  /* 0x0005101c01007387 */ /* 0x0001e40000100800 */
[----:B------:R-:W-:Y:S02]  /*16d90*/  STL [R1+0x518], R27 ;  /* 0x0005181b01007387 */ /* 0x000fe40000100800 */
[--C-:B------:R-:W-:Y:S01]  /*16da0*/  IMAD.X R2, R2, 0x1, R0.reuse, P4 ;  /* 0x0000000102027824 */ /* 0x100fe200020e0600 */
[-C--:B------:R-:W-:Y:S01]  /*16db0*/  IADD3 R9, P4, R9, R12.reuse, RZ ;  /* 0x0000000c09097210 */ /* 0x080fe20007f9e0ff */
        /* <DEDUP_REMOVED lines=68> */
[--C-:B---3--:R-:W-:Y:S02]  /*17200*/  IMAD.X R4, R4, 0x1, R0.reuse, P2 ;  /* 0x0000000104047824 */ /* 0x108fe400010e0600 */
[--C-:B------:R-:W-:Y:S01]  /*17210*/  IMAD.X R7, R7, 0x1, R0.reuse, P3 ;  /* 0x0000000107077824 */ /* 0x100fe200018e0600 */
[-C--:B------:R-:W-:Y:S02]  /*17220*/  IADD3 R29, P3, R29, R12.reuse, RZ ;  /* 0x0000000c1d1d7210 */ /* 0x080fe40007f7e0ff */
        /* <DEDUP_REMOVED lines=113> */
[----:B------:R-:W-:Y:S01]  /*17940*/  IADD3 R18, P3, R18, UR8, RZ ;  /* 0x0000000812127c10 */ /* 0x000fe2000ff7e0ff */
[--C-:B------:R-:W-:Y:S01]  /*17950*/  IMAD.X R17, R17, 0x1, R0.reuse, P4 ;  /* 0x0000000111117824 */ /* 0x100fe200020e0600 */
[----:B------:R-:W-:Y:S01]  /*17960*/  IADD3 R16, P4, R16, UR8, RZ ;  /* 0x0000000810107c10 */ /* 0x000fe2000ff9e0ff */
[----:B--2---:R-:W-:Y:S01]  /*17970*/  IMAD.X R5, R5, 0x1, R0, P5 ;  /* 0x0000000105057824 */ /* 0x004fe200028e0600 */
[----:B------:R-:W-:-:S05]  /*17980*/  IADD3 R28, P5, R28, R12, RZ ;  /* 0x0000000c1c1c7210 */ /* 0x000fca0007fbe0ff */
[----:B------:R0:W-:Y:S01]  /*17990*/  STL [R1+0x430], R28 ;  /* 0x0004301c01007387 */ /* 0x0001e20000100800 */
[--C-:B------:R-:W-:Y:S01]  /*179a0*/  IMAD.X R2, R2, 0x1, R0.reuse, P5 ;  /* 0x0000000102027824 */ /* 0x100fe200028e0600 */
[----:B------:R-:W-:Y:S02]  /*179b0*/  IADD3 R9, P5, R9, R12, RZ ;  /* 0x0000000c09097210 */ /* 0x000fe40007fbe0ff */
[----:B0-----:R-:W2:Y:S01]  /*179c0*/  LDL.LU R28, [R1+0x8cc] ;  /* 0x0008cc00011c7983 */ /* 0x001ea20000300800 */
[----:B------:R0:W-:Y:S02]  /*179d0*/  STL [R1+0x45c], R5 ;  /* 0x00045c0501007387 */ /* 0x0001e40000100800 */
        /* <DEDUP_REMOVED lines=22> */
[----:B0-----:R-:W3:Y:S01]  /*17b40*/  LDL.LU R5, [R1+0x410] ;  /* 0x0004100001057983 */ /* 0x001ee20000300800 */
[----:B------:R-:W-:Y:S01]  /*17b50*/  IMAD.X R25, R25, 0x1, R0, P5 ;  /* 0x0000000119197824 */ /* 0x000fe200028e0600 */
[----:B------:R-:W-:-:S04]  /*17b60*/  IADD3 R24, P5, R24, UR8, RZ ;  /* 0x0000000818187c10 */ /* 0x000fc8000ffbe0ff */
[----:B------:R-:W-:Y:S04]  /*17b70*/  STL [R1+0x418], R25 ;  /* 0x0004181901007387 */ /* 0x000fe80000100800 */
[----:B---3--:R0:W-:Y:S01]  /*17b80*/  STL [R1+0x97c], R5 ;  /* 0x00097c0501007387 */ /* 0x0081e20000100800 */
[----:B------:R-:W-:Y:S03]  /*17b90*/  STL [R1+0x8d0], R24 ;  /* 0x0008d01801007387 */ /* 0x000fe60000100800 */
[----:B0-----:R-:W3:Y:S01]  /*17ba0*/  LDL.LU R5, [R1+0x8c8] ;  /* 0x0008c80001057983 */ /* 0x001ee20000300800 */
[----:B------:R-:W-:-:S05]  /*17bb0*/  IMAD.X R29, R29, 0x1, R0, P6 ;  /* 0x000000011d1d7824 */ /* 0x000fca00030e0600 */
[----:B------:R-:W-:Y:S01]  /*17bc0*/  STL [R1+0x7f0], R29 ;  /* 0x0007f01d01007387 */ /* 0x000fe20000100800 */
[----:B--2---:R-:W-:-:S03]  /*17bd0*/  IADD3 R28, P6, R28, UR8, RZ ;  /* 0x000000081c1c7c10 */ /* 0x004fc6000ffde0ff */
[----:B---3--:R0:W-:Y:S04]  /*17be0*/  STL [R1+0x980], R5 ;  /* 0x0009800501007387 */ /* 0x0081e80000100800 */
[----:B0-----:R-:W2:Y:S01]  /*17bf0*/  LDL.LU R5, [R1+0x7ec] ;  /* 0x0007ec0001057983 */ /* 0x001ea20000300800 */
[----:B------:R-:W3:Y:S02]  /*17c00*/  LDL.LU R4, [R1+0x8c4] ;  /* 0x0008c40001047983 */ /* 0x000ee40000300800 */
[----:B------:R-:W4:Y:S02]  /*17c10*/  LDL.LU R6, [R1+0x40c] ;  /* 0x00040c0001067983 */ /* 0x000f240000300800 */
        /* <DEDUP_REMOVED lines=25> */
[----:B0-----:R-:W3:Y:S01]  /*17db0*/  LDL.LU R28, [R1+0x860] ;  /* 0x00086000011c7983 */ /* 0x001ee20000300800 */
[----:B--2---:R-:W-:-:S05]  /*17dc0*/  IMAD.X R5, R5, 0x1, R0, P1 ;  /* 0x0000000105057824 */ /* 0x004fca00008e0600 */
[----:B------:R0:W-:Y:S04]  /*17dd0*/  STL [R1+0x7ec], R5 ;  /* 0x0007ec0501007387 */ /* 0x0001e80000100800 */
[----:B0-----:R-:W2:Y:S02]  /*17de0*/  LDL.LU R5, [R1+0x980] ;  /* 0x0009800001057983 */ /* 0x001ea40000300800 */
[----:B--2---:R-:W-:-:S05]  /*17df0*/  IADD3 R5, P1, R5, UR8, RZ ;  /* 0x0000000805057c10 */ /* 0x004fca000ff3e0ff */
[----:B------:R0:W-:Y:S04]  /*17e00*/  STL [R1+0x8c8], R5 ;  /* 0x0008c80501007387 */ /* 0x0001e80000100800 */
[----:B0-----:R-:W2:Y:S01]  /*17e10*/  LDL.LU R5, [R1+0x97c] ;  /* 0x00097c0001057983 */ /* 0x001ea20000300800 */
[----:B----4-:R-:W-:Y:S01]  /*17e20*/  IADD3.X R6, R6, UR5, RZ, P3, !PT ;  /* 0x0000000506067c10 */ /* 0x010fe20009ffe4ff */
[----:B---3--:R-:W-:Y:S02]  /*17e30*/  IADD3 R7, P3, R7, UR8, RZ ;  /* 0x0000000807077c10 */ /* 0x008fe4000ff7e0ff */
[----:B------:R0:W-:Y:S01]  /*17e40*/  STL [R1+0x970], R0 ;  /* 0x0009700001007387 */ /* 0x0001e20000100800 */
[----:B------:R-:W-:Y:S01]  /*17e50*/  IADD3.X R26, R26, UR5, RZ, P4, !PT ;  /* 0x000000051a1a7c10 */ /* 0x000fe2000a7fe4ff */
[----:B------:R-:W-:Y:S01]  /*17e60*/  IADD3 R27, P4, R27, UR8, RZ ;  /* 0x000000081b1b7c10 */ /* 0x000fe2000ff9e0ff */
        /* <DEDUP_REMOVED lines=15> */
[----:B------:R-:W-:-:S02]  /*17f60*/  IADD3 R16, P1, R16, UR8, RZ ;  /* 0x0000000810107c10 */ /* 0x000fc4000ff3e0ff */
[----:B--2---:R-:W-:Y:S01]  /*17f70*/  IMAD.X R5, R5, 0x1, R0, P2 ;  /* 0x0000000105057824 */ /* 0x004fe200010e0600 */
[----:B------:R-:W-:-:S04]  /*17f80*/  IADD3 R4, P2, R4, UR8, RZ ;  /* 0x0000000804047c10 */ /* 0x000fc8000ff5e0ff */
        /* <DEDUP_REMOVED lines=8> */
[----:B------:R-:W-:Y:S01]  /*18010*/  IADD3.X R9, R9, UR5, RZ, P2, !PT ;  /* 0x0000000509097c10 */ /* 0x000fe200097fe4ff */
[----:B------:R-:W-:Y:S01]  /*18020*/  STL [R1+0x808], R22 ;  /* 0x0008081601007387 */ /* 0x000fe20000100800 */
[----:B------:R-:W-:Y:S01]  /*18030*/  IADD3 R8, P2, R8, UR8, RZ ;  /* 0x0000000808087c10 */ /* 0x000fe2000ff5e0ff */
        /* <DEDUP_REMOVED lines=11> */
[----:B------:R-:W-:Y:S01]  /*180f0*/  IADD3.X R25, R25, UR5, RZ, P2, !PT ;  /* 0x0000000519197c10 */ /* 0x000fe200097fe4ff */
[----:B------:R-:W-:Y:S02]  /*18100*/  STL [R1+0x8a4], R19 ;  /* 0x0008a41301007387 */ /* 0x000fe40000100800 */
[----:B------:R-:W-:Y:S01]  /*18110*/  STL [R1+0x878], R18 ;  /* 0x0008781201007387 */ /* 0x000fe20000100800 */
[----:B------:R-:W-:Y:S01]  /*18120*/  STL [R1+0x89c], R17 ;  /* 0x00089c1101007387 */ /* 0x000fe20000100800 */
[----:B------:R-:W-:Y:S02]  /*18130*/  STL [R1+0x870], R16 ;  /* 0x0008701001007387 */ /* 0x000fe40000100800 */
[----:B------:R-:W-:Y:S02]  /*18140*/  STL [R1+0x894], R25 ;  /* 0x0008941901007387 */ /* 0x000fe40000100800 */
[----:B0-----:R-:W2:Y:S01]  /*18150*/  LDL.LU R0, [R1+0x87c] ;  /* 0x00087c0001007983 */ /* 0x001ea20000300800 */
[----:B------:R-:W-:-:S02]  /*18160*/  IADD3 R24, P2, R24, UR8, RZ ;  /* 0x0000000818187c10 */ /* 0x000fc4000ff5e0ff */
[----:B------:R-:W-:-:S03]  /*18170*/  IADD3.X R29, R29, UR5, RZ, P3, !PT ;  /* 0x000000051d1d7c10 */ /* 0x000fc60009ffe4ff */
[----:B------:R-:W-:Y:S04]  /*18180*/  STL [R1+0x868], R24 ;  /* 0x0008681801007387 */ /* 0x000fe80000100800 */
[----:B--2---:R0:W-:Y:S01]  /*18190*/  STL [R1+0x974], R0 ;  /* 0x0009740001007387 */ /* 0x0041e20000100800 */
[----:B------:R-:W-:Y:S03]  /*181a0*/  STL [R1+0x88c], R29 ;  /* 0x00088c1d01007387 */ /* 0x000fe60000100800 */
[----:B0-----:R-:W2:Y:S01]  /*181b0*/  LDL.LU R0, [R1+0x858] ;  /* 0x0008580001007983 */ /* 0x001ea20000300800 */
[----:B------:R-:W-:-:S05]  /*181c0*/  IADD3 R28, P3, R28, UR8, RZ ;  /* 0x000000081c1c7c10 */ /* 0x000fca000ff7e0ff */
[----:B------:R-:W-:Y:S04]  /*181d0*/  STL [R1+0x860], R28 ;  /* 0x0008601c01007387 */ /* 0x000fe80000100800 */
[----:B--2---:R0:W-:Y:S04]  /*181e0*/  STL [R1+0x978], R0 ;  /* 0x0009780001007387 */ /* 0x0041e80000100800 */
        /* <DEDUP_REMOVED lines=29> */
[----:B--2---:R-:W-:-:S05]  /*183c0*/  IADD3.X R0, R0, UR5, RZ, P4, !PT ;  /* 0x0000000500007c10 */ /* 0x004fca000a7fe4ff */
[----:B------:R0:W-:Y:S04]  /*183d0*/  STL [R1+0x884], R0 ;  /* 0x0008840001007387 */ /* 0x0001e80000100800 */
[----:B0-----:R-:W2:Y:S02]  /*183e0*/  LDL.LU R0, [R1+0x978] ;  /* 0x0009780001007983 */ /* 0x001ea40000300800 */
[----:B--2---:R-:W-:-:S05]  /*183f0*/  IADD3 R0, P4, R0, UR8, RZ ;  /* 0x0000000800007c10 */ /* 0x004fca000ff9e0ff */
[----:B------:R0:W-:Y:S04]  /*18400*/  STL [R1+0x858], R0 ;  /* 0x0008580001007387 */ /* 0x0001e80000100800 */
[----:B0-----:R-:W2:Y:S01]  /*18410*/  LDL.LU R0, [R1+0x974] ;  /* 0x0009740001007983 */ /* 0x001ea20000300800 */
[----:B----4-:R-:W-:Y:S01]  /*18420*/  IADD3.X R5, R5, UR5, RZ, P6, !PT ;  /* 0x0000000505057c10 */ /* 0x010fe2000b7fe4ff */
[----:B---3--:R-:W-:Y:S01]  /*18430*/  IADD3 R3, P6, R3, UR8, RZ ;  /* 0x0000000803037c10 */ /* 0x008fe2000ffde0ff */
        /* <DEDUP_REMOVED lines=10> */
[----:B------:R-:W-:-:S02]  /*184e0*/  IADD3.X R28, R28, UR5, RZ, P1, !PT ;  /* 0x000000051c1c7c10 */ /* 0x000fc40008ffe4ff */
[----:B--2---:R-:W-:Y:S01]  /*184f0*/  IADD3.X R0, R0, UR5, RZ, P5, !PT ;  /* 0x0000000500007c10 */ /* 0x004fe2000affe4ff */
[----:B------:R-:W-:-:S04]  /*18500*/  IADD3 R4, P5, R4, UR8, RZ ;  /* 0x0000000804047c10 */ /* 0x000fc8000ffbe0ff */
[----:B------:R0:W-:Y:S04]  /*18510*/  STL [R1+0x87c], R0 ;  /* 0x00087c0001007387 */ /* 0x0001e80000100800 */
[----:B0-----:R0:W5:Y:S01]  /*18520*/  LDL.LU R0, [R1+0x970] ;  /* 0x0009700001007983 */ /* 0x0011620000300800 */
[----:B------:R1:W-:Y:S03]  /*18530*/  STL [R1+0x850], R4 ;  /* 0x0008500401007387 */ /* 0x0003e60000100800 */
[----:B-1----:R0:W5:Y:S01]  /*18540*/  LDL.LU R4, [R1+0x96c] ;  /* 0x00096c0001047983 */ /* 0x0021620000300800 */
[----:B------:R1:W-:Y:S03]  /*18550*/  STL [R1+0x874], R5 ;  /* 0x0008740501007387 */ /* 0x0003e60000100800 */
[----:B-1----:R0:W5:Y:S01]  /*18560*/  LDL.LU R5, [R1+0x968] ;  /* 0x0009680001057983 */ /* 0x0021620000300800 */
[----:B------:R1:W-:Y:S03]  /*18570*/  STL [R1+0x848], R3 ;  /* 0x0008480301007387 */ /* 0x0003e60000100800 */
[----:B-1----:R-:W4:Y:S01]  /*18580*/  LDL.LU R3, [R1+0x964] ;  /* 0x0009640001037983 */ /* 0x002f220000300800 */
[----:B------:R1:W-:Y:S03]  /*18590*/  STL [R1+0x86c], R2 ;  /* 0x00086c0201007387 */ /* 0x0003e60000100800 */
[----:B-1----:R-:W3:Y:S01]  /*185a0*/  LDL.LU R2, [R1+0x960] ;  /* 0x0009600001027983 */ /* 0x002ee20000300800 */
[----:B------:R1:W-:Y:S01]  /*185b0*/  STL [R1+0x840], R9 ;  /* 0x0008400901007387 */ /* 0x0003e20000100800 */
[----:B------:R-:W-:-:S02]  /*185c0*/  IADD3.X R16, R16, UR5, RZ, P5, !PT ;  /* 0x0000000510107c10 */ /* 0x000fc4000affe4ff */
[----:B-1----:R-:W4:Y:S01]  /*185d0*/  LDL.LU R9, [R1+0x95c] ;  /* 0x00095c0001097983 */ /* 0x002f220000300800 */
[----:B------:R1:W-:Y:S01]  /*185e0*/  STL [R1+0x864], R8 ;  /* 0x0008640801007387 */ /* 0x0003e20000100800 */
[----:B------:R-:W-:Y:S02]  /*185f0*/  IADD3 R25, P5, R25, UR8, RZ ;  /* 0x0000000819197c10 */ /* 0x000fe4000ffbe0ff */
[----:B-1----:R-:W4:Y:S01]  /*18600*/  LDL.LU R8, [R1+0x958] ;  /* 0x0009580001087983 */ /* 0x002f220000300800 */
[----:B------:R1:W-:Y:S03]  /*18610*/  STL [R1+0x838], R10 ;  /* 0x0008380a01007387 */ /* 0x0003e60000100800 */
[----:B-1----:R0:W5:Y:S01]  /*18620*/  LDL.LU R10, [R1+0x954] ;  /* 0x00095400010a7983 */ /* 0x0021620000300800 */
        /* <DEDUP_REMOVED lines=17> */
[----:B-1----:R-:W2:Y:S01]  /*18740*/  LDL.LU R28, [R1+0x930] ;  /* 0x00093000011c7983 */ /* 0x002ea20000300800 */
[----:B------:R-:W-:-:S02]  /*18750*/  IADD3 R6, P1, R6, UR8, RZ ;  /* 0x0000000806067c10 */ /* 0x000fc4000ff3e0ff */
[----:B------:R-:W-:Y:S01]  /*18760*/  IADD3.X R7, R7, UR5, RZ, P2, !PT ;  /* 0x0000000507077c10 */ /* 0x000fe200097fe4ff */
[----:B------:R-:W-:Y:S01]  /*18770*/  IADD3 R26, P2, R26, UR8, RZ ;  /* 0x000000081a1a7c10 */ /* 0x000fe2000ff5e0ff */
[----:B------:R-:W-:Y:S01]  /*18780*/  IADD3.X R27, R27, UR5, RZ, P3, !PT ;  /* 0x000000051b1b7c10 */ /* 0x000fe20009ffe4ff */
[----:B------:R-:W-:Y:S01]  /*18790*/  IADD3 R20, P3, R20, UR8, RZ ;  /* 0x0000000814147c10 */ /* 0x000fe2000ff7e0ff */
[----:B------:R-:W-:Y:S01]  /*187a0*/  STL [R1+0x8ec], R6 ;  /* 0x0008ec0601007387 */ /* 0x000fe20000100800 */
[----:B------:R-:W-:Y:S01]  /*187b0*/  IADD3.X R21, R21, UR5, RZ, P4, !PT ;  /* 0x0000000515157c10 */ /* 0x000fe2000a7fe4ff */
[----:B------:R3:W-:Y:S01]  /*187c0*/  STL [R1+0x834], R7 ;  /* 0x0008340701007387 */ /* 0x0007e20000100800 */
[----:B------:R-:W-:Y:S01]  /*187d0*/  IADD3 R22, P4, R22, UR8, RZ ;  /* 0x0000000816167c10 */ /* 0x000fe2000ff9e0ff */
[----:B------:R-:W-:Y:S01]  /*187e0*/  STL [R1+0x8e8], R26 ;  /* 0x0008e81a01007387 */ /* 0x000fe20000100800 */
[----:B------:R-:W-:Y:S01]  /*187f0*/  IADD3.X R23, R23, UR5, RZ, P5, !PT ;  /* 0x0000000517177c10 */ /* 0x000fe2000affe4ff */
[----:B------:R-:W-:Y:S01]  /*18800*/  STL [R1+0x830], R27 ;  /* 0x0008301b01007387 */ /* 0x000fe20000100800 */
[----:B------:R-:W-:Y:S01]  /*18810*/  IADD3.X R12, R12, UR5, RZ, P6, !PT ;  /* 0x000000050c0c7c10 */ /* 0x000fe2000b7fe4ff */
[----:B------:R-:W-:Y:S01]  /*18820*/  STL [R1+0x8e4], R20 ;  /* 0x0008e41401007387 */ /* 0x000fe20000100800 */
[----:B------:R-:W-:Y:S01]  /*18830*/  IADD3.X R13, R13, UR5, RZ, P1, !PT ;  /* 0x000000050d0d7c10 */ /* 0x000fe20008ffe4ff */
[----:B------:R-:W-:Y:S02]  /*18840*/  STL [R1+0x82c], R21 ;  /* 0x00082c1501007387 */ /* 0x000fe40000100800 */
[----:B------:R-:W-:Y:S01]  /*18850*/  STL [R1+0x8e0], R22 ;  /* 0x0008e01601007387 */ /* 0x000fe20000100800 */
[----:B------:R-:W-:Y:S01]  /*18860*/  STL [R1+0x828], R23 ;  /* 0x0008281701007387 */ /* 0x000fe20000100800 */
[----:B------:R-:W-:Y:S02]  /*18870*/  STL [R1+0x824], R12 ;  /* 0x0008240c01007387 */ /* 0x000fe40000100800 */
[----:B------:R-:W-:Y:S01]  /*18880*/  STL [R1+0x820], R13 ;  /* 0x0008200d01007387 */ /* 0x000fe20000100800 */
[----:B------:R-:W-:-:S02]  /*18890*/  IADD3.X R14, R14, UR5, RZ, P2, !PT ;  /* 0x000000050e0e7c10 */ /* 0x000fc400097fe4ff */
[----:B------:R-:W-:Y:S01]  /*188a0*/  IADD3.X R15, R15, UR5, RZ, P3, !PT ;  /* 0x000000050f0f7c10 */ /* 0x000fe20009ffe4ff */
[----:B---3--:R-:W-:Y:S02]  /*188b0*/  IMAD.MOV.U32 R7, RZ, RZ, R2 ;  /* 0x000000ffff077224 */ /* 0x008fe400078e0002 */
[----:B----4-:R-:W-:Y:S02]  /*188c0*/  IMAD.MOV.U32 R2, RZ, RZ, R9 ;  /* 0x000000ffff027224 */ /* 0x010fe400078e0009 */
[----:B------:R-:W-:Y:S01]  /*188d0*/  IMAD.MOV.U32 R6, RZ, RZ, R8 ;  /* 0x000000ffff067224 */ /* 0x000fe200078e0008 */
[----:B--2---:R-:W-:-:S05]  /*188e0*/  IADD3.X R28, R28, UR5, RZ, P4, !PT ;  /* 0x000000051c1c7c10 */ /* 0x004fca000a7fe4ff */
[----:B------:R1:W-:Y:S01]  /*188f0*/  STL [R1+0x8d8], R28 ;  /* 0x0008d81c01007387 */ /* 0x0003e20000100800 */
[----:B------:R0:W-:Y:S02]  /*18900*/  STL [R1+0x81c], R14 ;  /* 0x00081c0e01007387 */ /* 0x0001e40000100800 */
[----:B------:R0:W-:Y:S01]  /*18910*/  STL [R1+0x818], R15 ;  /* 0x0008180f01007387 */ /* 0x0001e20000100800 */
[----:B-1----:R-:W1:Y:S01]  /*18920*/  S2R R28, SR_TID.X ;  /* 0x00000000001c7919 */ /* 0x002e620000002100 */
[----:B------:R0:W-:Y:S02]  /*18930*/  STL.64 [R1+0x370], R2 ;  /* 0x0003700201007387 */ /* 0x0001e40000100a00 */
[----:B------:R0:W-:Y:S01]  /*18940*/  STL.64 [R1+0x378], R6 ;  /* 0x0003780601007387 */ /* 0x0001e20000100a00 */
[----:B-1----:R-:W-:-:S05]  /*18950*/  LOP3.LUT R28, R28, 0x7f, RZ, 0xc0, !PT ;  /* 0x0000007f1c1c7812 */ /* 0x002fca00078ec0ff */
[----:B------:R-:W-:Y:S01]  /*18960*/  IMAD.SHL.U32 R28, R28, 0x2, RZ ;  /* 0x000000021c1c7824 */ /* 0x000fe200078e00ff */
[----:B0-----:R-:W-:Y:S01]  /*18970*/  @!P0 CALL.REL.NOINC `(.L_x_2) ;  /* 0x0000001000008944 */ /* 0x001fe20003c00000 */
[----:B------:R-:W-:Y:S05]  /*18980*/  BRA `(.L_x_3) ;  /* 0xfffed38000007947 */ /* 0x000fea000383ffff */
.L_x_2:
[----:B-----5:R0:W-:Y:S04]  /*18990*/  STL [R1+0x9c0], R11 ;  /* 0x0009c00b01007387 */ /* 0x0201e80000100800 */
[----:B0-----:R-:W2:Y:S04]  /*189a0*/  LDL.LU R11, [R1+0x258] ;  /* 0x00025800010b7983 */ /* 0x001ea80000300800 */
[----:B--2---:R0:W-:Y:S04]  /*189b0*/  STL [R1+0x9c8], R11 ;  /* 0x0009c80b01007387 */ /* 0x0041e80000100800 */
        /* <DEDUP_REMOVED lines=32> */
[----:B------:R1:W-:Y:S01]  /*18bc0*/  STL [R1+0x9bc], R10 ;  /* 0x0009bc0a01007387 */ /* 0x0003e20000100800 */
[----:B0-----:R-:W-:-:S03]  /*18bd0*/  IMAD.MOV.U32 R11, RZ, RZ, R5 ;  /* 0x000000ffff0b7224 */ /* 0x001fc600078e0005 */
[----:B-1----:R-:W2:Y:S04]  /*18be0*/  LDL.LU R10, [R1+0x26c] ;  /* 0x00026c00010a7983 */ /* 0x002ea80000300800 */
        /* <DEDUP_REMOVED lines=35> */
[----:B------:R-:W2:Y:S04]  /*18e20*/  LDL.LU R29, [R1+0x250] ;  /* 0x00025000011d7983 */ /* 0x000ea80000300800 */
[----:B------:R-:W3:Y:S01]  /*18e30*/  LDL.LU R28, [R1+0x264] ;  /* 0x00026400011c7983 */ /* 0x000ee20000300800 */
[----:B0-----:R-:W-:-:S03]  /*18e40*/  IMAD.MOV.U32 R10, RZ, RZ, R4 ;  /* 0x000000ffff0a7224 */ /* 0x001fc600078e0004 */
[----:B------:R-:W3:Y:S04]  /*18e50*/  LDL.LU R0, [R1+0x260] ;  /* 0x0002600001007983 */ /* 0x000ee80000300800 */
[----:B------:R-:W4:Y:S04]  /*18e60*/  LDL.LU R9, [R1+0x274] ;  /* 0x0002740001097983 */ /* 0x000f280000300800 */
[----:B------:R-:W4:Y:S04]  /*18e70*/  LDL.LU R3, [R1+0x270] ;  /* 0x0002700001037983 */ /* 0x000f280000300800 */
        /* <DEDUP_REMOVED lines=16> */
[----:B------:R0:W-:Y:S01]  /*18f80*/  STL [R1+0x94c], R19 ;  /* 0x00094c1301007387 */ /* 0x0001e20000100800 */
[----:B------:R-:W-:-:S03]  /*18f90*/  F2FP.BF16.PACK_AB R11, R10, R11 ;  /* 0x0000000b0a0b723e */ /* 0x000fc600000010ff */
[----:B0-----:R-:W2:Y:S04]  /*18fa0*/  LDL.LU R19, [R1+0x254] ;  /* 0x0002540001137983 */ /* 0x001ea80000300800 */
[----:B------:R0:W-:Y:S04]  /*18fb0*/  STL [R1+0x948], R18 ;  /* 0x0009481201007387 */ /* 0x0001e80000100800 */
        /* <DEDUP_REMOVED lines=9> */
[----:B------:R-:W2:Y:S04]  /*19050*/  LDL.LU R10, [R1+0xa4c] ;  /* 0x000a4c00010a7983 */ /* 0x000ea80000300800 */
[----:B------:R0:W-:Y:S04]  /*19060*/  STL [R1+0xbc], R11 ;  /* 0x0000bc0b01007387 */ /* 0x0001e80000100800 */
[----:B0-----:R-:W2:Y:S02]  /*19070*/  LDL.LU R11, [R1+0xa48] ;  /* 0x000a4800010b7983 */ /* 0x001ea40000300800 */
[----:B--2---:R-:W-:-:S02]  /*19080*/  F2FP.BF16.PACK_AB R11, R10, R11 ;  /* 0x0000000b0a0b723e */ /* 0x004fc400000010ff */
        /* <DEDUP_REMOVED lines=65> */
[----:B------:R0:W-:Y:S01]  /*194a0*/  STL [R1+0x78], R11 ;  /* 0x0000780b01007387 */ /* 0x0001e20000100800 */
[----:B------:R-:W-:Y:S02]  /*194b0*/  F2FP.BF16.PACK_AB R17, R17, R18 ;  /* 0x000000121111723e */ /* 0x000fe400000010ff */
[----:B---3--:R-:W-:Y:S01]  /*194c0*/  F2FP.BF16.PACK_AB R0, R28, R0 ;  /* 0x000000001c00723e */ /* 0x008fe200000010ff */
[----:B0-----:R-:W3:Y:S01]  /*194d0*/  LDL.LU R11, [R1+0x9c0] ;  /* 0x0009c000010b7983 */ /* 0x001ee20000300800 */
[----:B----4-:R-:W-:Y:S02]  /*194e0*/  F2FP.BF16.PACK_AB R3, R9, R3 ;  /* 0x000000030903723e */ /* 0x010fe400000010ff */
[----:B------:R-:W-:-:S02]  /*194f0*/  F2FP.BF16.PACK_AB R2, R8, R2 ;  /* 0x000000020802723e */ /* 0x000fc400000010ff */
[----:B--2---:R-:W-:Y:S02]  /*19500*/  F2FP.BF16.PACK_AB R24, R10, R24 ;  /* 0x000000180a18723e */ /* 0x004fe400000010ff */
[----:B------:R-:W2:Y:S04]  /*19510*/  LDL.LU R10, [R1+0x9bc] ;  /* 0x0009bc00010a7983 */ /* 0x000ea80000300800 */
[----:B------:R0:W-:Y:S02]  /*19520*/  STL [R1+0x74], R24 ;  /* 0x0000741801007387 */ /* 0x0001e40000100800 */
[----:B0-----:R-:W-:Y:S02]  /*19530*/  F2FP.BF16.PACK_AB R24, R25, R16 ;  /* 0x000000101918723e */ /* 0x001fe400000010ff */
[----:B------:R-:W-:-:S03]  /*19540*/  F2FP.BF16.PACK_AB R16, R19, R29 ;  /* 0x0000001d1310723e */ /* 0x000fc600000010ff */
[----:B------:R-:W-:Y:S04]  /*19550*/  STL [R1+0x70], R24 ;  /* 0x0000701801007387 */ /* 0x000fe80000100800 */
[----:B------:R-:W-:Y:S04]  /*19560*/  STL [R1+0x6c], R17 ;  /* 0x00006c1101007387 */ /* 0x000fe80000100800 */
[----:B------:R-:W-:Y:S04]  /*19570*/  STL [R1+0x68], R16 ;  /* 0x0000681001007387 */ /* 0x000fe80000100800 */
[----:B------:R0:W-:Y:S04]  /*19580*/  STL [R1+0x64], R0 ;  /* 0x0000640001007387 */ /* 0x0001e80000100800 */
[----:B------:R1:W-:Y:S01]  /*19590*/  STL [R1+0x60], R3 ;  /* 0x0000600301007387 */ /* 0x0003e20000100800 */
[----:B0-----:R-:W-:-:S03]  /*195a0*/  F2FP.BF16.PACK_AB R0, R4, R5 ;  /* 0x000000050400723e */ /* 0x001fc600000010ff */
[----:B------:R0:W-:Y:S01]  /*195b0*/  STL [R1+0x5c], R2 ;  /* 0x00005c0201007387 */ /* 0x0001e20000100800 */
[----:B-1----:R-:W-:-:S03]  /*195c0*/  F2FP.BF16.PACK_AB R3, R6, R7 ;  /* 0x000000070603723e */ /* 0x002fc600000010ff */
[----:B------:R1:W-:Y:S04]  /*195d0*/  STL [R1+0x58], R0 ;  /* 0x0000580001007387 */ /* 0x0003e80000100800 */
[----:B------:R4:W-:Y:S01]  /*195e0*/  STL [R1+0x54], R3 ;  /* 0x0000540301007387 */ /* 0x0009e20000100800 */
[----:B0-----:R-:W-:Y:S02]  /*195f0*/  F2FP.BF16.PACK_AB R2, R26, R27 ;  /* 0x0000001b1a02723e */ /* 0x001fe400000010ff */
[----:B-1----:R-:W-:-:S03]  /*19600*/  F2FP.BF16.PACK_AB R0, R20, R21 ;  /* 0x000000151400723e */ /* 0x002fc600000010ff */
[----:B------:R0:W-:Y:S01]  /*19610*/  STL [R1+0x50], R2 ;  /* 0x0000500201007387 */ /* 0x0001e20000100800 */
[----:B----4-:R-:W-:-:S03]  /*19620*/  F2FP.BF16.PACK_AB R3, R22, R23 ;  /* 0x000000171603723e */ /* 0x010fc600000010ff */
[----:B------:R1:W-:Y:S04]  /*19630*/  STL [R1+0x4c], R0 ;  /* 0x00004c0001007387 */ /* 0x0003e80000100800 */
[----:B------:R-:W-:Y:S04]  /*19640*/  STL [R1+0x48], R3 ;  /* 0x0000480301007387 */ /* 0x000fe80000100800 */
[----:B------:R-:W4:Y:S01]  /*19650*/  LDL.LU R7, [R1+0x298] ;  /* 0x0002980001077983 */ /* 0x000f220000300800 */
[----:B0-----:R-:W-:Y:S02]  /*19660*/  F2FP.BF16.PACK_AB R2, R12, R13 ;  /* 0x0000000d0c02723e */ /* 0x001fe400000010ff */
[----:B-1----:R-:W-:-:S03]  /*19670*/  F2FP.BF16.PACK_AB R0, R14, R15 ;  /* 0x0000000f0e00723e */ /* 0x002fc600000010ff */
[----:B------:R-:W-:Y:S04]  /*19680*/  STL [R1+0x44], R2 ;  /* 0x0000440201007387 */ /* 0x000fe80000100800 */
[----:B----4-:R0:W-:Y:S04]  /*19690*/  STL [R1+0x97c], R7 ;  /* 0x00097c0701007387 */ /* 0x0101e80000100800 */
[----:B------:R-:W-:Y:S04]  /*196a0*/  STL [R1+0x40], R0 ;  /* 0x0000400001007387 */ /* 0x000fe80000100800 */
[----:B0-----:R-:W4:Y:S04]  /*196b0*/  LDL.LU R7, [R1+0x1d0] ;  /* 0x0001d00001077983 */ /* 0x001f280000300800 */
[----:B----4-:R0:W-:Y:S04]  /*196c0*/  STL [R1+0x984], R7 ;  /* 0x0009840701007387 */ /* 0x0101e80000100800 */
        /* <DEDUP_REMOVED lines=11> */
[----:B----4-:R-:W-:Y:S04]  /*19780*/  STL [R1+0x9b4], R7 ;  /* 0x0009b40701007387 */ /* 0x010fe80000100800 */
[----:B------:R-:W4:Y:S04]  /*19790*/  LDL.LU R6, [R1+0x288] ;  /* 0x0002880001067983 */ /* 0x000f280000300800 */
        /* <DEDUP_REMOVED lines=20> */
[----:B------:R-:W2:Y:S01]  /*198e0*/  LDL.LU R4, [R1+0x2d8] ;  /* 0x0002d80001047983 */ /* 0x000ea20000300800 */
[----:B---3--:R-:W-:-:S03]  /*198f0*/  IMAD.MOV.U32 R7, RZ, RZ, R11 ;  /* 0x000000ffff077224 */ /* 0x008fc600078e000b */
[----:B--2---:R0:W-:Y:S04]  /*19900*/  STL [R1+0x970], R4 ;  /* 0x0009700401007387 */ /* 0x0041e80000100800 */
[----:B0-----:R-:W2:Y:S04]  /*19910*/  LDL.LU R4, [R1+0x2ac] ;  /* 0x0002ac0001047983 */ /* 0x001ea80000300800 */
[----:B------:R-:W3:Y:S01]  /*19920*/  LDL.LU R11, [R1+0x290] ;  /* 0x00029000010b7983 */ /* 0x000ee20000300800 */
[----:B------:R-:W-:-:S03]  /*19930*/  IMAD.MOV.U32 R6, RZ, RZ, R10 ;  /* 0x000000ffff067224 */ /* 0x000fc600078e000a */
[----:B---3--:R0:W-:Y:S04]  /*19940*/  STL [R1+0x96c], R11 ;  /* 0x00096c0b01007387 */ /* 0x0081e80000100800 */
[----:B0-----:R-:W3:Y:S04]  /*19950*/  LDL.LU R11, [R1+0x2dc] ;  /* 0x0002dc00010b7983 */ /* 0x001ee80000300800 */
[----:B------:R-:W2:Y:S04]  /*19960*/  LDL.LU R10, [R1+0x280] ;  /* 0x00028000010a7983 */ /* 0x000ea80000300800 */
[----:B--2---:R0:W-:Y:S04]  /*19970*/  STL [R1+0x968], R10 ;  /* 0x0009680a01007387 */ /* 0x0041e80000100800 */
[----:B0-----:R-:W2:Y:S04]  /*19980*/  LDL.LU R10, [R1+0x294] ;  /* 0x00029400010a7983 */ /* 0x001ea80000300800 */
        /* <DEDUP_REMOVED lines=19> */
[----:B------:R-:W2:Y:S04]  /*19ac0*/  LDL.LU R18, [R1+0x304] ;  /* 0x0003040001127983 */ /* 0x000ea80000300800 */
[----:B------:R-:W2:Y:S04]  /*19ad0*/  LDL.LU R17, [R1+0x314] ;  /* 0x0003140001117983 */ /* 0x000ea80000300800 */
[----:B------:R-:W2:Y:S04]  /*19ae0*/  LDL.LU R16, [R1+0x324] ;  /* 0x0003240001107983 */ /* 0x000ea80000300800 */
[----:B------:R-:W2:Y:S04]  /*19af0*/  LDL.LU R23, [R1+0x2e8] ;  /* 0x0002e80001177983 */ /* 0x000ea80000300800 */
[----:B--2---:R0:W-:Y:S04]  /*19b00*/  STL [R1+0x93c], R23 ;  /* 0x00093c1701007387 */ /* 0x0041e80000100800 */
[----:B0-----:R-:W2:Y:S04]  /*19b10*/  LDL.LU R23, [R1+0x334] ;  /* 0x0003340001177983 */ /* 0x001ea80000300800 */
[----:B------:R-:W2:Y:S01]  /*19b20*/  LDL.LU R25, [R1+0x2fc] ;  /* 0x0002fc0001197983 */ /* 0x000ea20000300800 */
[----:B------:R-:W-:-:S03]  /*19b30*/  F2FP.BF16.PACK_AB R7, R6, R7 ;  /* 0x000000070607723e */ /* 0x000fc600000010ff */
[----:B--2---:R0:W-:Y:S04]  /*19b40*/  STL [R1+0x938], R25 ;  /* 0x0009381901007387 */ /* 0x0041e80000100800 */
[----:B0-----:R-:W2:Y:S04]  /*19b50*/  LDL.LU R25, [R1+0x2ec] ;  /* 0x0002ec0001197983 */ /* 0x001ea80000300800 */
        /* <DEDUP_REMOVED lines=40> */
[----:B------:R0:W-:Y:S04]  /*19de0*/  STL [R1], R7 ;  /* 0x0000000701007387 */ /* 0x0001e80000100800 */
[----:B0-----:R-:W2:Y:S02]  /*19df0*/  LDL.LU R7, [R1+0x97c] ;  /* 0x00097c0001077983 */ /* 0x001ea40000300800 */
[----:B--2---:R-:W-:-:S02]  /*19e00*/  F2FP.BF16.PACK_AB R7, R6, R7 ;  /* 0x000000070607723e */ /* 0x004fc400000010ff */
[----:B------:R-:W4:Y:S02]  /*19e10*/  LDL.LU R6, [R1+0x978] ;  /* 0x0009780001067983 */ /* 0x000f240000300800 */
[----:B----4-:R-:W-:Y:S02]  /*19e20*/  F2FP.BF16.PACK_AB R6, R5, R6 ;  /* 0x000000060506723e */ /* 0x010fe400000010ff */
[----:B------:R-:W2:Y:S02]  /*19e30*/  LDL.LU R5, [R1+0x974] ;  /* 0x0009740001057983 */ /* 0x000ea40000300800 */
[----:B--2---:R-:W-:Y:S02]  /*19e40*/  F2FP.BF16.PACK_AB R5, R4, R5 ;  /* 0x000000050405723e */ /* 0x004fe400000010ff */
[----:B------:R-:W3:Y:S02]  /*19e50*/  LDL.LU R4, [R1+0x970] ;  /* 0x0009700001047983 */ /* 0x000ee40000300800 */
[----:B---3--:R-:W-:-:S02]  /*19e60*/  F2FP.BF16.PACK_AB R4, R11, R4 ;  /* 0x000000040b04723e */ /* 0x008fc400000010ff */
[----:B------:R-:W2:Y:S02]  /*19e70*/  LDL.LU R11, [R1+0x96c] ;  /* 0x00096c00010b7983 */ /* 0x000ea40000300800 */
[----:B--2---:R-:W-:Y:S02]  /*19e80*/  F2FP.BF16.PACK_AB R11, R10, R11 ;  /* 0x0000000b0a0b723e */ /* 0x004fe400000010ff */
[----:B------:R-:W2:Y:S02]  /*19e90*/  LDL.LU R10, [R1+0x968] ;  /* 0x00096800010a7983 */ /* 0x000ea40000300800 */
[----:B--2---:R-:W-:Y:S02]  /*19ea0*/  F2FP.BF16.PACK_AB R10, R9, R10 ;  /* 0x0000000a090a723e */ /* 0x004fe400000010ff */
[----:B------:R-:W2:Y:S02]  /*19eb0*/  LDL.LU R9, [R1+0x964] ;  /* 0x0009640001097983 */ /* 0x000ea40000300800 */
[----:B--2---:R-:W-:-:S02]  /*19ec0*/  F2FP.BF16.PACK_AB R9, R8, R9 ;  /* 0x000000090809723e */ /* 0x004fc400000010ff */
        /* <DEDUP_REMOVED lines=20> */
[----:B------:R-:W2:Y:S01]  /*1a010*/  LDL.LU R25, [R1+0x938] ;  /* 0x0009380001197983 */ /* 0x000ea20000300800 */
[----:B------:R-:W-:Y:S02]  /*1a020*/  F2FP.BF16.PACK_AB R21, R24, R21 ;  /* 0x000000151815723e */ /* 0x000fe400000010ff */
[----:B--2---:R-:W-:Y:S02]  /*1a030*/  F2FP.BF16.PACK_AB R22, R25, R22 ;  /* 0x000000161916723e */ /* 0x004fe400000010ff */
[----:B------:R-:W2:Y:S04]  /*1a040*/  LDL.LU R25, [R1+0x934] ;  /* 0x0009340001197983 */ /* 0x000ea80000300800 */
[----:B------:R-:W3:Y:S01]  /*1a050*/  LDL.LU R24, [R1+0x930] ;  /* 0x0009300001187983 */ /* 0x000ee20000300800 */
[----:B------:R-:W-:-:S02]  /*1a060*/  F2FP.BF16.PACK_AB R20, R29, R20 ;  /* 0x000000141d14723e */ /* 0x000fc400000010ff */
[----:B------:R-:W-:Y:S02]  /*1a070*/  F2FP.BF16.PACK_AB R27, R28, R27 ;  /* 0x0000001b1c1b723e */ /* 0x000fe400000010ff */
[----:B------:R-:W-:Y:S02]  /*1a080*/  F2FP.BF16.PACK_AB R26, R0, R26 ;  /* 0x0000001a001a723e */ /* 0x000fe400000010ff */
[----:B--2---:R-:W-:Y:S02]  /*1a090*/  F2FP.BF16.PACK_AB R25, R3, R25 ;  /* 0x000000190319723e */ /* 0x004fe400000010ff */
[----:B---3--:R-:W-:Y:S02]  /*1a0a0*/  F2FP.BF16.PACK_AB R24, R2, R24 ;  /* 0x000000180218723e */ /* 0x008fe400000010ff */
.L_x_1:
[----:B0-----:R-:W2:Y:S04]  /*1a0b0*/  LDL.LU R0, [R1+0x92c] ;  /* 0x00092c0001007983 */ /* 0x001ea80000300800 */
[----:B------:R-:W0:Y:S02]  /*1a0c0*/  S2R R29, SR_TID.X ;  /* 0x00000000001d7919 */ /* 0x000e240000002100 */
[----:B0-----:R-:W-:-:S02]  /*1a0d0*/  IMAD.SHL.U32 R2, R29, 0x8, RZ ;  /* 0x000000081d027824 */ /* 0x001fc400078e00ff */
[C---:B------:R-:W-:Y:S02]  /*1a0e0*/  IMAD.SHL.U32 R28, R29.reuse, 0x20, RZ ;  /* 0x000000201d1c7824 */ /* 0x040fe400078e00ff */
[C---:B------:R-:W-:Y:S01]  /*1a0f0*/  IMAD.SHL.U32 R3, R29.reuse, 0x4, RZ ;  /* 0x000000041d037824 */ /* 0x040fe200078e00ff */
[----:B------:R-:W-:Y:S01]  /*1a100*/  LOP3.LUT R2, R2, 0x300, RZ, 0xc0, !PT ;  /* 0x0000030002027812 */ /* 0x000fe200078ec0ff */
[----:B------:R-:W-:Y:S01]  /*1a110*/  IMAD.SHL.U32 R29, R29, 0x400, RZ ;  /* 0x000004001d1d7824 */ /* 0x000fe200078e00ff */
[----:B------:R-:W-:Y:S01]  /*1a120*/  BAR.SYNC.DEFER_BLOCKING 0x0 ;  /* 0x0000000000007b1d */ /* 0x000fe20000010000 */
[----:B--2---:R-:W-:-:S04]  /*1a130*/  LOP3.LUT R0, R0, 0x1800, RZ, 0xc0, !PT ;  /* 0x0000180000007812 */ /* 0x004fc800078ec0ff */
[----:B------:R-:W-:Y:S02]  /*1a140*/  LOP3.LUT R28, R0, 0x60, R28, 0xf8, !PT ;  /* 0x00000060001c7812 */ /* 0x000fe400078ef81c */
[----:B------:R-:W-:Y:S02]  /*1a150*/  LOP3.LUT R0, R2, 0x70, R3, 0xf8, !PT ;  /* 0x0000007002007812 */ /* 0x000fe400078ef803 */
[----:B------:R-:W2:Y:S01]  /*1a160*/  LDL R3, [R1+0x400] ;  /* 0x0004000001037983 */ /* 0x000ea20000100800 */
[----:B------:R-:W-:Y:S02]  /*1a170*/  LOP3.LUT R29, R29, 0x1800, RZ, 0xc0, !PT ;  /* 0x000018001d1d7812 */ /* 0x000fe400078ec0ff */
[----:B------:R-:W-:Y:S02]  /*1a180*/  LOP3.LUT R0, R28, R0, RZ, 0x3c, !PT ;  /* 0x000000001c007212 */ /* 0x000fe400078e3cff */
[----:B------:R-:W0:Y:S04]  /*1a190*/  S2R R28, SR_TID.X ;  /* 0x00000000001c7919 */ /* 0x000e280000002100 */
[----:B------:R-:W-:Y:S04]  /*1a1a0*/  STS.128 [R0], R24 ;  /* 0x0000001800007388 */ /* 0x000fe80000000c00 */
[----:B------:R1:W-:Y:S04]  /*1a1b0*/  STS.128 [R0+0x80], R20 ;  /* 0x0000801400007388 */ /* 0x0003e80000000c00 */
[----:B------:R-:W-:Y:S04]  /*1a1c0*/  STS.128 [R0+0x400], R16 ;  /* 0x0004001000007388 */ /* 0x000fe80000000c00 */
[----:B------:R-:W-:Y:S01]  /*1a1d0*/  STS.128 [R0+0x480], R12 ;  /* 0x0004800c00007388 */ /* 0x000fe20000000c00 */
[----:B0-----:R-:W-:-:S03]  /*1a1e0*/  LOP3.LUT R28, R28, 0x7f, RZ, 0xc0, !PT ;  /* 0x0000007f1c1c7812 */ /* 0x001fc600078ec0ff */
[----:B-1----:R-:W3:Y:S02]  /*1a1f0*/  LDL.LU R20, [R1+0x10] ;  /* 0x0000100001147983 */ /* 0x002ee40000300800 */
[----:B------:R-:W-:Y:S02]  /*1a200*/  IMAD R29, R28, 0x10, R29 ;  /* 0x000000101c1d7824 */ /* 0x000fe400078e021d */
[----:B------:R-:W-:Y:S06]  /*1a210*/  BAR.SYNC.DEFER_BLOCKING 0x0 ;  /* 0x0000000000007b1d */ /* 0x000fec0000010000 */
[----:B------:R-:W3:Y:S01]  /*1a220*/  LDL.LU R21, [R1+0x14] ;  /* 0x0000140001157983 */ /* 0x000ee20000300800 */
[----:B------:R-:W-:-:S03]  /*1a230*/  LOP3.LUT R27, R29, 0x20, RZ, 0x3c, !PT ;  /* 0x000000201d1b7812 */ /* 0x000fc600078e3cff */
[----:B------:R-:W3:Y:S04]  /*1a240*/  LDL.LU R22, [R1+0x18] ;  /* 0x0000180001167983 */ /* 0x000ee80000300800 */
[----:B------:R-:W3:Y:S04]  /*1a250*/  LDL.LU R23, [R1+0x1c] ;  /* 0x00001c0001177983 */ /* 0x000ee80000300800 */
[----:B------:R-:W0:Y:S04]  /*1a260*/  LDS.128 R16, [R29] ;  /* 0x000000001d107984 */ /* 0x000e280000000c00 */
[----:B------:R-:W-:Y:S04]  /*1a270*/  LDS.128 R12, [R27] ;  /* 0x000000001b0c7984 */ /* 0x000fe80000000c00 */
[----:B0-----:R-:W-:Y:S04]  /*1a280*/  STL.64 [R1+0x30], R16 ;  /* 0x0000301001007387 */ /* 0x001fe80000100a00 */
[----:B------:R-:W-:Y:S01]  /*1a290*/  STL.64 [R1+0x38], R18 ;  /* 0x0000381201007387 */ /* 0x000fe20000100a00 */
[----:B--2---:R-:W-:-:S02]  /*1a2a0*/  IADD3 R2, R3, 0x1, RZ ;  /* 0x0000000103027810 */ /* 0x004fc40007ffe0ff */
[----:B------:R-:W-:Y:S02]  /*1a2b0*/  IADD3 R3, R3, 0x2, RZ ;  /* 0x0000000203037810 */ /* 0x000fe40007ffe0ff */
[----:B------:R-:W-:Y:S02]  /*1a2c0*/  ISETP.GE.AND P0, PT, R2, c[0x0][0x17c], PT ;  /* 0x00005f0002007a0c */ /* 0x000fe40003f06270 */
[----:B------:R-:W-:Y:S02]  /*1a2d0*/  ISETP.GE.AND P5, PT, R3, c[0x0][0x17c], PT ;  /* 0x00005f0003007a0c */ /* 0x000fe40003fa6270 */
[----:B------:R-:W-:-:S05]  /*1a2e0*/  LOP3.LUT R3, R29, 0x40, RZ, 0x3c, !PT ;  /* 0x000000401d037812 */ /* 0x000fca00078e3cff */
[----:B------:R-:W0:Y:S01]  /*1a2f0*/  LDS.128 R16, [R3] ;  /* 0x0000000003107984 */ /* 0x000e220000000c00 */
[----:B------:R-:W-:-:S03]  /*1a300*/  LOP3.LUT R2, R29, 0x60, RZ, 0x3c, !PT ;  /* 0x000000601d027812 */ /* 0x000fc600078e3cff */
[----:B0-----:R-:W-:Y:S04]  /*1a310*/  STL.64 [R1+0x960], R16 ;  /* 0x0009601001007387 */ /* 0x001fe80000100a00 */
[----:B------:R-:W-:Y:S04]  /*1a320*/  STL.64 [R1+0x20], R12 ;  /* 0x0000200c01007387 */ /* 0x000fe80000100a00 */
[----:B------:R-:W-:Y:S04]  /*1a330*/  STL.64 [R1+0x28], R14 ;  /* 0x0000280e01007387 */ /* 0x000fe80000100a00 */
[----:B------:R-:W0:Y:S04]  /*1a340*/  LDS.128 R12, [R2] ;  /* 0x00000000020c7984 */ /* 0x000e280000000c00 */
[----:B------:R-:W-:Y:S06]  /*1a350*/  BAR.SYNC.DEFER_BLOCKING 0x0 ;  /* 0x0000000000007b1d */ /* 0x000fec0000010000 */
[----:B------:R1:W-:Y:S04]  /*1a360*/  STL [R1+0x934], R18 ;  /* 0x0009341201007387 */ /* 0x0003e80000100800 */
[----:B-1----:R-:W2:Y:S04]  /*1a370*/  LDL R18, [R1+0x400] ;  /* 0x0004000001127983 */ /* 0x002ea80000100800 */
[----:B------:R1:W-:Y:S04]  /*1a380*/  STL [R1+0x930], R19 ;  /* 0x0009301301007387 */ /* 0x0003e80000100800 */
[----:B------:R4:W-:Y:S04]  /*1a390*/  STS.128 [R0], R8 ;  /* 0x0000000800007388 */ /* 0x0009e80000000c00 */
[----:B-1----:R-:W5:Y:S04]  /*1a3a0*/  LDL R19, [R1+0x404] ;  /* 0x0004040001137983 */ /* 0x002f680000100800 */
[----:B0-----:R-:W-:Y:S04]  /*1a3b0*/  STL.64 [R1+0x968], R12 ;  /* 0x0009680c01007387 */ /* 0x001fe80000100a00 */
[----:B------:R0:W-:Y:S04]  /*1a3c0*/  STL [R1+0x938], R15 ;  /* 0x0009380f01007387 */ /* 0x0001e80000100800 */
[----:B----4-:R-:W4:Y:S04]  /*1a3d0*/  LDL.LU R8, [R1] ;  /* 0x0000000001087983 */ /* 0x010f280000300800 */
[----:B------:R-:W4:Y:S04]  /*1a3e0*/  LDL.LU R9, [R1+0x4] ;  /* 0x0000040001097983 */ /* 0x000f280000300800 */
[----:B------:R-:W4:Y:S04]  /*1a3f0*/  LDL.LU R10, [R1+0x8] ;  /* 0x00000800010a7983 */ /* 0x000f280000300800 */
[----:B------:R-:W4:Y:S04]  /*1a400*/  LDL.LU R11, [R1+0xc] ;  /* 0x00000c00010b7983 */ /* 0x000f280000300800 */
[----:B------:R-:W2:Y:S04]  /*1a410*/  LDL.LU R16, [R1+0x30] ;  /* 0x0000300001107983 */ /* 0x000ea80000300800 */
[----:B------:R-:W1:Y:S04]  /*1a420*/  S2R R28, SR_TID.X ;  /* 0x00000000001c7919 */ /* 0x000e680000002100 */
[----:B------:R-:W1:Y:S04]  /*1a430*/  S2R R2, SR_TID.X ;  /* 0x0000000000027919 */ /* 0x000e680000002100 */
[----:B------:R-:W-:Y:S04]  /*1a440*/  STS.128 [R0+0x80], R4 ;  /* 0x0000800400007388 */ /* 0x000fe80000000c00 */
[----:B---3--:R3:W-:Y:S04]  /*1a450*/  STS.128 [R0+0x480], R20 ;  /* 0x0004801400007388 */ /* 0x0087e80000000c00 */
[----:B0-----:R-:W5:Y:S01]  /*1a460*/  LDL R15, [R1+0x408] ;  /* 0x00040800010f7983 */ /* 0x001f620000100800 */
[----:B-1----:R-:W-:Y:S01]  /*1a470*/  IMAD.SHL.U32 R17, R28, 0x400, RZ ;  /* 0x000004001c117824 */ /* 0x002fe200078e00ff */
[----:B---3--:R-:W-:-:S04]  /*1a480*/  LOP3.LUT R20, R2, 0x7f, RZ, 0xc0, !PT ;  /* 0x0000007f02147812 */ /* 0x008fc800078ec0ff */
[----:B------:R-:W-:-:S05]  /*1a490*/  LOP3.LUT R17, R17, 0x1800, RZ, 0xc0, !PT ;  /* 0x0000180011117812 */ /* 0x000fca00078ec0ff */
[----:B------:R-:W-:Y:S01]  /*1a4a0*/  IMAD R17, R20, 0x10, R17 ;  /* 0x0000001014117824 */ /* 0x000fe200078e0211 */
[----:B----4-:R2:W-:Y:S04]  /*1a4b0*/  STS.128 [R0+0x400], R8 ;  /* 0x0004000800007388 */ /* 0x0105e80000000c00 */
[----:B------:R-:W-:Y:S01]  /*1a4c0*/  BAR.SYNC.DEFER_BLOCKING 0x0 ;  /* 0x0000000000007b1d */ /* 0x000fe20000010000 */
[C---:B--2---:R-:W-:Y:S02]  /*1a4d0*/  IADD3 R8, R18.reuse, 0x4, RZ ;  /* 0x0000000412087810 */ /* 0x044fe40007ffe0ff */
[----:B------:R-:W-:Y:S02]  /*1a4e0*/  IADD3 R9, R18, 0x5, RZ ;  /* 0x0000000512097810 */ /* 0x000fe40007ffe0ff */
[----:B------:R-:W-:-:S02]  /*1a4f0*/  ISETP.GE.AND P1, PT, R8, c[0x0][0x17c], PT ;  /* 0x00005f0008007a0c */ /* 0x000fc40003f26270 */
[----:B------:R-:W-:Y:S01]  /*1a500*/  ISETP.GE.AND P3, PT, R9, c[0x0][0x17c], PT ;  /* 0x00005f0009007a0c */ /* 0x000fe20003f66270 */
[----:B------:R-:W0:Y:S04]  /*1a510*/  LDS.128 R4, [R17] ;  /* 0x0000000011047984 */ /* 0x000e280000000c00 */
[----:B------:R-:W1:Y:S04]  /*1a520*/  LDS.128 R8, [R27] ;  /* 0x000000001b087984 */ /* 0x000e680000000c00 */
[----:B0-----:R-:W-:Y:S04]  /*1a530*/  STL.64 [R1+0x940], R6 ;  /* 0x0009400601007387 */ /* 0x001fe80000100a00 */
[----:B------:R-:W-:Y:S04]  /*1a540*/  STL [R1+0x9a0], R7 ;  /* 0x0009a00701007387 */ /* 0x000fe80000100800 */
[----:B------:R-:W-:Y:S04]  /*1a550*/  STL.64 [R1+0x998], R4 ;  /* 0x0009980401007387 */ /* 0x000fe80000100a00 */
[----:B-----5:R-:W-:Y:S04]  /*1a560*/  STL.64 [R1+0x9e0], R18 ;  /* 0x0009e01201007387 */ /* 0x020fe80000100a00 */
[----:B------:R-:W-:Y:S04]  /*1a570*/  STL.64 [R1+0x9d8], R16 ;  /* 0x0009d81001007387 */ /* 0x000fe80000100a00 */
[----:B-1----:R0:W-:Y:S04]  /*1a580*/  STL.64 [R1+0x970], R8 ;  /* 0x0009700801007387 */ /* 0x0021e80000100a00 */
[----:B------:R-:W-:Y:S04]  /*1a590*/  STL.64 [R1+0x948], R10 ;  /* 0x0009480a01007387 */ /* 0x000fe80000100a00 */
[----:B------:R1:W-:Y:S04]  /*1a5a0*/  STL.64 [R1+0x990], R10 ;  /* 0x0009900a01007387 */ /* 0x0003e80000100a00 */
[----:B0-----:R-:W2:Y:S04]  /*1a5b0*/  LDL.LU R8, [R1+0x90] ;  /* 0x0000900001087983 */ /* 0x001ea80000300800 */
[----:B------:R-:W2:Y:S04]  /*1a5c0*/  LDL.LU R9, [R1+0x94] ;  /* 0x0000940001097983 */ /* 0x000ea80000300800 */
[----:B-1----:R-:W3:Y:S04]  /*1a5d0*/  LDL.LU R10, [R1+0x98] ;  /* 0x00009800010a7983 */ /* 0x002ee80000300800 */
[----:B------:R-:W3:Y:S01]  /*1a5e0*/  LDL.LU R11, [R1+0x9c] ;  /* 0x00009c00010b7983 */ /* 0x000ee20000300800 */
[----:B------:R-:W-:Y:S01]  /*1a5f0*/  IADD3 R2, R18, 0x3, RZ ;  /* 0x0000000312027810 */ /* 0x000fe20007ffe0ff */
[----:B------:R-:W-:-:S02]  /*1a600*/  IMAD R3, R19, c[0x0][0x194], RZ ;  /* 0x0000650013037a24 */ /* 0x000fc400078e02ff */
[----:B---3--:R0:W-:Y:S04]  /*1a610*/  STL.64 [R1+0x9b0], R10 ;  /* 0x0009b00a01007387 */ /* 0x0081e80000100a00 */
[----:B--2---:R-:W-:Y:S04]  /*1a620*/  STL.64 [R1+0x9a8], R8 ;  /* 0x0009a80801007387 */ /* 0x004fe80000100a00 */
[----:B------:R-:W2:Y:S04]  /*1a630*/  LDL.LU R4, [R1+0x80] ;  /* 0x0000800001047983 */ /* 0x000ea80000300800 */
[----:B------:R-:W2:Y:S04]  /*1a640*/  LDL.LU R5, [R1+0x84] ;  /* 0x0000840001057983 */ /* 0x000ea80000300800 */
[----:B------:R-:W3:Y:S04]  /*1a650*/  LDL.LU R6, [R1+0x88] ;  /* 0x0000880001067983 */ /* 0x000ee80000300800 */
[----:B------:R-:W3:Y:S04]  /*1a660*/  LDL.LU R7, [R1+0x8c] ;  /* 0x00008c0001077983 */ /* 0x000ee80000300800 */
[----:B------:R-:W4:Y:S04]  /*1a670*/  LDL.LU R16, [R1+0x50] ;  /* 0x0000500001107983 */ /* 0x000f280000300800 */
[----:B------:R-:W4:Y:S04]  /*1a680*/  LDL.LU R17, [R1+0x54] ;  /* 0x0000540001117983 */ /* 0x000f280000300800 */
[----:B------:R-:W5:Y:S04]  /*1a690*/  LDL.LU R18, [R1+0x58] ;  /* 0x0000580001127983 */ /* 0x000f680000300800 */
[----:B------:R-:W5:Y:S04]  /*1a6a0*/  LDL.LU R19, [R1+0x5c] ;  /* 0x00005c0001137983 */ /* 0x000f680000300800 */
[----:B0-----:R-:W0:Y:S02]  /*1a6b0*/  S2R R11, SR_TID.X ;  /* 0x00000000000b7919 */ /* 0x001e240000002100 */
[----:B0-----:R-:W-:-:S05]  /*1a6c0*/  IMAD.SHL.U32 R12, R11, 0x400, RZ ;  /* 0x000004000b0c7824 */ /* 0x001fca00078e00ff */
[----:B------:R-:W-:Y:S01]  /*1a6d0*/  LOP3.LUT R12, R12, 0x1800, RZ, 0xc0, !PT ;  /* 0x000018000c0c7812 */ /* 0x000fe200078ec0ff */
[----:B-----5:R-:W-:Y:S04]  /*1a6e0*/  STL.64 [R1+0x9f0], R18 ;  /* 0x0009f01201007387 */ /* 0x020fe80000100a00 */
[----:B----4-:R0:W-:Y:S04]  /*1a6f0*/  STL.64 [R1+0x9e8], R16 ;  /* 0x0009e81001007387 */ /* 0x0101e80000100a00 */
[----:B0-----:R-:W4:Y:S04]  /*1a700*/  LDL.LU R16, [R1+0x40] ;  /* 0x0000400001107983 */ /* 0x001f280000300800 */
[----:B------:R-:W4:Y:S04]  /*1a710*/  LDL.LU R17, [R1+0x44] ;  /* 0x0000440001117983 */ /* 0x000f280000300800 */
[----:B------:R-:W4:Y:S04]  /*1a720*/  LDL.LU R18, [R1+0x48] ;  /* 0x0000480001127983 */ /* 0x000f280000300800 */
[----:B------:R-:W4:Y:S04]  /*1a730*/  LDL.LU R19, [R1+0x4c] ;  /* 0x00004c0001137983 */ /* 0x000f280000300800 */
[----:B---3--:R-:W-:Y:S04]  /*1a740*/  STL.64 [R1+0x9c0], R6 ;  /* 0x0009c00601007387 */ /* 0x008fe80000100a00 */
[----:B--2---:R0:W-:Y:S04]  /*1a750*/  STL.64 [R1+0x9b8], R4 ;  /* 0x0009b80401007387 */ /* 0x0041e80000100a00 */
[----:B0-----:R-:W2:Y:S04]  /*1a760*/  LDL.LU R4, [R1+0x70] ;  /* 0x0000700001047983 */ /* 0x001ea80000300800 */
[----:B------:R-:W2:Y:S04]  /*1a770*/  LDL.LU R5, [R1+0x74] ;  /* 0x0000740001057983 */ /* 0x000ea80000300800 */
[----:B------:R-:W3:Y:S04]  /*1a780*/  LDL.LU R6, [R1+0x78] ;  /* 0x0000780001067983 */ /* 0x000ee80000300800 */
[----:B------:R-:W3:Y:S01]  /*1a790*/  LDL.LU R7, [R1+0x7c] ;  /* 0x00007c0001077983 */ /* 0x000ee20000300800 */
[----:B------:R-:W-:-:S05]  /*1a7a0*/  IMAD R12, R20, 0x10, R12 ;  /* 0x00000010140c7824 */ /* 0x000fca00078e020c */
[----:B------:R-:W-:-:S05]  /*1a7b0*/  LOP3.LUT R12, R12, 0x40, RZ, 0x3c, !PT ;  /* 0x000000400c0c7812 */ /* 0x000fca00078e3cff */
[----:B------:R-:W0:Y:S01]  /*1a7c0*/  LDS.128 R20, [R12] ;  /* 0x000000000c147984 */ /* 0x000e220000000c00 */
[----:B------:R-:W-:Y:S01]  /*1a7d0*/  IMAD.SHL.U32 R13, R11, 0x400, RZ ;  /* 0x000004000b0d7824 */ /* 0x000fe200078e00ff */
[----:B------:R-:W-:-:S04]  /*1a7e0*/  LOP3.LUT R8, R28, 0x7f, RZ, 0xc0, !PT ;  /* 0x0000007f1c087812 */ /* 0x000fc800078ec0ff */
[----:B------:R-:W-:-:S05]  /*1a7f0*/  LOP3.LUT R13, R13, 0x1800, RZ, 0xc0, !PT ;  /* 0x000018000d0d7812 */ /* 0x000fca00078ec0ff */
[----:B------:R-:W-:-:S05]  /*1a800*/  IMAD R13, R8, 0x10, R13 ;  /* 0x00000010080d7824 */ /* 0x000fca00078e020d */
[----:B------:R-:W-:-:S05]  /*1a810*/  LOP3.LUT R13, R13, 0x60, RZ, 0x3c, !PT ;  /* 0x000000600d0d7812 */ /* 0x000fca00078e3cff */
[----:B------:R-:W1:Y:S04]  /*1a820*/  LDS.128 R24, [R13] ;  /* 0x000000000d187984 */ /* 0x000e680000000c00 */
[----:B------:R-:W-:Y:S06]  /*1a830*/  BAR.SYNC.DEFER_BLOCKING 0x0 ;  /* 0x0000000000007b1d */ /* 0x000fec0000010000 */
[----:B---3--:R-:W-:Y:S04]  /*1a840*/  STL.64 [R1+0x9d0], R6 ;  /* 0x0009d00601007387 */ /* 0x008fe80000100a00 */
[----:B--2---:R2:W-:Y:S04]  /*1a850*/  STL.64 [R1+0x9c8], R4 ;  /* 0x0009c80401007387 */ /* 0x0045e80000100a00 */
[----:B--2---:R-:W2:Y:S04]  /*1a860*/  LDL.LU R4, [R1+0x60] ;  /* 0x0000600001047983 */ /* 0x004ea80000300800 */
[----:B------:R-:W2:Y:S04]  /*1a870*/  LDL.LU R5, [R1+0x64] ;  /* 0x0000640001057983 */ /* 0x000ea80000300800 */
[----:B------:R-:W2:Y:S04]  /*1a880*/  LDL.LU R6, [R1+0x68] ;  /* 0x0000680001067983 */ /* 0x000ea80000300800 */
[----:B------:R-:W2:Y:S04]  /*1a890*/  LDL.LU R7, [R1+0x6c] ;  /* 0x00006c0001077983 */ /* 0x000ea80000300800 */
[----:B0-----:R0:W-:Y:S04]  /*1a8a0*/  STL.64 [R1+0x978], R20 ;  /* 0x0009781401007387 */ /* 0x0011e80000100a00 */
[----:B------:R3:W-:Y:S04]  /*1a8b0*/  STL.64 [R1+0x950], R22 ;  /* 0x0009501601007387 */ /* 0x0007e80000100a00 */
[----:B0-----:R-:W5:Y:S04]  /*1a8c0*/  LDL.LU R20, [R1+0xb0] ;  /* 0x0000b00001147983 */ /* 0x001f680000300800 */
[----:B------:R-:W5:Y:S04]  /*1a8d0*/  LDL.LU R21, [R1+0xb4] ;  /* 0x0000b40001157983 */ /* 0x000f680000300800 */
[----:B---3--:R-:W3:Y:S04]  /*1a8e0*/  LDL.LU R22, [R1+0xb8] ;  /* 0x0000b80001167983 */ /* 0x008ee80000300800 */
[----:B------:R-:W3:Y:S04]  /*1a8f0*/  LDL.LU R23, [R1+0xbc] ;  /* 0x0000bc0001177983 */ /* 0x000ee80000300800 */
[----:B----4-:R-:W-:Y:S04]  /*1a900*/  STS.128 [R0], R16 ;  /* 0x0000001000007388 */ /* 0x010fe80000000c00 */
[----:B---3--:R-:W-:Y:S04]  /*1a910*/  STL.64 [R1+0x988], R22 ;  /* 0x0009881601007387 */ /* 0x008fe80000100a00 */
[----:B-----5:R0:W-:Y:S04]  /*1a920*/  STL.64 [R1+0x980], R20 ;  /* 0x0009801401007387 */ /* 0x0201e80000100a00 */
[----:B0-----:R-:W3:Y:S04]  /*1a930*/  LDL.LU R20, [R1+0xa0] ;  /* 0x0000a00001147983 */ /* 0x001ee80000300800 */
[----:B------:R-:W3:Y:S04]  /*1a940*/  LDL.LU R21, [R1+0xa4] ;  /* 0x0000a40001157983 */ /* 0x000ee80000300800 */
[----:B------:R-:W3:Y:S04]  /*1a950*/  LDL.LU R22, [R1+0xa8] ;  /* 0x0000a80001167983 */ /* 0x000ee80000300800 */
[----:B------:R-:W3:Y:S04]  /*1a960*/  LDL.LU R23, [R1+0xac] ;  /* 0x0000ac0001177983 */ /* 0x000ee80000300800 */
[----:B-1----:R-:W-:Y:S04]  /*1a970*/  STL.64 [R1+0x958], R26 ;  /* 0x0009581a01007387 */ /* 0x002fe80000100a00 */
[----:B------:R-:W4:Y:S04]  /*1a980*/  LDL.LU.64 R18, [R1+0x9f0] ;  /* 0x0009f00001127983 */ /* 0x000f280000300a00 */
[----:B------:R-:W4:Y:S04]  /*1a990*/  LDL.LU.64 R16, [R1+0x9e8] ;  /* 0x0009e80001107983 */ /* 0x000f280000300a00 */
[----:B--2---:R-:W-:Y:S04]  /*1a9a0*/  STS.128 [R0+0x400], R4 ;  /* 0x0004000400007388 */ /* 0x004fe80000000c00 */
[----:B----4-:R0:W-:Y:S04]  /*1a9b0*/  STS.128 [R0+0x80], R16 ;  /* 0x0000801000007388 */ /* 0x0101e80000000c00 */
[----:B0-----:R-:W2:Y:S04]  /*1a9c0*/  LDL.LU.64 R18, [R1+0x9e0] ;  /* 0x0009e00001127983 */ /* 0x001ea80000300a00 */
[----:B------:R-:W4:Y:S04]  /*1a9d0*/  LDL.LU.64 R16, [R1+0x9d8] ;  /* 0x0009d80001107983 */ /* 0x000f280000300a00 */
[----:B------:R-:W5:Y:S04]  /*1a9e0*/  LDL.LU.64 R6, [R1+0x9d0] ;  /* 0x0009d00001067983 */ /* 0x000f680000300a00 */
[----:B------:R-:W5:Y:S04]  /*1a9f0*/  LDL.LU.64 R4, [R1+0x9c8] ;  /* 0x0009c80001047983 */ /* 0x000f680000300a00 */
[----:B-----5:R0:W-:Y:S02]  /*1aa00*/  STS.128 [R0+0x480], R4 ;  /* 0x0004800400007388 */ /* 0x0201e40000000c00 */
[C---:B0-----:R-:W-:Y:S01]  /*1aa10*/  LOP3.LUT R4, R11.reuse, 0x7f, RZ, 0xc0, !PT ;  /* 0x0000007f0b047812 */ /* 0x041fe200078ec0ff */
[----:B------:R-:W-:-:S05]  /*1aa20*/  IMAD.SHL.U32 R11, R11, 0x400, RZ ;  /* 0x000004000b0b7824 */ /* 0x000fca00078e00ff */
[----:B------:R-:W-:-:S05]  /*1aa30*/  LOP3.LUT R11, R11, 0x1800, RZ, 0xc0, !PT ;  /* 0x000018000b0b7812 */ /* 0x000fca00078ec0ff */
[----:B------:R-:W-:Y:S01]  /*1aa40*/  IMAD R11, R4, 0x10, R11 ;  /* 0x00000010040b7824 */ /* 0x000fe200078e020b */
[----:B------:R-:W-:Y:S04]  /*1aa50*/  BAR.SYNC.DEFER_BLOCKING 0x0 ;  /* 0x0000000000007b1d */ /* 0x000fe80000010000 */
[----:B------:R-:W-:Y:S02]  /*1aa60*/  LOP3.LUT R11, R11, 0x20, RZ, 0x3c, !PT ;  /* 0x000000200b0b7812 */ /* 0x000fe400078e3cff */
[----:B----4-:R-:W0:Y:S04]  /*1aa70*/  LDS.128 R4, [R17] ;  /* 0x0000000011047984 */ /* 0x010e280000000c00 */
[----:B------:R-:W1:Y:S04]  /*1aa80*/  LDS.128 R8, [R11] ;  /* 0x000000000b087984 */ /* 0x000e680000000c00 */
[----:B0-----:R-:W-:Y:S04]  /*1aa90*/  STL.64 [R1+0xd0], R4 ;  /* 0x0000d00401007387 */ /* 0x001fe80000100a00 */
[----:B------:R0:W-:Y:S04]  /*1aaa0*/  STL.64 [R1+0xd8], R6 ;  /* 0x0000d80601007387 */ /* 0x0001e80000100a00 */
[----:B0-----:R-:W4:Y:S04]  /*1aab0*/  LDL.LU.64 R6, [R1+0x9c0] ;  /* 0x0009c00001067983 */ /* 0x001f280000300a00 */
[----:B------:R-:W4:Y:S04]  /*1aac0*/  LDL.LU.64 R4, [R1+0x9b8] ;  /* 0x0009b80001047983 */ /* 0x000f280000300a00 */
[----:B------:R-:W5:Y:S04]  /*1aad0*/  LDL.LU R17, [R1+0x20] ;  /* 0x0000200001117983 */ /* 0x000f680000300800 */
[----:B-1----:R-:W-:Y:S04]  /*1aae0*/  STL.64 [R1+0x70], R8 ;  /* 0x0000700801007387 */ /* 0x002fe80000100a00 */
[----:B------:R-:W-:Y:S04]  /*1aaf0*/  STL.64 [R1+0x78], R10 ;  /* 0x0000780a01007387 */ /* 0x000fe80000100a00 */
[----:B------:R-:W0:Y:S04]  /*1ab00*/  LDS.128 R8, [R12] ;  /* 0x000000000c087984 */ /* 0x000e280000000c00 */
[----:B0-----:R-:W-:Y:S04]  /*1ab10*/  STL.64 [R1+0x60], R8 ;  /* 0x0000600801007387 */ /* 0x001fe80000100a00 */
[----:B------:R-:W-:Y:S04]  /*1ab20*/  STL.64 [R1+0x68], R10 ;  /* 0x0000680a01007387 */ /* 0x000fe80000100a00 */
[----:B------:R-:W0:Y:S04]  /*1ab30*/  LDS.128 R8, [R13] ;  /* 0x000000000d087984 */ /* 0x000e280000000c00 */
[----:B------:R-:W-:Y:S06]  /*1ab40*/  BAR.SYNC.DEFER_BLOCKING 0x0 ;  /* 0x0000000000007b1d */ /* 0x000fec0000010000 */
[----:B0-----:R-:W-:Y:S04]  /*1ab50*/  STL.64 [R1+0x40], R8 ;  /* 0x0000400801007387 */ /* 0x001fe80000100a00 */
[----:B------:R0:W-:Y:S04]  /*1ab60*/  STL.64 [R1+0x48], R10 ;  /* 0x0000480a01007387 */ /* 0x0001e80000100a00 */
[----:B0-----:R-:W2:Y:S04]  /*1ab70*/  LDL.LU.64 R10, [R1+0x9b0] ;  /* 0x0009b000010a7983 */ /* 0x001ea80000300a00 */
[----:B------:R-:W2:Y:S04]  /*1ab80*/  LDL.LU.64 R8, [R1+0x9a8] ;  /* 0x0009a80001087983 */ /* 0x000ea80000300a00 */
[----:B---3--:R-:W-:Y:S04]  /*1ab90*/  STS.128 [R0+0x400], R20 ;  /* 0x0004001400007388 */ /* 0x008fe80000000c00 */
[----:B----4-:R0:W-:Y:S04]  /*1aba0*/  STS.128 [R0], R4 ;  /* 0x0000000400007388 */ /* 0x0101e80000000c00 */
[----:B0-----:R-:W3:Y:S04]  /*1abb0*/  LDL.LU R7, [R1+0x9a0] ;  /* 0x0009a00001077983 */ /* 0x001ee80000300800 */
[----:B------:R-:W3:Y:S04]  /*1abc0*/  LDL.LU.64 R4, [R1+0x998] ;  /* 0x0009980001047983 */ /* 0x000ee80000300a00 */
[----:B--2---:R0:W-:Y:S04]  /*1abd0*/  STS.128 [R0+0x80], R8 ;  /* 0x0000800800007388 */ /* 0x0041e80000000c00 */
[----:B0-----:R-:W2:Y:S04]  /*1abe0*/  LDL.LU.64 R10, [R1+0x990] ;  /* 0x00099000010a7983 */ /* 0x001ea80000300a00 */
[----:B------:R-:W4:Y:S04]  /*1abf0*/  LDL.LU.64 R22, [R1+0x988] ;  /* 0x0009880001167983 */ /* 0x000f280000300a00 */
[----:B------:R-:W4:Y:S01]  /*1ac00*/  LDL.LU.64 R20, [R1+0x980] ;  /* 0x0009800001147983 */ /* 0x000f220000300a00 */
[----:B------:R-:W-:Y:S01]  /*1ac10*/  IMAD.MOV.U32 R29, RZ, RZ, c[0x0][0x194] ;  /* 0x00006500ff1d7624 */ /* 0x000fe200078e00ff */
[----:B------:R-:W-:-:S03]  /*1ac20*/  ISETP.GE.AND P4, PT, R2, c[0x0][0x17c], PT ;  /* 0x00005f0002007a0c */ /* 0x000fc60003f86270 */
[----:B------:R-:W-:Y:S01]  /*1ac30*/  IMAD R29, R29, 0x80, R3 ;  /* 0x000000801d1d7824 */ /* 0x000fe200078e0203 */
[----:B------:R-:W-:-:S04]  /*1ac40*/  LEA R2, P6, R3, c[0x0][0x170], 0x1 ;  /* 0x00005c0003027a11 */ /* 0x000fc800078c08ff */
[----:B------:R-:W-:Y:S02]  /*1ac50*/  LEA R28, P2, R29, c[0x0][0x170], 0x1 ;  /* 0x00005c001d1c7a11 */ /* 0x000fe400078408ff */
[----:B------:R-:W-:Y:S02]  /*1ac60*/  LEA.HI.X.SX32 R3, R3, c[0x0][0x174], 0x1, P6 ;  /* 0x00005d0003037a11 */ /* 0x000fe400030f0eff */
[----:B------:R-:W-:Y:S02]  /*1ac70*/  ISETP.GE.AND P6, PT, R19, c[0x0][0x178], PT ;  /* 0x00005e0013007a0c */ /* 0x000fe40003fc6270 */
[----:B------:R-:W-:Y:S02]  /*1ac80*/  LEA.HI.X.SX32 R29, R29, c[0x0][0x174], 0x1, P2 ;  /* 0x00005d001d1d7a11 */ /* 0x000fe400010f0eff */
[C---:B------:R-:W-:Y:S02]  /*1ac90*/  ISETP.GE.AND P2, PT, R18.reuse, c[0x0][0x17c], PT ;  /* 0x00005f0012007a0c */ /* 0x040fe40003f46270 */
[----:B------:R-:W-:-:S02]  /*1aca0*/  ISETP.LT.AND P6, PT, R18, c[0x0][0x17c], !P6 ;  /* 0x00005f0012007a0c */ /* 0x000fc400077c1270 */
[----:B------:R-:W-:Y:S01]  /*1acb0*/  ISETP.LT.AND P2, PT, R15, c[0x0][0x178], !P2 ;  /* 0x00005e000f007a0c */ /* 0x000fe20005741270 */
[----:B------:R-:W-:-:S04]  /*1acc0*/  IMAD R6, R18, c[0x0][0x198], RZ ;  /* 0x0000660012067a24 */ /* 0x000fc800078e02ff */
[----:B------:R-:W-:-:S04]  /*1acd0*/  IMAD.WIDE R12, R6, 0x2, R2 ;  /* 0x00000002060c7825 */ /* 0x000fc800078e0202 */
[----:B------:R-:W-:Y:S01]  /*1ace0*/  IMAD.WIDE R8, R6, 0x2, R28 ;  /* 0x0000000206087825 */ /* 0x000fe200078e021c */
[----:B---3--:R-:W-:Y:S01]  /*1acf0*/  PRMT R7, R4, 0x7632, R7 ;  /* 0x0000763204077816 */ /* 0x008fe20000000007 */
[----:B----4-:R0:W-:Y:S04]  /*1ad00*/  STS.128 [R0+0x480], R20 ;  /* 0x0004801400007388 */ /* 0x0101e80000000c00 */
[----:B------:R-:W-:Y:S01]  /*1ad10*/  BAR.SYNC.DEFER_BLOCKING 0x0 ;  /* 0x0000000000007b1d */ /* 0x000fe20000010000 */
[----:B--2---:R-:W-:Y:S02]  /*1ad20*/  PRMT R11, R16, 0x7632, R11 ;  /* 0x00007632100b7816 */ /* 0x004fe4000000000b */
[----:B0-----:R-:W-:-:S03]  /*1ad30*/  IADD3 R0, R6, c[0x0][0x198], RZ ;  /* 0x0000660006007a10 */ /* 0x001fc60007ffe0ff */
[----:B------:R-:W-:Y:S04]  /*1ad40*/  @P6 STG.E.U16 [R12.64], R16 ;  /* 0x000000100c006986 */ /* 0x000fe8000c101506 */
[----:B------:R0:W-:Y:S01]  /*1ad50*/  @P2 STG.E.U16 [R8.64], R4 ;  /* 0x0000000408002986 */ /* 0x0001e2000c101506 */
[----:B------:R-:W-:Y:S02]  /*1ad60*/  ISETP.LT.AND P2, PT, R19, c[0x0][0x178], !P0 ;  /* 0x00005e0013007a0c */ /* 0x000fe40004741270 */
[----:B------:R-:W-:Y:S01]  /*1ad70*/  ISETP.LT.AND P0, PT, R15, c[0x0][0x178], !P0 ;  /* 0x00005e000f007a0c */ /* 0x000fe20004701270 */
[----:B------:R-:W-:-:S04]  /*1ad80*/  IMAD.WIDE R20, R0, 0x2, R2 ;  /* 0x0000000200147825 */ /* 0x000fc800078e0202 */
[----:B0-----:R-:W-:-:S06]  /*1ad90*/  IMAD.WIDE R8, R0, 0x2, R28 ;  /* 0x0000000200087825 */ /* 0x001fcc00078e021c */
[----:B------:R0:W-:Y:S04]  /*1ada0*/  @P2 STG.E.U16 [R20.64], R11 ;  /* 0x0000000b14002986 */ /* 0x0001e8000c101506 */
[----:B------:R1:W-:Y:S04]  /*1adb0*/  @P0 STG.E.U16 [R8.64], R7 ;  /* 0x0000000708000986 */ /* 0x0003e8000c101506 */
[----:B0-----:R-:W2:Y:S04]  /*1adc0*/  LDL.LU.64 R20, [R1+0x978] ;  /* 0x0009780001147983 */ /* 0x001ea80000300a00 */
[----:B-1----:R-:W3:Y:S01]  /*1add0*/  LDL.LU.64 R8, [R1+0x970] ;  /* 0x0009700001087983 */ /* 0x002ee20000300a00 */
[----:B------:R-:W-:-:S02]  /*1ade0*/  ISETP.LT.AND P6, PT, R19, c[0x0][0x178], !P5 ;  /* 0x00005e0013007a0c */ /* 0x000fc40006fc1270 */
[----:B------:R-:W-:-:S05]  /*1adf0*/  IADD3 R6, R0, c[0x0][0x198], RZ ;  /* 0x0000660000067a10 */ /* 0x000fca0007ffe0ff */
[----:B------:R-:W-:Y:S01]  /*1ae00*/  IMAD.WIDE R12, R6, 0x2, R2 ;  /* 0x00000002060c7825 */ /* 0x000fe200078e0202 */
[----:B------:R-:W-:-:S05]  /*1ae10*/  ISETP.LT.AND P5, PT, R15, c[0x0][0x178], !P5 ;  /* 0x00005e000f007a0c */ /* 0x000fca0006fa1270 */
[----:B-----5:R0:W-:Y:S01]  /*1ae20*/  @P6 STG.E.U16 [R12.64], R17 ;  /* 0x000000110c006986 */ /* 0x0201e2000c101506 */
[----:B------:R-:W-:Y:S02]  /*1ae30*/  ISETP.LT.AND P6, PT, R19, c[0x0][0x178], !P4 ;  /* 0x00005e0013007a0c */ /* 0x000fe400067c1270 */
[C---:B------:R-:W-:Y:S01]  /*1ae40*/  IADD3 R0, R6.reuse, c[0x0][0x198], RZ ;  /* 0x0000660006007a10 */ /* 0x040fe20007ffe0ff */
[----:B------:R-:W-:Y:S01]  /*1ae50*/  IMAD.WIDE R22, R6, 0x2, R28 ;  /* 0x0000000206167825 */ /* 0x000fe200078e021c */
[----:B------:R-:W-:-:S03]  /*1ae60*/  PRMT R26, R17, 0x7632, R26 ;  /* 0x00007632111a7816 */ /* 0x000fc6000000001a */
[----:B0-----:R-:W-:Y:S01]  /*1ae70*/  IMAD.WIDE R16, R0, 0x2, R2 ;  /* 0x0000000200107825 */ /* 0x001fe200078e0202 */
[----:B------:R-:W4:Y:S04]  /*1ae80*/  LDL.LU.64 R12, [R1+0x968] ;  /* 0x00096800010c7983 */ /* 0x000f280000300a00 */
[----:B---3--:R-:W-:Y:S04]  /*1ae90*/  @P5 STG.E.U16 [R22.64], R8 ;  /* 0x0000000816005986 */ /* 0x008fe8000c101506 */
[----:B------:R0:W-:Y:S04]  /*1aea0*/  @P6 STG.E.U16 [R16.64], R26 ;  /* 0x0000001a10006986 */ /* 0x0001e8000c101506 */
[----:B0-----:R-:W3:Y:S01]  /*1aeb0*/  LDL.LU.64 R16, [R1+0x960] ;  /* 0x0009600001107983 */ /* 0x001ee20000300a00 */
[----:B------:R-:W-:-:S02]  /*1aec0*/  IADD3 R4, R18, 0x6, RZ ;  /* 0x0000000612047810 */ /* 0x000fc40007ffe0ff */
[----:B------:R-:W-:Y:S02]  /*1aed0*/  ISETP.LT.AND P4, PT, R15, c[0x0][0x178], !P4 ;  /* 0x00005e000f007a0c */ /* 0x000fe40006781270 */
[----:B------:R-:W-:Y:S02]  /*1aee0*/  ISETP.LT.AND P5, PT, R19, c[0x0][0x178], !P1 ;  /* 0x00005e0013007a0c */ /* 0x000fe40004fa1270 */
[----:B------:R-:W-:Y:S02]  /*1aef0*/  ISETP.GE.AND P2, PT, R4, c[0x0][0x17c], PT ;  /* 0x00005f0004007a0c */ /* 0x000fe40003f46270 */
[C---:B------:R-:W-:Y:S01]  /*1af00*/  IADD3 R4, R0.reuse, c[0x0][0x198], RZ ;  /* 0x0000660000047a10 */ /* 0x040fe20007ffe0ff */
[----:B------:R-:W-:Y:S01]  /*1af10*/  IMAD.WIDE R22, R0, 0x2, R28 ;  /* 0x0000000200167825 */ /* 0x000fe200078e021c */
[----:B------:R-:W-:Y:S02]  /*1af20*/  ISETP.LT.AND P1, PT, R15, c[0x0][0x178], !P1 ;  /* 0x00005e000f007a0c */ /* 0x000fe40004f21270 */
[----:B------:R-:W-:Y:S01]  /*1af30*/  PRMT R10, R8, 0x7632, R10 ;  /* 0x00007632080a7816 */ /* 0x000fe2000000000a */
[----:B------:R-:W-:-:S04]  /*1af40*/  IMAD.WIDE R6, R4, 0x2, R2 ;  /* 0x0000000204067825 */ /* 0x000fc800078e0202 */
[----:B------:R-:W-:Y:S01]  /*1af50*/  @P4 STG.E.U16 [R22.64], R10 ;  /* 0x0000000a16004986 */ /* 0x000fe2000c101506 */
[C---:B------:R-:W-:Y:S02]  /*1af60*/  IADD3 R0, R18.reuse, 0x9, RZ ;  /* 0x0000000912007810 */ /* 0x040fe40007ffe0ff */
[----:B------:R-:W-:Y:S02]  /*1af70*/  IADD3 R8, R18, 0x7, RZ ;  /* 0x0000000712087810 */ /* 0x000fe40007ffe0ff */
[----:B------:R-:W-:Y:S02]  /*1af80*/  ISETP.GE.AND P4, PT, R0, c[0x0][0x17c], PT ;  /* 0x00005f0000007a0c */ /* 0x000fe40003f86270 */
[C---:B------:R-:W-:Y:S01]  /*1af90*/  IADD3 R0, R4.reuse, c[0x0][0x198], RZ ;  /* 0x0000660004007a10 */ /* 0x040fe20007ffe0ff */
[----:B---3--:R0:W-:Y:S02]  /*1afa0*/  @P5 STG.E.U16 [R6.64], R16 ;  /* 0x0000001006005986 */ /* 0x0081e4000c101506 */
[----:B0-----:R-:W-:-:S05]  /*1afb0*/  IMAD.WIDE R6, R4, 0x2, R28 ;  /* 0x0000000204067825 */ /* 0x001fca00078e021c */
[----:B--2---:R0:W-:Y:S04]  /*1afc0*/  @P1 STG.E.U16 [R6.64], R20 ;  /* 0x0000001406001986 */ /* 0x0041e8000c101506 */
[----:B0-----:R-:W2:Y:S04]  /*1afd0*/  LDL.LU R6, [R1+0x34] ;  /* 0x0000340001067983 */ /* 0x001ea80000300800 */
[----:B------:R-:W3:Y:S01]  /*1afe0*/  LDL.LU R7, [R1+0x24] ;  /* 0x0000240001077983 */ /* 0x000ee20000300800 */
[----:B------:R-:W-:Y:S02]  /*1aff0*/  ISETP.LT.AND P5, PT, R19, c[0x0][0x178], !P3 ;  /* 0x00005e0013007a0c */ /* 0x000fe40005fa1270 */
[----:B------:R-:W-:-:S02]  /*1b000*/  ISETP.LT.AND P3, PT, R15, c[0x0][0x178], !P3 ;  /* 0x00005e000f007a0c */ /* 0x000fc40005f61270 */
[----:B------:R-:W-:Y:S01]  /*1b010*/  IADD3 R11, R18, 0x8, RZ ;  /* 0x00000008120b7810 */ /* 0x000fe20007ffe0ff */
[----:B------:R-:W-:Y:S01]  /*1b020*/  IMAD.WIDE R22, R0, 0x2, R2 ;  /* 0x0000000200167825 */ /* 0x000fe200078e0202 */
[----:B------:R-:W-:Y:S02]  /*1b030*/  ISETP.GE.AND P0, PT, R8, c[0x0][0x17c], PT ;  /* 0x00005f0008007a0c */ /* 0x000fe40003f06270 */
[----:B------:R-:W-:Y:S01]  /*1b040*/  ISETP.GE.AND P6, PT, R11, c[0x0][0x17c], PT ;  /* 0x00005f000b007a0c */ /* 0x000fe20003fc6270 */
[----:B------:R-:W-:Y:S01]  /*1b050*/  IMAD.WIDE R10, R0, 0x2, R28 ;  /* 0x00000002000a7825 */ /* 0x000fe200078e021c */
[----:B------:R-:W-:Y:S02]  /*1b060*/  PRMT R16, R16, 0x7632, R16 ;  /* 0x0000763210107816 */ /* 0x000fe40000000010 */
[----:B------:R-:W-:Y:S02]  /*1b070*/  PRMT R8, R20, 0x7632, R8 ;  /* 0x0000763214087816 */ /* 0x000fe40000000008 */
[----:B------:R-:W-:-:S02]  /*1b080*/  ISETP.LT.AND P1, PT, R19, c[0x0][0x178], !P2 ;  /* 0x00005e0013007a0c */ /* 0x000fc40005721270 */
[----:B------:R-:W-:Y:S01]  /*1b090*/  ISETP.LT.AND P2, PT, R15, c[0x0][0x178], !P2 ;  /* 0x00005e000f007a0c */ /* 0x000fe20005741270 */
[----:B------:R0:W-:Y:S01]  /*1b0a0*/  @P5 STG.E.U16 [R22.64], R16 ;  /* 0x0000001016005986 */ /* 0x0001e2000c101506 */
[----:B------:R-:W-:-:S03]  /*1b0b0*/  IADD3 R0, R0, c[0x0][0x198], RZ ;  /* 0x0000660000007a10 */ /* 0x000fc60007ffe0ff */
[----:B------:R1:W-:Y:S01]  /*1b0c0*/  @P3 STG.E.U16 [R10.64], R8 ;  /* 0x000000080a003986 */ /* 0x0003e2000c101506 */
[----:B------:R-:W-:Y:S02]  /*1b0d0*/  ISETP.LT.AND P3, PT, R19, c[0x0][0x178], !P0 ;  /* 0x00005e0013007a0c */ /* 0x000fe40004761270 */
[----:B------:R-:W-:Y:S02]  /*1b0e0*/  ISETP.LT.AND P0, PT, R15, c[0x0][0x178], !P0 ;  /* 0x00005e000f007a0c */ /* 0x000fe40004701270 */
[----:B------:R-:W-:Y:S01]  /*1b0f0*/  IADD3 R4, R18, 0xa, RZ ;  /* 0x0000000a12047810 */ /* 0x000fe20007ffe0ff */
[----:B0-----:R-:W-:-:S04]  /*1b100*/  IMAD.WIDE R22, R0, 0x2, R2 ;  /* 0x0000000200167825 */ /* 0x001fc800078e0202 */
[C---:B-1----:R-:W-:Y:S01]  /*1b110*/  IMAD.WIDE R10, R0.reuse, 0x2, R28 ;  /* 0x00000002000a7825 */ /* 0x042fe200078e021c */
[----:B------:R-:W-:Y:S01]  /*1b120*/  IADD3 R0, R0, c[0x0][0x198], RZ ;  /* 0x0000660000007a10 */ /* 0x000fe20007ffe0ff */
[----:B----4-:R0:W-:Y:S01]  /*1b130*/  @P1 STG.E.U16 [R22.64], R12 ;  /* 0x0000000c16001986 */ /* 0x0101e2000c101506 */
[----:B------:R-:W-:Y:S02]  /*1b140*/  ISETP.GE.AND P5, PT, R4, c[0x0][0x17c], PT ;  /* 0x00005f0004007a0c */ /* 0x000fe40003fa6270 */
[----:B------:R-:W-:Y:S01]  /*1b150*/  IADD3 R4, R18, 0xb, RZ ;  /* 0x0000000b12047810 */ /* 0x000fe20007ffe0ff */
[----:B------:R1:W-:Y:S01]  /*1b160*/  @P2 STG.E.U16 [R10.64], R24 ;  /* 0x000000180a002986 */ /* 0x0003e2000c101506 */
[----:B------:R-:W-:Y:S02]  /*1b170*/  PRMT R8, R12, 0x7632, R8 ;  /* 0x000076320c087816 */ /* 0x000fe40000000008 */
[----:B------:R-:W-:Y:S02]  /*1b180*/  ISETP.LT.AND P2, PT, R19, c[0x0][0x178], !P6 ;  /* 0x00005e0013007a0c */ /* 0x000fe40007741270 */
[----:B------:R-:W-:Y:S01]  /*1b190*/  ISETP.GE.AND P1, PT, R4, c[0x0][0x17c], PT ;  /* 0x00005f0004007a0c */ /* 0x000fe20003f26270 */
[----:B0-----:R-:W-:Y:S01]  /*1b1a0*/  IMAD.WIDE R22, R0, 0x2, R2 ;  /* 0x0000000200167825 */ /* 0x001fe200078e0202 */
[----:B------:R-:W-:-:S03]  /*1b1b0*/  PRMT R12, R24, 0x7632, R12 ;  /* 0x00007632180c7816 */ /* 0x000fc6000000000c */
[C-C-:B-1----:R-:W-:Y:S01]  /*1b1c0*/  IMAD.WIDE R10, R0.reuse, 0x2, R28.reuse ;  /* 0x00000002000a7825 */ /* 0x142fe200078e021c */
[----:B------:R-:W-:Y:S01]  /*1b1d0*/  IADD3 R4, R0, c[0x0][0x198], RZ ;  /* 0x0000660000047a10 */ /* 0x000fe20007ffe0ff */
[----:B------:R0:W-:Y:S01]  /*1b1e0*/  @P3 STG.E.U16 [R22.64], R8 ;  /* 0x0000000816003986 */ /* 0x0001e2000c101506 */
[----:B------:R-:W-:Y:S02]  /*1b1f0*/  ISETP.LT.AND P6, PT, R15, c[0x0][0x178], !P6 ;  /* 0x00005e000f007a0c */ /* 0x000fe400077c1270 */
[----:B------:R-:W-:Y:S01]  /*1b200*/  IADD3 R0, R18, 0xc, RZ ;  /* 0x0000000c12007810 */ /* 0x000fe20007ffe0ff */
[----:B------:R1:W-:Y:S01]  /*1b210*/  @P0 STG.E.U16 [R10.64], R12 ;  /* 0x0000000c0a000986 */ /* 0x0003e2000c101506 */
[----:B------:R-:W-:Y:S02]  /*1b220*/  ISETP.LT.AND P0, PT, R19, c[0x0][0x178], !P4 ;  /* 0x00005e0013007a0c */ /* 0x000fe40006701270 */
[----:B------:R-:W-:Y:S02]  /*1b230*/  ISETP.GE.AND P3, PT, R0, c[0x0][0x17c], PT ;  /* 0x00005f0000007a0c */ /* 0x000fe40003f66270 */
[C---:B------:R-:W-:Y:S01]  /*1b240*/  IADD3 R0, R4.reuse, c[0x0][0x198], RZ ;  /* 0x0000660004007a10 */ /* 0x040fe20007ffe0ff */
[----:B0-----:R-:W-:-:S04]  /*1b250*/  IMAD.WIDE R22, R4, 0x2, R28 ;  /* 0x0000000204167825 */ /* 0x001fc800078e021c */
[----:B-1----:R-:W-:Y:S01]  /*1b260*/  IMAD.WIDE R10, R4, 0x2, R2 ;  /* 0x00000002040a7825 */ /* 0x002fe200078e0202 */
[----:B------:R-:W-:Y:S02]  /*1b270*/  ISETP.LT.AND P4, PT, R15, c[0x0][0x178], !P4 ;  /* 0x00005e000f007a0c */ /* 0x000fe40006781270 */
[----:B------:R-:W-:Y:S01]  /*1b280*/  IADD3 R8, R18, 0xd, RZ ;  /* 0x0000000d12087810 */ /* 0x000fe20007ffe0ff */
[----:B------:R-:W-:Y:S01]  /*1b290*/  IMAD.WIDE R26, R0, 0x2, R28 ;  /* 0x00000002001a7825 */ /* 0x000fe200078e021c */
[----:B------:R-:W-:Y:S02]  /*1b2a0*/  PRMT R16, R9, 0x7632, R16 ;  /* 0x0000763209107816 */ /* 0x000fe40000000010 */
[----:B------:R-:W-:Y:S01]  /*1b2b0*/  IADD3 R12, R18, 0x10, RZ ;  /* 0x00000010120c7810 */ /* 0x000fe20007ffe0ff */
[----:B--2---:R0:W-:Y:S01]  /*1b2c0*/  @P2 STG.E.U16 [R10.64], R6 ;  /* 0x000000060a002986 */ /* 0x0041e2000c101506 */
[----:B------:R-:W-:-:S03]  /*1b2d0*/  PRMT R4, R6, 0x7632, R4 ;  /* 0x0000763206047816 */ /* 0x000fc60000000004 */
[----:B------:R-:W-:Y:S01]  /*1b2e0*/  @P6 STG.E.U16 [R22.64], R5 ;  /* 0x0000000516006986 */ /* 0x000fe2000c101506 */
[----:B------:R-:W-:Y:S02]  /*1b2f0*/  ISETP.LT.AND P6, PT, R19, c[0x0][0x178], !P5 ;  /* 0x00005e0013007a0c */ /* 0x000fe40006fc1270 */
[----:B------:R-:W-:Y:S01]  /*1b300*/  ISETP.LT.AND P5, PT, R15, c[0x0][0x178], !P5 ;  /* 0x00005e000f007a0c */ /* 0x000fe20006fa1270 */
[----:B0-----:R-:W-:Y:S01]  /*1b310*/  IMAD.WIDE R10, R0, 0x2, R2 ;  /* 0x00000002000a7825 */ /* 0x001fe200078e0202 */
[----:B------:R-:W-:-:S04]  /*1b320*/  ISETP.GE.AND P2, PT, R8, c[0x0][0x17c], PT ;  /* 0x00005f0008007a0c */ /* 0x000fc80003f46270 */
[----:B------:R0:W-:Y:S01]  /*1b330*/  @P0 STG.E.U16 [R10.64], R4 ;  /* 0x000000040a000986 */ /* 0x0001e2000c101506 */
[----:B------:R-:W-:Y:S02]  /*1b340*/  PRMT R8, R5, 0x7632, R8 ;  /* 0x0000763205087816 */ /* 0x000fe40000000008 */
[----:B0-----:R-:W-:-:S03]  /*1b350*/  IADD3 R4, R0, c[0x0][0x198], RZ ;  /* 0x0000660000047a10 */ /* 0x001fc60007ffe0ff */
[----:B------:R0:W-:Y:S02]  /*1b360*/  @P4 STG.E.U16 [R26.64], R8 ;  /* 0x000000081a004986 */ /* 0x0001e4000c101506 */
[----:B------:R-:W-:-:S04]  /*1b370*/  IMAD.WIDE R22, R4, 0x2, R2 ;  /* 0x0000000204167825 */ /* 0x000fc800078e0202 */
[----:B------:R-:W-:Y:S01]  /*1b380*/  IMAD.WIDE R10, R4, 0x2, R28 ;  /* 0x00000002040a7825 */ /* 0x000fe200078e021c */
[----:B---3--:R1:W-:Y:S01]  /*1b390*/  @P6 STG.E.U16 [R22.64], R7 ;  /* 0x0000000716006986 */ /* 0x0083e2000c101506 */
[----:B------:R-:W-:Y:S02]  /*1b3a0*/  IADD3 R0, R18, 0xf, RZ ;  /* 0x0000000f12007810 */ /* 0x000fe40007ffe0ff */
[----:B------:R-:W-:Y:S01]  /*1b3b0*/  ISETP.LT.AND P6, PT, R19, c[0x0][0x178], !P1 ;  /* 0x00005e0013007a0c */ /* 0x000fe20004fc1270 */
[----:B------:R2:W-:Y:S01]  /*1b3c0*/  @P5 STG.E.U16 [R10.64], R9 ;  /* 0x000000090a005986 */ /* 0x0005e2000c101506 */
[----:B------:R-:W-:Y:S02]  /*1b3d0*/  ISETP.LT.AND P1, PT, R15, c[0x0][0x178], !P1 ;  /* 0x00005e000f007a0c */ /* 0x000fe40004f21270 */
[----:B------:R-:W-:Y:S01]  /*1b3e0*/  IADD3 R4, R4, c[0x0][0x198], RZ ;  /* 0x0000660004047a10 */ /* 0x000fe20007ffe0ff */
[----:B0-----:R-:W3:Y:S01]  /*1b3f0*/  LDL.LU.64 R26, [R1+0x958] ;  /* 0x00095800011a7983 */ /* 0x001ee20000300a00 */
[----:B------:R-:W-:-:S02]  /*1b400*/  ISETP.LT.AND P5, PT, R19, c[0x0][0x178], !P3 ;  /* 0x00005e0013007a0c */ /* 0x000fc40005fa1270 */
[----:B------:R-:W-:Y:S01]  /*1b410*/  ISETP.LT.AND P3, PT, R15, c[0x0][0x178], !P3 ;  /* 0x00005e000f007a0c */ /* 0x000fe20005f61270 */
[----:B-1----:R-:W4:Y:S01]  /*1b420*/  LDL.LU.64 R22, [R1+0x950] ;  /* 0x0009500001167983 */ /* 0x002f220000300a00 */
[----:B------:R-:W-:Y:S02]  /*1b430*/  ISETP.GE.AND P4, PT, R0, c[0x0][0x17c], PT ;  /* 0x00005f0000007a0c */ /* 0x000fe40003f86270 */
[----:B------:R-:W-:Y:S02]  /*1b440*/  IADD3 R0, R4, c[0x0][0x198], RZ ;  /* 0x0000660004007a10 */ /* 0x000fe40007ffe0ff */
[----:B------:R-:W-:Y:S01]  /*1b450*/  IADD3 R5, R18, 0xe, RZ ;  /* 0x0000000e12057810 */ /* 0x000fe20007ffe0ff */
[C---:B--2---:R-:W-:Y:S01]  /*1b460*/  IMAD.WIDE R10, R4.reuse, 0x2, R2 ;  /* 0x00000002040a7825 */ /* 0x044fe200078e0202 */
[----:B------:R-:W-:Y:S02]  /*1b470*/  PRMT R20, R7, 0x7632, R20 ;  /* 0x0000763207147816 */ /* 0x000fe40000000014 */
[----:B------:R-:W-:Y:S01]  /*1b480*/  ISETP.GE.AND P0, PT, R5, c[0x0][0x17c], PT ;  /* 0x00005f0005007a0c */ /* 0x000fe20003f06270 */
[----:B------:R-:W-:-:S04]  /*1b490*/  IMAD.WIDE R6, R4, 0x2, R28 ;  /* 0x0000000204067825 */ /* 0x000fc800078e021c */
[C---:B------:R-:W-:Y:S01]  /*1b4a0*/  IMAD.WIDE R8, R0.reuse, 0x2, R2 ;  /* 0x0000000200087825 */ /* 0x040fe200078e0202 */
[----:B------:R0:W-:Y:S03]  /*1b4b0*/  @P6 STG.E.U16 [R10.64], R20 ;  /* 0x000000140a006986 */ /* 0x0001e6000c101506 */
[----:B------:R-:W-:Y:S01]  /*1b4c0*/  IMAD.WIDE R4, R0, 0x2, R28 ;  /* 0x0000000200047825 */ /* 0x000fe200078e021c */
[----:B------:R1:W-:Y:S04]  /*1b4d0*/  @P1 STG.E.U16 [R6.64], R16 ;  /* 0x0000001006001986 */ /* 0x0003e8000c101506 */
[----:B------:R-:W-:Y:S04]  /*1b4e0*/  @P5 STG.E.U16 [R8.64], R17 ;  /* 0x0000001108005986 */ /* 0x000fe8000c101506 */
[----:B------:R2:W-:Y:S01]  /*1b4f0*/  @P3 STG.E.U16 [R4.64], R21 ;  /* 0x0000001504003986 */ /* 0x0005e2000c101506 */
[----:B------:R-:W-:-:S02]  /*1b500*/  ISETP.LT.AND P3, PT, R19, c[0x0][0x178], !P2 ;  /* 0x00005e0013007a0c */ /* 0x000fc40005761270 */
[----:B------:R-:W-:Y:S01]  /*1b510*/  ISETP.LT.AND P2, PT, R15, c[0x0][0x178], !P2 ;  /* 0x00005e000f007a0c */ /* 0x000fe20005741270 */
[----:B0-----:R-:W5:Y:S01]  /*1b520*/  LDL.LU.64 R10, [R1+0x948] ;  /* 0x00094800010a7983 */ /* 0x001f620000300a00 */
[----:B------:R-:W-:Y:S02]  /*1b530*/  PRMT R20, R17, 0x7632, R20 ;  /* 0x0000763211147816 */ /* 0x000fe40000000014 */
[----:B------:R-:W-:Y:S01]  /*1b540*/  ISETP.LT.AND P5, PT, R19, c[0x0][0x178], !P0 ;  /* 0x00005e0013007a0c */ /* 0x000fe200047a1270 */
[----:B-1----:R-:W3:Y:S01]  /*1b550*/  LDL.LU.64 R6, [R1+0x940] ;  /* 0x0009400001067983 */ /* 0x002ee20000300a00 */
[----:B--2---:R-:W-:Y:S02]  /*1b560*/  IADD3 R4, R0, c[0x0][0x198], RZ ;  /* 0x0000660000047a10 */ /* 0x004fe40007ffe0ff */
[----:B------:R-:W-:Y:S02]  /*1b570*/  PRMT R21, R21, 0x7632, R21 ;  /* 0x0000763215157816 */ /* 0x000fe40000000015 */
[C---:B------:R-:W-:Y:S01]  /*1b580*/  IADD3 R0, R4.reuse, c[0x0][0x198], RZ ;  /* 0x0000660004007a10 */ /* 0x040fe20007ffe0ff */
[----:B------:R-:W-:Y:S01]  /*1b590*/  IMAD.WIDE R16, R4, 0x2, R2 ;  /* 0x0000000204107825 */ /* 0x000fe200078e0202 */
[----:B------:R-:W-:-:S02]  /*1b5a0*/  ISETP.LT.AND P0, PT, R15, c[0x0][0x178], !P0 ;  /* 0x00005e000f007a0c */ /* 0x000fc40004701270 */
[----:B------:R-:W2:Y:S01]  /*1b5b0*/  LDL.LU R15, [R1+0x938] ;  /* 0x00093800010f7983 */ /* 0x000ea20000300800 */
[----:B------:R-:W-:-:S03]  /*1b5c0*/  IMAD.WIDE R4, R4, 0x2, R28 ;  /* 0x0000000204047825 */ /* 0x000fc600078e021c */
[----:B------:R0:W-:Y:S04]  /*1b5d0*/  @P3 STG.E.U16 [R16.64], R20 ;  /* 0x0000001410003986 */ /* 0x0001e8000c101506 */
[----:B------:R1:W-:Y:S01]  /*1b5e0*/  @P2 STG.E.U16 [R4.64], R21 ;  /* 0x0000001504002986 */ /* 0x0003e2000c101506 */
[----:B------:R-:W-:-:S03]  /*1b5f0*/  IADD3 R8, R18, 0x11, RZ ;  /* 0x0000001112087810 */ /* 0x000fc60007ffe0ff */
[----:B0-----:R-:W2:Y:S04]  /*1b600*/  LDL.LU R17, [R1+0x38] ;  /* 0x0000380001117983 */ /* 0x001ea80000300800 */
[----:B-1----:R-:W2:Y:S01]  /*1b610*/  LDL R21, [R1+0x408] ;  /* 0x0004080001157983 */ /* 0x002ea20000100800 */
[----:B------:R-:W-:Y:S02]  /*1b620*/  ISETP.GE.AND P6, PT, R12, c[0x0][0x17c], PT ;  /* 0x00005f000c007a0c */ /* 0x000fe40003fc6270 */
[----:B------:R-:W-:Y:S02]  /*1b630*/  IADD3 R12, R18, 0x12, RZ ;  /* 0x00000012120c7810 */ /* 0x000fe40007ffe0ff */
[----:B------:R-:W-:Y:S01]  /*1b640*/  ISETP.GE.AND P1, PT, R8, c[0x0][0x17c], PT ;  /* 0x00005f0008007a0c */ /* 0x000fe20003f26270 */
[----:B------:R-:W-:Y:S01]  /*1b650*/  IMAD.WIDE R8, R0, 0x2, R2 ;  /* 0x0000000200087825 */ /* 0x000fe200078e0202 */
[----:B------:R-:W-:-:S02]  /*1b660*/  ISETP.GE.AND P3, PT, R12, c[0x0][0x17c], PT ;  /* 0x00005f000c007a0c */ /* 0x000fc40003f66270 */
[----:B------:R-:W-:Y:S01]  /*1b670*/  IADD3 R12, R18, 0x13, RZ ;  /* 0x00000013120c7810 */ /* 0x000fe20007ffe0ff */
[----:B------:R-:W-:Y:S01]  /*1b680*/  IMAD.WIDE R4, R0, 0x2, R28 ;  /* 0x0000000200047825 */ /* 0x000fe200078e021c */
[----:B------:R-:W-:Y:S02]  /*1b690*/  @P5 STG.E.U16 [R8.64], R13 ;  /* 0x0000000d08005986 */ /* 0x000fe4000c101506 */
[----:B------:R-:W-:Y:S02]  /*1b6a0*/  ISETP.GE.AND P5, PT, R12, c[0x0][0x17c], PT ;  /* 0x00005f000c007a0c */ /* 0x000fe40003fa6270 */
[----:B------:R-:W3:Y:S01]  /*1b6b0*/  LDL.LU R18, [R1+0x934] ;  /* 0x0009340001127983 */ /* 0x000ee20000300800 */
[----:B------:R-:W-:-:S03]  /*1b6c0*/  PRMT R12, R25, 0x7632, R12 ;  /* 0x00007632190c7816 */ /* 0x000fc6000000000c */
[----:B------:R-:W3:Y:S04]  /*1b6d0*/  LDL.LU R24, [R1+0x28] ;  /* 0x0000280001187983 */ /* 0x000ee80000300800 */
[----:B------:R0:W-:Y:S04]  /*1b6e0*/  @P0 STG.E.U16 [R4.64], R25 ;  /* 0x0000001904000986 */ /* 0x0001e8000c101506 */
[----:B0-----:R-:W3:Y:S01]  /*1b6f0*/  LDL R25, [R1+0x400] ;  /* 0x0004000001197983 */ /* 0x001ee20000100800 */
[C---:B------:R-:W-:Y:S02]  /*1b700*/  ISETP.LT.AND P2, PT, R19.reuse, c[0x0][0x178], !P4 ;  /* 0x00005e0013007a0c */ /* 0x040fe40006741270 */
[----:B------:R-:W-:Y:S01]  /*1b710*/  IADD3 R0, R0, c[0x0][0x198], RZ ;  /* 0x0000660000007a10 */ /* 0x000fe20007ffe0ff */
[----:B------:R-:W4:Y:S01]  /*1b720*/  LDL.LU R20, [R1+0x3c] ;  /* 0x00003c0001147983 */ /* 0x000f220000300800 */
[----:B------:R-:W-:-:S02]  /*1b730*/  ISETP.LT.AND P0, PT, R19, c[0x0][0x178], !P6 ;  /* 0x00005e0013007a0c */ /* 0x000fc40007701270 */
[----:B------:R-:W-:Y:S01]  /*1b740*/  PRMT R16, R13, 0x7632, R16 ;  /* 0x000076320d107816 */ /* 0x000fe20000000010 */
[----:B------:R-:W-:-:S04]  /*1b750*/  IMAD.WIDE R4, R0, 0x2, R2 ;  /* 0x0000000200047825 */ /* 0x000fc800078e0202 */
[C-C-:B------:R-:W-:Y:S01]  /*1b760*/  IMAD.WIDE R8, R0.reuse, 0x2, R28.reuse ;  /* 0x0000000200087825 */ /* 0x140fe200078e021c */
[----:B------:R-:W-:Y:S01]  /*1b770*/  IADD3 R0, R0, c[0x0][0x198], RZ ;  /* 0x0000660000007a10 */ /* 0x000fe20007ffe0ff */
[----:B------:R0:W-:Y:S04]  /*1b780*/  @P2 STG.E.U16 [R4.64], R16 ;  /* 0x0000001004002986 */ /* 0x0001e8000c101506 */
[----:B0-----:R-:W-:Y:S01]  /*1b790*/  IMAD.WIDE R4, R0, 0x2, R28 ;  /* 0x0000000200047825 */ /* 0x001fe200078e021c */
[C---:B--2---:R-:W-:Y:S02]  /*1b7a0*/  ISETP.LT.AND P4, PT, R21.reuse, c[0x0][0x178], !P4 ;  /* 0x00005e0015007a0c */ /* 0x044fe40006781270 */
[----:B------:R-:W-:-:S11]  /*1b7b0*/  ISETP.LT.AND P6, PT, R21, c[0x0][0x178], !P6 ;  /* 0x00005e0015007a0c */ /* 0x000fd600077c1270 */
[----:B------:R0:W-:Y:S01]  /*1b7c0*/  @P4 STG.E.U16 [R8.64], R12 ;  /* 0x0000000c08004986 */ /* 0x0001e2000c101506 */
[----:B------:R-:W-:Y:S02]  /*1b7d0*/  ISETP.LT.AND P4, PT, R19, c[0x0][0x178], !P1 ;  /* 0x00005e0013007a0c */ /* 0x000fe40004f81270 */
[----:B------:R-:W-:Y:S01]  /*1b7e0*/  ISETP.LT.AND P1, PT, R21, c[0x0][0x178], !P1 ;  /* 0x00005e0015007a0c */ /* 0x000fe20004f21270 */
[C---:B0-----:R-:W-:Y:S01]  /*1b7f0*/  IMAD.WIDE R8, R0.reuse, 0x2, R2 ;  /* 0x0000000200087825 */ /* 0x041fe200078e0202 */
[----:B------:R-:W-:-:S04]  /*1b800*/  IADD3 R0, R0, c[0x0][0x198], RZ ;  /* 0x0000660000007a10 */ /* 0x000fc80007ffe0ff */
[----:B------:R-:W-:Y:S01]  /*1b810*/  @P0 STG.E.U16 [R8.64], R17 ;  /* 0x0000001108000986 */ /* 0x000fe2000c101506 */
[C---:B---3--:R-:W-:Y:S02]  /*1b820*/  IADD3 R13, R25.reuse, 0x14, RZ ;  /* 0x00000014190d7810 */ /* 0x048fe40007ffe0ff */
[----:B------:R-:W-:Y:S01]  /*1b830*/  IADD3 R12, R25, 0x15, RZ ;  /* 0x00000015190c7810 */ /* 0x000fe20007ffe0ff */
[----:B------:R0:W-:Y:S01]  /*1b840*/  @P6 STG.E.U16 [R4.64], R6 ;  /* 0x0000000604006986 */ /* 0x0001e2000c101506 */
[----:B------:R-:W-:Y:S02]  /*1b850*/  ISETP.LT.AND P6, PT, R19, c[0x0][0x178], !P3 ;  /* 0x00005e0013007a0c */ /* 0x000fe40005fc1270 */
[----:B------:R-:W-:Y:S02]  /*1b860*/  ISETP.GE.AND P2, PT, R13, c[0x0][0x17c], PT ;  /* 0x00005f000d007a0c */ /* 0x000fe40003f46270 */
[----:B------:R-:W-:Y:S02]  /*1b870*/  ISETP.GE.AND P0, PT, R12, c[0x0][0x17c], PT ;  /* 0x00005f000c007a0c */ /* 0x000fe40003f06270 */
[----:B------:R-:W-:-:S02]  /*1b880*/  PRMT R12, R17, 0x7632, R12 ;  /* 0x00007632110c7816 */ /* 0x000fc4000000000c */
[----:B------:R-:W-:Y:S01]  /*1b890*/  PRMT R13, R6, 0x7632, R13 ;  /* 0x00007632060d7816 */ /* 0x000fe2000000000d */
[C---:B0-----:R-:W-:Y:S01]  /*1b8a0*/  IMAD.WIDE R4, R0.reuse, 0x2, R2 ;  /* 0x0000000200047825 */ /* 0x041fe200078e0202 */
[C---:B------:R-:W-:Y:S02]  /*1b8b0*/  IADD3 R6, R0.reuse, c[0x0][0x198], RZ ;  /* 0x0000660000067a10 */ /* 0x040fe40007ffe0ff */
[----:B------:R-:W-:Y:S01]  /*1b8c0*/  ISETP.LT.AND P3, PT, R21, c[0x0][0x178], !P3 ;  /* 0x00005e0015007a0c */ /* 0x000fe20005f61270 */
[----:B------:R-:W-:Y:S01]  /*1b8d0*/  IMAD.WIDE R8, R0, 0x2, R28 ;  /* 0x0000000200087825 */ /* 0x000fe200078e021c */
[----:B------:R0:W-:Y:S01]  /*1b8e0*/  @P4 STG.E.U16 [R4.64], R12 ;  /* 0x0000000c04004986 */ /* 0x0001e2000c101506 */
[----:B------:R-:W-:Y:S02]  /*1b8f0*/  IADD3 R0, R25, 0x16, RZ ;  /* 0x0000001619007810 */ /* 0x000fe40007ffe0ff */
[----:B------:R-:W-:Y:S01]  /*1b900*/  ISETP.LT.AND P4, PT, R19, c[0x0][0x178], !P5 ;  /* 0x00005e0013007a0c */ /* 0x000fe20006f81270 */
[----:B------:R1:W-:Y:S01]  /*1b910*/  @P1 STG.E.U16 [R8.64], R13 ;  /* 0x0000000d08001986 */ /* 0x0003e2000c101506 */
[----:B------:R-:W-:-:S02]  /*1b920*/  ISETP.GE.AND P1, PT, R0, c[0x0][0x17c], PT ;  /* 0x00005f0000007a0c */ /* 0x000fc40003f26270 */
[C---:B------:R-:W-:Y:S01]  /*1b930*/  IADD3 R0, R6.reuse, c[0x0][0x198], RZ ;  /* 0x0000660006007a10 */ /* 0x040fe20007ffe0ff */
[----:B0-----:R-:W-:Y:S01]  /*1b940*/  IMAD.WIDE R4, R6, 0x2, R2 ;  /* 0x0000000206047825 */ /* 0x001fe200078e0202 */
[----:B-1----:R-:W-:-:S04]  /*1b950*/  IADD3 R8, R25, 0x17, RZ ;  /* 0x0000001719087810 */ /* 0x002fc80007ffe0ff */
[----:B------:R0:W-:Y:S01]  /*1b960*/  @P6 STG.E.U16 [R4.64], R24 ;  /* 0x0000001804006986 */ /* 0x0001e2000c101506 */
[----:B------:R-:W-:Y:S01]  /*1b970*/  ISETP.GE.AND P6, PT, R8, c[0x0][0x17c], PT ;  /* 0x00005f0008007a0c */ /* 0x000fe20003fc6270 */
[----:B------:R-:W-:Y:S01]  /*1b980*/  IMAD.WIDE R8, R0, 0x2, R2 ;  /* 0x0000000200087825 */ /* 0x000fe200078e0202 */
[----:B------:R-:W-:-:S03]  /*1b990*/  ISETP.LT.AND P5, PT, R21, c[0x0][0x178], !P5 ;  /* 0x00005e0015007a0c */ /* 0x000fc60006fa1270 */
[----:B0-----:R-:W-:Y:S01]  /*1b9a0*/  IMAD.WIDE R4, R6, 0x2, R28 ;  /* 0x0000000206047825 */ /* 0x001fe200078e021c */
[----:B------:R-:W-:-:S04]  /*1b9b0*/  PRMT R6, R24, 0x7632, R6 ;  /* 0x0000763218067816 */ /* 0x000fc80000000006 */
[----:B-----5:R0:W-:Y:S01]  /*1b9c0*/  @P3 STG.E.U16 [R4.64], R10 ;  /* 0x0000000a04003986 */ /* 0x0201e2000c101506 */
[----:B------:R-:W-:Y:S02]  /*1b9d0*/  ISETP.LT.AND P3, PT, R19, c[0x0][0x178], !P2 ;  /* 0x00005e0013007a0c */ /* 0x000fe40005761270 */
[----:B------:R-:W-:Y:S01]  /*1b9e0*/  ISETP.LT.AND P2, PT, R21, c[0x0][0x178], !P2 ;  /* 0x00005e0015007a0c */ /* 0x000fe20005741270 */
[----:B------:R1:W-:Y:S01]  /*1b9f0*/  @P4 STG.E.U16 [R8.64], R6 ;  /* 0x0000000608004986 */ /* 0x0003e2000c101506 */
[----:B------:R-:W-:Y:S01]  /*1ba00*/  PRMT R16, R10, 0x7632, R16 ;  /* 0x000076320a107816 */ /* 0x000fe20000000010 */
[C---:B0-----:R-:W-:Y:S01]  /*1ba10*/  IMAD.WIDE R4, R0.reuse, 0x2, R28 ;  /* 0x0000000200047825 */ /* 0x041fe200078e021c */
[----:B-1----:R-:W-:-:S04]  /*1ba20*/  IADD3 R6, R0, c[0x0][0x198], RZ ;  /* 0x0000660000067a10 */ /* 0x002fc80007ffe0ff */
[----:B------:R-:W-:Y:S01]  /*1ba30*/  @P5 STG.E.U16 [R4.64], R16 ;  /* 0x0000001004005986 */ /* 0x000fe2000c101506 */
[----:B------:R-:W-:-:S04]  /*1ba40*/  IMAD.WIDE R8, R6, 0x2, R2 ;  /* 0x0000000206087825 */ /* 0x000fc800078e0202 */
[----:B------:R-:W-:Y:S01]  /*1ba50*/  IMAD.WIDE R12, R6, 0x2, R28 ;  /* 0x00000002060c7825 */ /* 0x000fe200078e021c */
[----:B------:R0:W-:Y:S01]  /*1ba60*/  @P3 STG.E.U16 [R8.64], R18 ;  /* 0x0000001208003986 */ /* 0x0001e2000c101506 */
[----:B------:R-:W-:-:S03]  /*1ba70*/  IADD3 R0, R25, 0x19, RZ ;  /* 0x0000001919007810 */ /* 0x000fc60007ffe0ff */
[----:B----4-:R1:W-:Y:S01]  /*1ba80*/  @P2 STG.E.U16 [R12.64], R22 ;  /* 0x000000160c002986 */ /* 0x0103e2000c101506 */
[----:B------:R-:W-:Y:S02]  /*1ba90*/  ISETP.LT.AND P2, PT, R19, c[0x0][0x178], !P0 ;  /* 0x00005e0013007a0c */ /* 0x000fe40004741270 */
[----:B------:R-:W-:Y:S02]  /*1baa0*/  ISETP.LT.AND P0, PT, R21, c[0x0][0x178], !P0 ;  /* 0x00005e0015007a0c */ /* 0x000fe40004701270 */
[----:B------:R-:W-:Y:S02]  /*1bab0*/  ISETP.LT.AND P3, PT, R19, c[0x0][0x178], !P1 ;  /* 0x00005e0013007a0c */ /* 0x000fe40004f61270 */
[----:B0-----:R-:W-:Y:S02]  /*1bac0*/  IADD3 R8, R6, c[0x0][0x198], RZ ;  /* 0x0000660006087a10 */ /* 0x001fe40007ffe0ff */
[----:B------:R-:W-:Y:S02]  /*1bad0*/  IADD3 R10, R25, 0x18, RZ ;  /* 0x00000018190a7810 */ /* 0x000fe40007ffe0ff */
[----:B------:R-:W-:-:S02]  /*1bae0*/  ISETP.GE.AND P5, PT, R0, c[0x0][0x17c], PT ;  /* 0x00005f0000007a0c */ /* 0x000fc40003fa6270 */
[----:B------:R-:W-:Y:S02]  /*1baf0*/  ISETP.LT.AND P1, PT, R21, c[0x0][0x178], !P1 ;  /* 0x00005e0015007a0c */ /* 0x000fe40004f21270 */
[C---:B------:R-:W-:Y:S01]  /*1bb00*/  IADD3 R0, R8.reuse, c[0x0][0x198], RZ ;  /* 0x0000660008007a10 */ /* 0x040fe20007ffe0ff */
[----:B------:R-:W-:Y:S01]  /*1bb10*/  IMAD.WIDE R4, R8, 0x2, R2 ;  /* 0x0000000208047825 */ /* 0x000fe200078e0202 */
[----:B------:R-:W-:Y:S02]  /*1bb20*/  ISETP.GE.AND P4, PT, R10, c[0x0][0x17c], PT ;  /* 0x00005f000a007a0c */ /* 0x000fe40003f86270 */
[----:B------:R-:W-:Y:S01]  /*1bb30*/  PRMT R6, R18, 0x7632, R6 ;  /* 0x0000763212067816 */ /* 0x000fe20000000006 */
[----:B------:R-:W-:Y:S01]  /*1bb40*/  IMAD.WIDE R8, R8, 0x2, R28 ;  /* 0x0000000208087825 */ /* 0x000fe200078e021c */
[----:B------:R-:W-:-:S03]  /*1bb50*/  PRMT R10, R22, 0x7632, R10 ;  /* 0x00007632160a7816 */ /* 0x000fc6000000000a */
[C---:B-1----:R-:W-:Y:S01]  /*1bb60*/  IMAD.WIDE R12, R0.reuse, 0x2, R2 ;  /* 0x00000002000c7825 */ /* 0x042fe200078e0202 */
[----:B------:R0:W-:Y:S03]  /*1bb70*/  @P2 STG.E.U16 [R4.64], R6 ;  /* 0x0000000604002986 */ /* 0x0001e6000c101506 */
[----:B------:R-:W-:Y:S01]  /*1bb80*/  IMAD.WIDE R16, R0, 0x2, R28 ;  /* 0x0000000200107825 */ /* 0x000fe200078e021c */
[----:B------:R-:W-:Y:S04]  /*1bb90*/  @P0 STG.E.U16 [R8.64], R10 ;  /* 0x0000000a08000986 */ /* 0x000fe8000c101506 */
[----:B------:R-:W-:Y:S01]  /*1bba0*/  @P3 STG.E.U16 [R12.64], R14 ;  /* 0x0000000e0c003986 */ /* 0x000fe2000c101506 */
[----:B------:R-:W-:-:S03]  /*1bbb0*/  ISETP.LT.AND P3, PT, R19, c[0x0][0x178], !P6 ;  /* 0x00005e0013007a0c */ /* 0x000fc60007761270 */
[----:B------:R-:W2:Y:S01]  /*1bbc0*/  LDL.LU R19, [R1+0x930] ;  /* 0x0009300001137983 */ /* 0x000ea20000300800 */
[----:B0-----:R-:W-:-:S03]  /*1bbd0*/  PRMT R6, R26, 0x7632, R6 ;  /* 0x000076321a067816 */ /* 0x001fc60000000006 */
[----:B------:R0:W-:Y:S04]  /*1bbe0*/  @P1 STG.E.U16 [R16.64], R26 ;  /* 0x0000001a10001986 */ /* 0x0001e8000c101506 */
[----:B------:R-:W3:Y:S04]  /*1bbf0*/  LDL.LU R24, [R1+0x2c] ;  /* 0x00002c0001187983 */ /* 0x000ee80000300800 */
[----:B0-----:R-:W4:Y:S01]  /*1bc00*/  LDL R26, [R1+0x404] ;  /* 0x00040400011a7983 */ /* 0x001f220000100800 */
[----:B------:R-:W-:Y:S02]  /*1bc10*/  ISETP.LT.AND P6, PT, R21, c[0x0][0x178], !P6 ;  /* 0x00005e0015007a0c */ /* 0x000fe400077c1270 */
[----:B------:R-:W-:-:S02]  /*1bc20*/  IADD3 R4, R0, c[0x0][0x198], RZ ;  /* 0x0000660000047a10 */ /* 0x000fc40007ffe0ff */
[----:B------:R-:W-:Y:S02]  /*1bc30*/  PRMT R10, R14, 0x7632, R10 ;  /* 0x000076320e0a7816 */ /* 0x000fe4000000000a */
[C---:B------:R-:W-:Y:S01]  /*1bc40*/  IADD3 R0, R4.reuse, c[0x0][0x198], RZ ;  /* 0x0000660004007a10 */ /* 0x040fe20007ffe0ff */
[----:B------:R-:W-:-:S04]  /*1bc50*/  IMAD.WIDE R8, R4, 0x2, R2 ;  /* 0x0000000204087825 */ /* 0x000fc800078e0202 */
[----:B------:R-:W-:Y:S01]  /*1bc60*/  IMAD.WIDE R4, R4, 0x2, R28 ;  /* 0x0000000204047825 */ /* 0x000fe200078e021c */
[----:B------:R0:W-:Y:S01]  /*1bc70*/  @P3 STG.E.U16 [R8.64], R10 ;  /* 0x0000000a08003986 */ /* 0x0001e2000c101506 */
[----:B------:R-:W-:-:S03]  /*1bc80*/  IADD3 R18, R25, 0x1a, RZ ;  /* 0x0000001a19127810 */ /* 0x000fc60007ffe0ff */
[----:B------:R1:W-:Y:S01]  /*1bc90*/  @P6 STG.E.U16 [R4.64], R6 ;  /* 0x0000000604006986 */ /* 0x0003e2000c101506 */
[----:B------:R-:W-:Y:S01]  /*1bca0*/  ISETP.GE.AND P2, PT, R18, c[0x0][0x17c], PT ;  /* 0x00005f0012007a0c */ /* 0x000fe20003f46270 */
[----:B0-----:R-:W-:-:S04]  /*1bcb0*/  IMAD.WIDE R8, R0, 0x2, R2 ;  /* 0x0000000200087825 */ /* 0x001fc800078e0202 */
[C---:B-1----:R-:W-:Y:S01]  /*1bcc0*/  IMAD.WIDE R4, R0.reuse, 0x2, R28 ;  /* 0x0000000200047825 */ /* 0x042fe200078e021c */
[----:B------:R-:W-:Y:S02]  /*1bcd0*/  IADD3 R6, R0, c[0x0][0x198], RZ ;  /* 0x0000660000067a10 */ /* 0x000fe40007ffe0ff */
[C---:B------:R-:W-:Y:S02]  /*1bce0*/  IADD3 R10, R25.reuse, 0x1d, RZ ;  /* 0x0000001d190a7810 */ /* 0x040fe40007ffe0ff */
[----:B------:R-:W-:Y:S02]  /*1bcf0*/  IADD3 R0, R6, c[0x0][0x198], RZ ;  /* 0x0000660006007a10 */ /* 0x000fe40007ffe0ff */
[C---:B------:R-:W-:Y:S02]  /*1bd00*/  IADD3 R12, R25.reuse, 0x1b, RZ ;  /* 0x0000001b190c7810 */ /* 0x040fe40007ffe0ff */
[----:B------:R-:W-:Y:S02]  /*1bd10*/  IADD3 R13, R25, 0x1c, RZ ;  /* 0x0000001c190d7810 */ /* 0x000fe40007ffe0ff */
[----:B------:R-:W-:-:S02]  /*1bd20*/  ISETP.GE.AND P1, PT, R12, c[0x0][0x17c], PT ;  /* 0x00005f000c007a0c */ /* 0x000fc40003f26270 */
[----:B------:R-:W-:Y:S02]  /*1bd30*/  ISETP.GE.AND P3, PT, R13, c[0x0][0x17c], PT ;  /* 0x00005f000d007a0c */ /* 0x000fe40003f66270 */
[C---:B------:R-:W-:Y:S02]  /*1bd40*/  IADD3 R12, R25.reuse, 0x1f, RZ ;  /* 0x0000001f190c7810 */ /* 0x040fe40007ffe0ff */
[----:B------:R-:W-:Y:S02]  /*1bd50*/  IADD3 R18, R25, 0x22, RZ ;  /* 0x0000002219127810 */ /* 0x000fe40007ffe0ff */
[C---:B----4-:R-:W-:Y:S02]  /*1bd60*/  ISETP.LT.AND P0, PT, R26.reuse, c[0x0][0x178], !P4 ;  /* 0x00005e001a007a0c */ /* 0x050fe40006701270 */
[----:B------:R-:W-:Y:S02]  /*1bd70*/  ISETP.LT.AND P4, PT, R21, c[0x0][0x178], !P4 ;  /* 0x00005e0015007a0c */ /* 0x000fe40006781270 */
[----:B------:R-:W-:-:S02]  /*1bd80*/  ISETP.LT.AND P6, PT, R26, c[0x0][0x178], !P5 ;  /* 0x00005e001a007a0c */ /* 0x000fc40006fc1270 */
[----:B------:R-:W-:-:S07]  /*1bd90*/  ISETP.LT.AND P5, PT, R21, c[0x0][0x178], !P5 ;  /* 0x00005e0015007a0c */ /* 0x000fce0006fa1270 */
[----:B------:R0:W-:Y:S04]  /*1bda0*/  @P0 STG.E.U16 [R8.64], R20 ;  /* 0x0000001408000986 */ /* 0x0001e8000c101506 */
[----:B------:R1:W-:Y:S01]  /*1bdb0*/  @P4 STG.E.U16 [R4.64], R7 ;  /* 0x0000000704004986 */ /* 0x0003e2000c101506 */
[----:B------:R-:W-:Y:S02]  /*1bdc0*/  ISETP.LT.AND P4, PT, R26, c[0x0][0x178], !P2 ;  /* 0x00005e001a007a0c */ /* 0x000fe40005781270 */
[----:B------:R-:W-:Y:S02]  /*1bdd0*/  ISETP.GE.AND P0, PT, R10, c[0x0][0x17c], PT ;  /* 0x00005f000a007a0c */ /* 0x000fe40003f06270 */
[----:B0-----:R-:W-:Y:S01]  /*1bde0*/  PRMT R8, R20, 0x7632, R8 ;  /* 0x0000763214087816 */ /* 0x001fe20000000008 */
[----:B-1----:R-:W-:Y:S01]  /*1bdf0*/  IMAD.WIDE R4, R6, 0x2, R2 ;  /* 0x0000000206047825 */ /* 0x002fe200078e0202 */
[----:B------:R-:W-:-:S04]  /*1be00*/  PRMT R10, R7, 0x7632, R10 ;  /* 0x00007632070a7816 */ /* 0x000fc8000000000a */
[----:B------:R0:W-:Y:S01]  /*1be10*/  @P6 STG.E.U16 [R4.64], R8 ;  /* 0x0000000804006986 */ /* 0x0001e2000c101506 */
[----:B------:R-:W-:Y:S01]  /*1be20*/  ISETP.LT.AND P2, PT, R21, c[0x0][0x178], !P2 ;  /* 0x00005e0015007a0c */ /* 0x000fe20005741270 */
[----:B0-----:R-:W-:-:S04]  /*1be30*/  IMAD.WIDE R4, R6, 0x2, R28 ;  /* 0x0000000206047825 */ /* 0x001fc800078e021c */
[----:B------:R-:W-:Y:S01]  /*1be40*/  IMAD.WIDE R6, R0, 0x2, R2 ;  /* 0x0000000200067825 */ /* 0x000fe200078e0202 */
[----:B------:R0:W-:Y:S04]  /*1be50*/  @P5 STG.E.U16 [R4.64], R10 ;  /* 0x0000000a04005986 */ /* 0x0001e8000c101506 */
[----:B---3--:R1:W-:Y:S01]  /*1be60*/  @P4 STG.E.U16 [R6.64], R24 ;  /* 0x0000001806004986 */ /* 0x0083e2000c101506 */
[----:B------:R-:W-:Y:S02]  /*1be70*/  IADD3 R8, R25, 0x1e, RZ ;  /* 0x0000001e19087810 */ /* 0x000fe40007ffe0ff */
[----:B0-----:R-:W-:Y:S02]  /*1be80*/  PRMT R10, R24, 0x7632, R10 ;  /* 0x00007632180a7816 */ /* 0x001fe4000000000a */
[----:B-1----:R-:W0:Y:S01]  /*1be90*/  S2R R24, SR_TID.X ;  /* 0x0000000000187919 */ /* 0x002e220000002100 */
[----:B------:R-:W-:Y:S01]  /*1bea0*/  ISETP.GE.AND P6, PT, R8, c[0x0][0x17c], PT ;  /* 0x00005f0008007a0c */ /* 0x000fe20003fc6270 */
[----:B------:R-:W-:Y:S01]  /*1beb0*/  IMAD.WIDE R8, R0, 0x2, R28 ;  /* 0x0000000200087825 */ /* 0x000fe200078e021c */
[----:B------:R-:W-:-:S02]  /*1bec0*/  ISETP.LT.AND P4, PT, R26, c[0x0][0x178], !P1 ;  /* 0x00005e001a007a0c */ /* 0x000fc40004f81270 */
[C---:B------:R-:W-:Y:S02]  /*1bed0*/  ISETP.LT.AND P1, PT, R21.reuse, c[0x0][0x178], !P1 ;  /* 0x00005e0015007a0c */ /* 0x040fe40004f21270 */
[----:B------:R1:W-:Y:S01]  /*1bee0*/  @P2 STG.E.U16 [R8.64], R11 ;  /* 0x0000000b08002986 */ /* 0x0003e2000c101506 */
[----:B------:R-:W-:Y:S02]  /*1bef0*/  IADD3 R4, R0, c[0x0][0x198], RZ ;  /* 0x0000660000047a10 */ /* 0x000fe40007ffe0ff */
[----:B------:R-:W-:Y:S02]  /*1bf00*/  ISETP.LT.AND P2, PT, R26, c[0x0][0x178], !P3 ;  /* 0x00005e001a007a0c */ /* 0x000fe40005f41270 */
[C---:B------:R-:W-:Y:S01]  /*1bf10*/  IADD3 R0, R4.reuse, c[0x0][0x198], RZ ;  /* 0x0000660004007a10 */ /* 0x040fe20007ffe0ff */
[C---:B------:R-:W-:Y:S01]  /*1bf20*/  IMAD.WIDE R6, R4.reuse, 0x2, R2 ;  /* 0x0000000204067825 */ /* 0x040fe200078e0202 */
[----:B------:R-:W-:Y:S02]  /*1bf30*/  ISETP.LT.AND P3, PT, R21, c[0x0][0x178], !P3 ;  /* 0x00005e0015007a0c */ /* 0x000fe40005f61270 */
[----:B-1----:R-:W-:Y:S01]  /*1bf40*/  PRMT R11, R11, 0x7632, R11 ;  /* 0x000076320b0b7816 */ /* 0x002fe2000000000b */
[----:B------:R-:W-:Y:S01]  /*1bf50*/  IMAD.WIDE R8, R4, 0x2, R28 ;  /* 0x0000000204087825 */ /* 0x000fe200078e021c */
[----:B0-----:R-:W-:-:S03]  /*1bf60*/  LOP3.LUT R13, R24, 0x7f, RZ, 0xc0, !PT ;  /* 0x0000007f180d7812 */ /* 0x001fc600078ec0ff */
[----:B------:R-:W-:Y:S01]  /*1bf70*/  IMAD.WIDE R4, R0, 0x2, R2 ;  /* 0x0000000200047825 */ /* 0x000fe200078e0202 */
[----:B------:R-:W-:-:S03]  /*1bf80*/  ISETP.GE.AND P5, PT, R12, c[0x0][0x17c], PT ;  /* 0x00005f000c007a0c */ /* 0x000fc60003fa6270 */
[----:B------:R-:W-:Y:S01]  /*1bf90*/  IMAD.SHL.U32 R24, R24, 0x400, RZ ;  /* 0x0000040018187824 */ /* 0x000fe200078e00ff */
[----:B------:R-:W-:Y:S01]  /*1bfa0*/  @P4 STG.E.U16 [R6.64], R10 ;  /* 0x0000000a06004986 */ /* 0x000fe2000c101506 */
[----:B------:R-:W-:-:S03]  /*1bfb0*/  IADD3 R12, R25, 0x20, RZ ;  /* 0x00000020190c7810 */ /* 0x000fc60007ffe0ff */
[----:B------:R0:W-:Y:S01]  /*1bfc0*/  @P1 STG.E.U16 [R8.64], R11 ;  /* 0x0000000b08001986 */ /* 0x0001e2000c101506 */
[----:B------:R-:W-:-:S03]  /*1bfd0*/  LOP3.LUT R24, R24, 0x1800, RZ, 0xc0, !PT ;  /* 0x0000180018187812 */ /* 0x000fc600078ec0ff */
[----:B--2---:R-:W-:Y:S01]  /*1bfe0*/  @P2 STG.E.U16 [R4.64], R19 ;  /* 0x0000001304002986 */ /* 0x004fe2000c101506 */
[----:B------:R-:W-:Y:S02]  /*1bff0*/  ISETP.LT.AND P2, PT, R26, c[0x0][0x178], !P0 ;  /* 0x00005e001a007a0c */ /* 0x000fe40004741270 */
[----:B------:R-:W-:Y:S02]  /*1c000*/  ISETP.LT.AND P0, PT, R21, c[0x0][0x178], !P0 ;  /* 0x00005e0015007a0c */ /* 0x000fe40004701270 */
[----:B------:R-:W-:Y:S01]  /*1c010*/  ISETP.GE.AND P4, PT, R12, c[0x0][0x17c], PT ;  /* 0x00005f000c007a0c */ /* 0x000fe20003f86270 */
[----:B------:R-:W-:Y:S01]  /*1c020*/  IMAD R24, R13, 0x10, R24 ;  /* 0x000000100d187824 */ /* 0x000fe200078e0218 */
[C---:B------:R-:W-:Y:S01]  /*1c030*/  IADD3 R12, R0.reuse, c[0x0][0x198], RZ ;  /* 0x00006600000c7a10 */ /* 0x040fe20007ffe0ff */
[----:B0-----:R-:W-:Y:S01]  /*1c040*/  IMAD.WIDE R10, R0, 0x2, R28 ;  /* 0x00000002000a7825 */ /* 0x001fe200078e021c */
[----:B------:R-:W-:Y:S02]  /*1c050*/  ISETP.LT.AND P1, PT, R26, c[0x0][0x178], !P6 ;  /* 0x00005e001a007a0c */ /* 0x000fe40007721270 */
[----:B------:R-:W-:Y:S01]  /*1c060*/  ISETP.LT.AND P6, PT, R21, c[0x0][0x178], !P6 ;  /* 0x00005e0015007a0c */ /* 0x000fe200077c1270 */
[----:B------:R0:W1:Y:S01]  /*1c070*/  LDS.128 R4, [R24] ;  /* 0x0000000018047984 */ /* 0x0000620000000c00 */
[----:B------:R-:W-:-:S02]  /*1c080*/  PRMT R8, R19, 0x7632, R8 ;  /* 0x0000763213087816 */ /* 0x000fc40000000008 */
[----:B------:R-:W-:Y:S01]  /*1c090*/  IADD3 R0, R12, c[0x0][0x198], RZ ;  /* 0x000066000c007a10 */ /* 0x000fe20007ffe0ff */
[----:B------:R2:W-:Y:S01]  /*1c0a0*/  @P3 STG.E.U16 [R10.64], R23 ;  /* 0x000000170a003986 */ /* 0x0005e2000c101506 */
[----:B------:R-:W-:-:S03]  /*1c0b0*/  PRMT R9, R23, 0x7632, R9 ;  /* 0x0000763217097816 */ /* 0x000fc60000000009 */
[----:B0-----:R-:W3:Y:S01]  /*1c0c0*/  LDL.LU R24, [R1+0xd0] ;  /* 0x0000d00001187983 */ /* 0x001ee20000300800 */
[----:B------:R-:W-:-:S04]  /*1c0d0*/  IMAD.WIDE R16, R0, 0x2, R2 ;  /* 0x0000000200107825 */ /* 0x000fc800078e0202 */
[----:B--2---:R-:W-:-:S04]  /*1c0e0*/  IMAD.WIDE R10, R12, 0x2, R2 ;  /* 0x000000020c0a7825 */ /* 0x004fc800078e0202 */
[----:B------:R-:W-:Y:S01]  /*1c0f0*/  IMAD.WIDE R12, R12, 0x2, R28 ;  /* 0x000000020c0c7825 */ /* 0x000fe200078e021c */
[----:B------:R-:W-:Y:S04]  /*1c100*/  @P2 STG.E.U16 [R10.64], R8 ;  /* 0x000000080a002986 */ /* 0x000fe8000c101506 */
[----:B------:R0:W-:Y:S01]  /*1c110*/  @P0 STG.E.U16 [R12.64], R9 ;  /* 0x000000090c000986 */ /* 0x0001e2000c101506 */
[----:B------:R-:W-:Y:S02]  /*1c120*/  ISETP.GE.AND P2, PT, R18, c[0x0][0x17c], PT ;  /* 0x00005f0012007a0c */ /* 0x000fe40003f46270 */
[----:B------:R-:W-:Y:S01]  /*1c130*/  PRMT R18, R27, 0x7632, R18 ;  /* 0x000076321b127816 */ /* 0x000fe20000000012 */
[----:B------:R-:W-:Y:S01]  /*1c140*/  @P1 STG.E.U16 [R16.64], R15 ;  /* 0x0000000f10001986 */ /* 0x000fe2000c101506 */
[----:B0-----:R-:W-:-:S05]  /*1c150*/  IMAD.WIDE R12, R0, 0x2, R28 ;  /* 0x00000002000c7825 */ /* 0x001fca00078e021c */
[----:B------:R0:W-:Y:S04]  /*1c160*/  @P6 STG.E.U16 [R12.64], R27 ;  /* 0x0000001b0c006986 */ /* 0x0001e8000c101506 */
[----:B0-----:R-:W2:Y:S01]  /*1c170*/  LDL.LU R27, [R1+0x400] ;  /* 0x00040000011b7983 */ /* 0x001ea20000300800 */
[----:B------:R-:W-:Y:S02]  /*1c180*/  IADD3 R14, R25, 0x21, RZ ;  /* 0x00000021190e7810 */ /* 0x000fe40007ffe0ff */
[----:B------:R-:W-:Y:S02]  /*1c190*/  ISETP.LT.AND P1, PT, R26, c[0x0][0x178], !P5 ;  /* 0x00005e001a007a0c */ /* 0x000fe40006f21270 */
[----:B------:R-:W-:Y:S02]  /*1c1a0*/  ISETP.GE.AND P3, PT, R14, c[0x0][0x17c], PT ;  /* 0x00005f000e007a0c */ /* 0x000fe40003f66270 */
[----:B------:R-:W-:-:S02]  /*1c1b0*/  IADD3 R14, R0, c[0x0][0x198], RZ ;  /* 0x00006600000e7a10 */ /* 0x000fc40007ffe0ff */
[----:B------:R-:W-:Y:S02]  /*1c1c0*/  ISETP.LT.AND P5, PT, R21, c[0x0][0x178], !P5 ;  /* 0x00005e0015007a0c */ /* 0x000fe40006fa1270 */
[----:B------:R-:W-:Y:S01]  /*1c1d0*/  ISETP.LT.AND P6, PT, R26, c[0x0][0x178], !P4 ;  /* 0x00005e001a007a0c */ /* 0x000fe200067c1270 */
[C---:B------:R-:W-:Y:S01]  /*1c1e0*/  IMAD.WIDE R12, R14.reuse, 0x2, R2 ;  /* 0x000000020e0c7825 */ /* 0x040fe200078e0202 */
[----:B------:R-:W-:Y:S02]  /*1c1f0*/  PRMT R15, R15, 0x7632, R15 ;  /* 0x000076320f0f7816 */ /* 0x000fe4000000000f */
[----:B------:R-:W-:Y:S02]  /*1c200*/  ISETP.LT.AND P4, PT, R21, c[0x0][0x178], !P4 ;  /* 0x00005e0015007a0c */ /* 0x000fe40006781270 */
[----:B------:R-:W-:Y:S02]  /*1c210*/  IADD3 R0, R14, c[0x0][0x198], RZ ;  /* 0x000066000e007a10 */ /* 0x000fe40007ffe0ff */
[----:B------:R-:W-:Y:S01]  /*1c220*/  IADD3 R16, R25, 0x23, RZ ;  /* 0x0000002319107810 */ /* 0x000fe20007ffe0ff */
[----:B------:R0:W-:Y:S03]  /*1c230*/  @P1 STG.E.U16 [R12.64], R15 ;  /* 0x0000000f0c001986 */ /* 0x0001e6000c101506 */
[----:B------:R-:W-:Y:S01]  /*1c240*/  ISETP.GE.AND P0, PT, R16, c[0x0][0x17c], PT ;  /* 0x00005f0010007a0c */ /* 0x000fe20003f06270 */
[----:B------:R-:W-:-:S04]  /*1c250*/  IMAD.WIDE R16, R0, 0x2, R28 ;  /* 0x0000000200107825 */ /* 0x000fc800078e021c */
[----:B0-----:R-:W-:-:S04]  /*1c260*/  IMAD.WIDE R12, R14, 0x2, R28 ;  /* 0x000000020e0c7825 */ /* 0x001fc800078e021c */
[C---:B------:R-:W-:Y:S01]  /*1c270*/  IMAD.WIDE R14, R0.reuse, 0x2, R2 ;  /* 0x00000002000e7825 */ /* 0x040fe200078e0202 */
[----:B------:R0:W-:Y:S02]  /*1c280*/  @P5 STG.E.U16 [R12.64], R18 ;  /* 0x000000120c005986 */ /* 0x0001e4000c101506 */
[----:B0-----:R-:W-:Y:S02]  /*1c290*/  IADD3 R18, R0, c[0x0][0x198], RZ ;  /* 0x0000660000127a10 */ /* 0x001fe40007ffe0ff */
[----:B---3--:R-:W-:Y:S04]  /*1c2a0*/  @P6 STG.E.U16 [R14.64], R24 ;  /* 0x000000180e006986 */ /* 0x008fe8000c101506 */
[----:B-1----:R0:W-:Y:S01]  /*1c2b0*/  @P4 STG.E.U16 [R16.64], R4 ;  /* 0x0000000410004986 */ /* 0x0021e2000c101506 */
[----:B------:R-:W-:-:S02]  /*1c2c0*/  ISETP.LT.AND P4, PT, R26, c[0x0][0x178], !P3 ;  /* 0x00005e001a007a0c */ /* 0x000fc40005f81270 */
[----:B------:R-:W-:Y:S02]  /*1c2d0*/  ISETP.LT.AND P6, PT, R26, c[0x0][0x178], !P2 ;  /* 0x00005e001a007a0c */ /* 0x000fe400057c1270 */
[C---:B------:R-:W-:Y:S02]  /*1c2e0*/  ISETP.LT.AND P3, PT, R21.reuse, c[0x0][0x178], !P3 ;  /* 0x00005e0015007a0c */ /* 0x040fe40005f61270 */
[----:B------:R-:W-:Y:S02]  /*1c2f0*/  ISETP.LT.AND P2, PT, R21, c[0x0][0x178], !P2 ;  /* 0x00005e0015007a0c */ /* 0x000fe40005741270 */
[----:B------:R-:W-:Y:S01]  /*1c300*/  PRMT R0, R24, 0x7632, R0 ;  /* 0x0000763218007816 */ /* 0x000fe20000000000 */
[----:B0-----:R-:W-:-:S05]  /*1c310*/  IMAD.WIDE R16, R18, 0x2, R2 ;  /* 0x0000000212107825 */ /* 0x001fca00078e0202 */
[----:B------:R-:W-:Y:S01]  /*1c320*/  @P4 STG.E.U16 [R16.64], R0 ;  /* 0x0000000010004986 */ /* 0x000fe2000c101506 */
[----:B--2---:R-:W-:-:S04]  /*1c330*/  IADD3 R21, R27, 0x26, RZ ;  /* 0x000000261b157810 */ /* 0x004fc80007ffe0ff */
[----:B------:R-:W-:Y:S02]  /*1c340*/  ISETP.GE.AND P4, PT, R21, c[0x0][0x17c], PT ;  /* 0x00005f0015007a0c */ /* 0x000fe40003f86270 */
[----:B------:R-:W2:Y:S04]  /*1c350*/  LDL.LU R21, [R1+0x70] ;  /* 0x0000700001157983 */ /* 0x000ea80000300800 */
[----:B------:R-:W0:Y:S04]  /*1c360*/  S2R R20, SR_TID.X ;  /* 0x0000000000147919 */ /* 0x000e280000002100 */
[----:B------:R-:W1:Y:S01]  /*1c370*/  S2R R25, SR_TID.X ;  /* 0x0000000000197919 */ /* 0x000e620000002100 */
[C---:B0-----:R-:W-:Y:S01]  /*1c380*/  LOP3.LUT R19, R20.reuse, 0x7f, RZ, 0xc0, !PT ;  /* 0x0000007f14137812 */ /* 0x041fe200078ec0ff */
[----:B------:R-:W-:-:S05]  /*1c390*/  IMAD.SHL.U32 R20, R20, 0x400, RZ ;  /* 0x0000040014147824 */ /* 0x000fca00078e00ff */
[----:B------:R-:W-:-:S05]  /*1c3a0*/  LOP3.LUT R20, R20, 0x1800, RZ, 0xc0, !PT ;  /* 0x0000180014147812 */ /* 0x000fca00078ec0ff */
[----:B------:R-:W-:Y:S01]  /*1c3b0*/  IMAD R20, R19, 0x10, R20 ;  /* 0x0000001013147824 */ /* 0x000fe200078e0214 */
[----:B-1----:R-:W-:-:S04]  /*1c3c0*/  LOP3.LUT R22, R25, 0x7f, RZ, 0xc0, !PT ;  /* 0x0000007f19167812 */ /* 0x002fc800078ec0ff */
[----:B------:R-:W-:Y:S01]  /*1c3d0*/  LOP3.LUT R20, R20, 0x20, RZ, 0x3c, !PT ;  /* 0x0000002014147812 */ /* 0x000fe200078e3cff */
[----:B------:R-:W-:-:S04]  /*1c3e0*/  IMAD.SHL.U32 R25, R25, 0x400, RZ ;  /* 0x0000040019197824 */ /* 0x000fc800078e00ff */
[----:B------:R0:W1:Y:S01]  /*1c3f0*/  LDS.128 R8, [R20] ;  /* 0x0000000014087984 */ /* 0x0000620000000c00 */
[----:B------:R-:W-:Y:S02]  /*1c400*/  IADD3 R19, R27, 0x24, RZ ;  /* 0x000000241b137810 */ /* 0x000fe40007ffe0ff */
[----:B------:R-:W-:Y:S02]  /*1c410*/  LOP3.LUT R25, R25, 0x1800, RZ, 0xc0, !PT ;  /* 0x0000180019197812 */ /* 0x000fe400078ec0ff */
[----:B0-----:R-:W-:-:S04]  /*1c420*/  IADD3 R20, R27, 0x25, RZ ;  /* 0x000000251b147810 */ /* 0x001fc80007ffe0ff */
[----:B------:R-:W-:Y:S02]  /*1c430*/  ISETP.GE.AND P5, PT, R20, c[0x0][0x17c], PT ;  /* 0x00005f0014007a0c */ /* 0x000fe40003fa6270 */
[----:B------:R-:W-:Y:S01]  /*1c440*/  IADD3 R20, R18, c[0x0][0x198], RZ ;  /* 0x0000660012147a10 */ /* 0x000fe20007ffe0ff */
[----:B------:R-:W-:Y:S01]  /*1c450*/  IMAD R25, R22, 0x10, R25 ;  /* 0x0000001016197824 */ /* 0x000fe200078e0219 */
[----:B------:R-:W-:Y:S01]  /*1c460*/  ISETP.GE.AND P1, PT, R19, c[0x0][0x17c], PT ;  /* 0x00005f0013007a0c */ /* 0x000fe20003f26270 */
[----:B------:R-:W-:Y:S01]  /*1c470*/  IMAD.WIDE R18, R18, 0x2, R28 ;  /* 0x0000000212127825 */ /* 0x000fe200078e021c */
[----:B------:R-:W-:-:S03]  /*1c480*/  PRMT R4, R4, 0x7632, R4 ;  /* 0x0000763204047816 */ /* 0x000fc60000000004 */
[----:B------:R-:W-:Y:S02]  /*1c490*/  IMAD.WIDE R22, R20, 0x2, R2 ;  /* 0x0000000214167825 */ /* 0x000fe400078e0202 */
[----:B------:R-:W-:Y:S04]  /*1c4a0*/  @P3 STG.E.U16 [R18.64], R4 ;  /* 0x0000000412003986 */ /* 0x000fe8000c101506 */
[----:B--2---:R0:W-:Y:S04]  /*1c4b0*/  @P6 STG.E.U16 [R22.64], R21 ;  /* 0x0000001516006986 */ /* 0x0041e8000c101506 */
[----:B0-----:R-:W2:Y:S01]  /*1c4c0*/  LDL R23, [R1+0x408] ;  /* 0x0004080001177983 */ /* 0x001ea20000100800 */
[----:B------:R-:W-:-:S05]  /*1c4d0*/  LOP3.LUT R25, R25, 0x40, RZ, 0x3c, !PT ;  /* 0x0000004019197812 */ /* 0x000fca00078e3cff */
[----:B------:R0:W3:Y:S02]  /*1c4e0*/  LDS.128 R12, [R25] ;  /* 0x00000000190c7984 */ /* 0x0000e40000000c00 */
[C---:B0-----:R-:W-:Y:S01]  /*1c4f0*/  IMAD.WIDE R24, R20.reuse, 0x2, R28 ;  /* 0x0000000214187825 */ /* 0x041fe200078e021c */
[----:B------:R-:W-:-:S04]  /*1c500*/  IADD3 R22, R20, c[0x0][0x198], RZ ;  /* 0x0000660014167a10 */ /* 0x000fc80007ffe0ff */
[----:B-1----:R-:W-:Y:S01]  /*1c510*/  @P2 STG.E.U16 [R24.64], R8 ;  /* 0x0000000818002986 */ /* 0x002fe2000c101506 */
[----:B------:R-:W-:Y:S02]  /*1c520*/  ISETP.LT.AND P2, PT, R26, c[0x0][0x178], !P0 ;  /* 0x00005e001a007a0c */ /* 0x000fe40004741270 */
[----:B------:R-:W-:Y:S01]  /*1c530*/  PRMT R0, R21, 0x7632, R0 ;  /* 0x0000763215007816 */ /* 0x000fe20000000000 */
[----:B------:R-:W-:Y:S01]  /*1c540*/  IMAD.WIDE R20, R22, 0x2, R2 ;  /* 0x0000000216147825 */ /* 0x000fe200078e0202 */
[----:B------:R-:W-:Y:S02]  /*1c550*/  ISETP.LT.AND P3, PT, R26, c[0x0][0x178], !P1 ;  /* 0x00005e001a007a0c */ /* 0x000fe40004f61270 */
[----:B------:R-:W-:Y:S02]  /*1c560*/  IADD3 R26, R22, c[0x0][0x198], RZ ;  /* 0x00006600161a7a10 */ /* 0x000fe40007ffe0ff */
[----:B------:R-:W-:-:S05]  /*1c570*/  PRMT R4, R8, 0x7632, R4 ;  /* 0x0000763208047816 */ /* 0x000fca0000000004 */
[----:B------:R-:W-:Y:S01]  /*1c580*/  @P2 STG.E.U16 [R20.64], R0 ;  /* 0x0000000014002986 */ /* 0x000fe2000c101506 */
[C---:B--2---:R-:W-:Y:S02]  /*1c590*/  ISETP.LT.AND P0, PT, R23.reuse, c[0x0][0x178], !P0 ;  /* 0x00005e0017007a0c */ /* 0x044fe40004701270 */
[----:B------:R-:W-:Y:S01]  /*1c5a0*/  ISETP.LT.AND P6, PT, R23, c[0x0][0x178], !P1 ;  /* 0x00005e0017007a0c */ /* 0x000fe20004fc1270 */
[----:B------:R-:W-:-:S10]  /*1c5b0*/  IMAD.WIDE R22, R22, 0x2, R28 ;  /* 0x0000000216167825 */ /* 0x000fd400078e021c */
[----:B------:R0:W-:Y:S04]  /*1c5c0*/  @P0 STG.E.U16 [R22.64], R4 ;  /* 0x0000000416000986 */ /* 0x0001e8000c101506 */
[----:B0-----:R-:W2:Y:S01]  /*1c5d0*/  LDL.LU R22, [R1+0x60] ;  /* 0x0000600001167983 */ /* 0x001ea20000300800 */
[----:B------:R-:W-:-:S03]  /*1c5e0*/  IADD3 R24, R27, 0x27, RZ ;  /* 0x000000271b187810 */ /* 0x000fc60007ffe0ff */
[----:B------:R-:W4:Y:S01]  /*1c5f0*/  LDL R23, [R1+0x404] ;  /* 0x0004040001177983 */ /* 0x000f220000100800 */
[----:B------:R-:W-:Y:S01]  /*1c600*/  ISETP.GE.AND P1, PT, R24, c[0x0][0x17c], PT ;  /* 0x00005f0018007a0c */ /* 0x000fe20003f26270 */
[C---:B------:R-:W-:Y:S01]  /*1c610*/  IMAD.WIDE R24, R26.reuse, 0x2, R2 ;  /* 0x000000021a187825 */ /* 0x040fe200078e0202 */
[C---:B------:R-:W-:Y:S02]  /*1c620*/  IADD3 R0, R27.reuse, 0x29, RZ ;  /* 0x000000291b007810 */ /* 0x040fe40007ffe0ff */
[----:B------:R-:W-:Y:S01]  /*1c630*/  IADD3 R8, R27, 0x28, RZ ;  /* 0x000000281b087810 */ /* 0x000fe20007ffe0ff */
[----:B------:R-:W-:Y:S01]  /*1c640*/  IMAD.WIDE R20, R26, 0x2, R28 ;  /* 0x000000021a147825 */ /* 0x000fe200078e021c */
[----:B--2---:R0:W-:Y:S04]  /*1c650*/  @P3 STG.E.U16 [R24.64], R22 ;  /* 0x0000001618003986 */ /* 0x0041e8000c101506 */
[----:B0-----:R-:W2:Y:S01]  /*1c660*/  LDL R25, [R1+0x408] ;  /* 0x0004080001197983 */ /* 0x001ea20000100800 */
[----:B----4-:R-:W-:-:S02]  /*1c670*/  ISETP.LT.AND P3, PT, R23, c[0x0][0x178], !P5 ;  /* 0x00005e0017007a0c */ /* 0x010fc40006f61270 */
[----:B------:R-:W-:Y:S01]  /*1c680*/  ISETP.GE.AND P0, PT, R0, c[0x0][0x17c], PT ;  /* 0x00005f0000007a0c */ /* 0x000fe20003f06270 */
[----:B---3--:R0:W-:Y:S01]  /*1c690*/  @P6 STG.E.U16 [R20.64], R12 ;  /* 0x0000000c14006986 */ /* 0x0081e2000c101506 */
[----:B------:R-:W-:Y:S02]  /*1c6a0*/  IADD3 R0, R26, c[0x0][0x198], RZ ;  /* 0x000066001a007a10 */ /* 0x000fe40007ffe0ff */
[----:B------:R-:W-:Y:S01]  /*1c6b0*/  ISETP.GE.AND P2, PT, R8, c[0x0][0x17c], PT ;  /* 0x00005f0008007a0c */ /* 0x000fe20003f46270 */
[----:B------:R-:W3:Y:S01]  /*1c6c0*/  LDL.LU R24, [R1+0x40] ;  /* 0x0000400001187983 */ /* 0x000ee20000300800 */
[----:B------:R-:W-:Y:S02]  /*1c6d0*/  PRMT R4, R22, 0x7632, R4 ;  /* 0x0000763216047816 */ /* 0x000fe40000000004 */
[----:B------:R-:W-:Y:S01]  /*1c6e0*/  PRMT R8, R12, 0x7632, R8 ;  /* 0x000076320c087816 */ /* 0x000fe20000000008 */
[----:B------:R-:W4:Y:S01]  /*1c6f0*/  LDL.LU R26, [R1+0x408] ;  /* 0x00040800011a7983 */ /* 0x000f220000300800 */
[----:B0-----:R-:W-:Y:S01]  /*1c700*/  IMAD.WIDE R20, R0, 0x2, R2 ;  /* 0x0000000200147825 */ /* 0x001fe200078e0202 */
[----:B------:R-:W-:-:S04]  /*1c710*/  IADD3 R12, R27, 0x2a, RZ ;  /* 0x0000002a1b0c7810 */ /* 0x000fc80007ffe0ff */
[----:B------:R0:W-:Y:S01]  /*1c720*/  @P3 STG.E.U16 [R20.64], R4 ;  /* 0x0000000414003986 */ /* 0x0001e2000c101506 */
[----:B------:R-:W-:-:S03]  /*1c730*/  ISETP.GE.AND P3, PT, R12, c[0x0][0x17c], PT ;  /* 0x00005f000c007a0c */ /* 0x000fc60003f66270 */
[----:B------:R-:W1:Y:S02]  /*1c740*/  S2R R17, SR_TID.X ;  /* 0x0000000000117919 */ /* 0x000e640000002100 */
[C---:B-1----:R-:W-:Y:S01]  /*1c750*/  LOP3.LUT R16, R17.reuse, 0x7f, RZ, 0xc0, !PT ;  /* 0x0000007f11107812 */ /* 0x042fe200078ec0ff */
[----:B------:R-:W-:Y:S01]  /*1c760*/  IMAD.SHL.U32 R17, R17, 0x400, RZ ;  /* 0x0000040011117824 */ /* 0x000fe200078e00ff */
[----:B--2---:R-:W-:Y:S02]  /*1c770*/  ISETP.LT.AND P5, PT, R25, c[0x0][0x178], !P5 ;  /* 0x00005e0019007a0c */ /* 0x004fe40006fa1270 */
[----:B------:R-:W2:Y:S04]  /*1c780*/  LDL.LU R25, [R1+0xd4] ;  /* 0x0000d40001197983 */ /* 0x000ea80000300800 */
[----:B------:R-:W5:Y:S01]  /*1c790*/  LDL R12, [R1+0x404] ;  /* 0x00040400010c7983 */ /* 0x000f620000100800 */
[----:B------:R-:W-:-:S05]  /*1c7a0*/  LOP3.LUT R17, R17, 0x1800, RZ, 0xc0, !PT ;  /* 0x0000180011117812 */ /* 0x000fca00078ec0ff */
[----:B------:R-:W-:-:S05]  /*1c7b0*/  IMAD R17, R16, 0x10, R17 ;  /* 0x0000001010117824 */ /* 0x000fca00078e0211 */
[----:B------:R-:W-:-:S06]  /*1c7c0*/  LOP3.LUT R17, R17, 0x60, RZ, 0x3c, !PT ;  /* 0x0000006011117812 */ /* 0x000fcc00078e3cff */
[----:B------:R-:W1:Y:S01]  /*1c7d0*/  LDS.128 R16, [R17] ;  /* 0x0000000011107984 */ /* 0x000e620000000c00 */
[----:B------:R-:W-:Y:S01]  /*1c7e0*/  ISETP.LT.AND P6, PT, R23, c[0x0][0x178], !P4 ;  /* 0x00005e0017007a0c */ /* 0x000fe200067c1270 */
[----:B------:R-:W-:Y:S01]  /*1c7f0*/  IMAD.WIDE R22, R0, 0x2, R28 ;  /* 0x0000000200167825 */ /* 0x000fe200078e021c */
[----:B----4-:R-:W-:Y:S02]  /*1c800*/  ISETP.LT.AND P4, PT, R26, c[0x0][0x178], !P4 ;  /* 0x00005e001a007a0c */ /* 0x010fe40006781270 */
[----:B------:R-:W-:Y:S02]  /*1c810*/  IADD3 R0, R0, c[0x0][0x198], RZ ;  /* 0x0000660000007a10 */ /* 0x000fe40007ffe0ff */
[----:B------:R4:W-:Y:S01]  /*1c820*/  @P5 STG.E.U16 [R22.64], R8 ;  /* 0x0000000816005986 */ /* 0x0009e2000c101506 */
[----:B0-----:R-:W-:Y:S02]  /*1c830*/  IADD3 R4, R27, 0x2b, RZ ;  /* 0x0000002b1b047810 */ /* 0x001fe40007ffe0ff */
[----:B------:R-:W-:-:S05]  /*1c840*/  IMAD.WIDE R20, R0, 0x2, R2 ;  /* 0x0000000200147825 */ /* 0x000fca00078e0202 */
[----:B---3--:R0:W-:Y:S01]  /*1c850*/  @P6 STG.E.U16 [R20.64], R24 ;  /* 0x0000001814006986 */ /* 0x0081e2000c101506 */
[C---:B----4-:R-:W-:Y:S01]  /*1c860*/  IMAD.WIDE R22, R0.reuse, 0x2, R28 ;  /* 0x0000000200167825 */ /* 0x050fe200078e021c */
[----:B------:R-:W-:Y:S02]  /*1c870*/  IADD3 R0, R0, c[0x0][0x198], RZ ;  /* 0x0000660000007a10 */ /* 0x000fe40007ffe0ff */
[----:B------:R-:W-:Y:S02]  /*1c880*/  ISETP.GE.AND P6, PT, R4, c[0x0][0x17c], PT ;  /* 0x00005f0004007a0c */ /* 0x000fe40003fc6270 */
[----:B------:R-:W-:Y:S01]  /*1c890*/  PRMT R4, R24, 0x7632, R4 ;  /* 0x0000763218047816 */ /* 0x000fe20000000004 */
[C---:B0-----:R-:W-:Y:S01]  /*1c8a0*/  IMAD.WIDE R20, R0.reuse, 0x2, R2 ;  /* 0x0000000200147825 */ /* 0x041fe200078e0202 */
[----:B------:R-:W-:Y:S01]  /*1c8b0*/  IADD3 R8, R27, 0x2d, RZ ;  /* 0x0000002d1b087810 */ /* 0x000fe20007ffe0ff */
[----:B------:R-:W3:Y:S04]  /*1c8c0*/  LDL.LU R24, [R1+0x74] ;  /* 0x0000740001187983 */ /* 0x000ee80000300800 */
[----:B-1----:R0:W-:Y:S02]  /*1c8d0*/  @P4 STG.E.U16 [R22.64], R16 ;  /* 0x0000001016004986 */ /* 0x0021e4000c101506 */
[----:B0-----:R-:W-:Y:S01]  /*1c8e0*/  IMAD.WIDE R22, R0, 0x2, R28 ;  /* 0x0000000200167825 */ /* 0x001fe200078e021c */
[----:B------:R-:W-:-:S02]  /*1c8f0*/  PRMT R16, R16, 0x7632, R16 ;  /* 0x0000763210107816 */ /* 0x000fc40000000010 */
[----:B------:R-:W-:Y:S02]  /*1c900*/  IADD3 R0, R0, c[0x0][0x198], RZ ;  /* 0x0000660000007a10 */ /* 0x000fe40007ffe0ff */
[----:B-----5:R-:W-:Y:S02]  /*1c910*/  ISETP.LT.AND P5, PT, R12, c[0x0][0x178], !P1 ;  /* 0x00005e000c007a0c */ /* 0x020fe40004fa1270 */
[----:B------:R-:W-:Y:S02]  /*1c920*/  ISETP.LT.AND P1, PT, R26, c[0x0][0x178], !P1 ;  /* 0x00005e001a007a0c */ /* 0x000fe40004f21270 */
[----:B------:R-:W-:Y:S02]  /*1c930*/  ISETP.LT.AND P4, PT, R12, c[0x0][0x178], !P2 ;  /* 0x00005e000c007a0c */ /* 0x000fe40005781270 */
[----:B------:R-:W-:-:S07]  /*1c940*/  ISETP.LT.AND P2, PT, R26, c[0x0][0x178], !P2 ;  /* 0x00005e001a007a0c */ /* 0x000fce0005741270 */
[----:B------:R0:W-:Y:S01]  /*1c950*/  @P5 STG.E.U16 [R20.64], R4 ;  /* 0x0000000414005986 */ /* 0x0001e2000c101506 */
[----:B------:R-:W-:-:S03]  /*1c960*/  ISETP.LT.AND P5, PT, R12, c[0x0][0x178], !P0 ;  /* 0x00005e000c007a0c */ /* 0x000fc600047a1270 */
[----:B------:R1:W-:Y:S01]  /*1c970*/  @P1 STG.E.U16 [R22.64], R16 ;  /* 0x0000001016001986 */ /* 0x0003e2000c101506 */
[----:B0-----:R-:W-:Y:S01]  /*1c980*/  IADD3 R4, R27, 0x2c, RZ ;  /* 0x0000002c1b047810 */ /* 0x001fe20007ffe0ff */
[----:B------:R-:W-:-:S03]  /*1c990*/  IMAD.WIDE R20, R0, 0x2, R2 ;  /* 0x0000000200147825 */ /* 0x000fc600078e0202 */
[----:B------:R-:W-:Y:S02]  /*1c9a0*/  ISETP.GE.AND P1, PT, R4, c[0x0][0x17c], PT ;  /* 0x00005f0004007a0c */ /* 0x000fe40003f26270 */
[----:B------:R-:W-:Y:S01]  /*1c9b0*/  IADD3 R4, R0, c[0x0][0x198], RZ ;  /* 0x0000660000047a10 */ /* 0x000fe20007ffe0ff */
[----:B--2---:R0:W-:Y:S01]  /*1c9c0*/  @P4 STG.E.U16 [R20.64], R25 ;  /* 0x0000001914004986 */ /* 0x0041e2000c101506 */
[----:B------:R-:W-:-:S03]  /*1c9d0*/  ISETP.LT.AND P0, PT, R26, c[0x0][0x178], !P0 ;  /* 0x00005e001a007a0c */ /* 0x000fc60004701270 */
[----:B-1----:R-:W-:Y:S01]  /*1c9e0*/  IMAD.WIDE R22, R4, 0x2, R2 ;  /* 0x0000000204167825 */ /* 0x002fe200078e0202 */
[----:B------:R-:W-:-:S03]  /*1c9f0*/  ISETP.GE.AND P4, PT, R8, c[0x0][0x17c], PT ;  /* 0x00005f0008007a0c */ /* 0x000fc60003f86270 */
[----:B0-----:R-:W-:Y:S01]  /*1ca00*/  IMAD.WIDE R20, R0, 0x2, R28 ;  /* 0x0000000200147825 */ /* 0x001fe200078e021c */
[----:B------:R-:W-:Y:S02]  /*1ca10*/  PRMT R0, R25, 0x7632, R0 ;  /* 0x0000763219007816 */ /* 0x000fe40000000000 */
[----:B------:R-:W-:Y:S01]  /*1ca20*/  PRMT R8, R5, 0x7632, R8 ;  /* 0x0000763205087816 */ /* 0x000fe20000000008 */
[----:B------:R-:W2:Y:S04]  /*1ca30*/  LDL.LU R25, [R1+0x64] ;  /* 0x0000640001197983 */ /* 0x000ea80000300800 */
[----:B------:R-:W-:Y:S04]  /*1ca40*/  @P2 STG.E.U16 [R20.64], R5 ;  /* 0x0000000514002986 */ /* 0x000fe8000c101506 */
[----:B------:R0:W-:Y:S02]  /*1ca50*/  @P5 STG.E.U16 [R22.64], R0 ;  /* 0x0000000016005986 */ /* 0x0001e4000c101506 */
[C---:B0-----:R-:W-:Y:S01]  /*1ca60*/  IADD3 R0, R4.reuse, c[0x0][0x198], RZ ;  /* 0x0000660004007a10 */ /* 0x041fe20007ffe0ff */
[----:B------:R-:W-:-:S05]  /*1ca70*/  IMAD.WIDE R4, R4, 0x2, R28 ;  /* 0x0000000204047825 */ /* 0x000fca00078e021c */
[----:B------:R0:W-:Y:S04]  /*1ca80*/  @P0 STG.E.U16 [R4.64], R8 ;  /* 0x0000000804000986 */ /* 0x0001e8000c101506 */
[----:B0-----:R-:W4:Y:S01]  /*1ca90*/  LDL R5, [R1+0x404] ;  /* 0x0004040001057983 */ /* 0x001f220000100800 */
[----:B------:R-:W-:Y:S01]  /*1caa0*/  ISETP.LT.AND P2, PT, R12, c[0x0][0x178], !P3 ;  /* 0x00005e000c007a0c */ /* 0x000fe20005f41270 */
[----:B------:R-:W-:Y:S01]  /*1cab0*/  IMAD.WIDE R20, R0, 0x2, R2 ;  /* 0x0000000200147825 */ /* 0x000fe200078e0202 */
[----:B------:R-:W-:-:S03]  /*1cac0*/  ISETP.LT.AND P3, PT, R26, c[0x0][0x178], !P3 ;  /* 0x00005e001a007a0c */ /* 0x000fc60005f61270 */
[C---:B------:R-:W-:Y:S01]  /*1cad0*/  IMAD.WIDE R22, R0.reuse, 0x2, R28 ;  /* 0x0000000200167825 */ /* 0x040fe200078e021c */
[----:B------:R-:W-:Y:S02]  /*1cae0*/  IADD3 R12, R27, 0x2e, RZ ;  /* 0x0000002e1b0c7810 */ /* 0x000fe40007ffe0ff */
[----:B------:R-:W-:-:S05]  /*1caf0*/  IADD3 R8, R0, c[0x0][0x198], RZ ;  /* 0x0000660000087a10 */ /* 0x000fca0007ffe0ff */
[----:B---3--:R0:W-:Y:S01]  /*1cb00*/  @P2 STG.E.U16 [R20.64], R24 ;  /* 0x0000001814002986 */ /* 0x0081e2000c101506 */
[----:B------:R-:W-:-:S03]  /*1cb10*/  ISETP.GE.AND P5, PT, R12, c[0x0][0x17c], PT ;  /* 0x00005f000c007a0c */ /* 0x000fc60003fa6270 */
[----:B------:R1:W-:Y:S01]  /*1cb20*/  @P3 STG.E.U16 [R22.64], R9 ;  /* 0x0000000916003986 */ /* 0x0003e2000c101506 */
[----:B------:R-:W-:Y:S02]  /*1cb30*/  PRMT R12, R24, 0x7632, R12 ;  /* 0x00007632180c7816 */ /* 0x000fe4000000000c */
[C---:B0-----:R-:W-:Y:S02]  /*1cb40*/  IADD3 R24, R27.reuse, 0x30, RZ ;  /* 0x000000301b187810 */ /* 0x041fe40007ffe0ff */
[----:B------:R-:W-:Y:S02]  /*1cb50*/  IADD3 R16, R27, 0x2f, RZ ;  /* 0x0000002f1b107810 */ /* 0x000fe40007ffe0ff */
[----:B------:R-:W-:Y:S02]  /*1cb60*/  IADD3 R0, R8, c[0x0][0x198], RZ ;  /* 0x0000660008007a10 */ /* 0x000fe40007ffe0ff */
[----:B------:R-:W-:Y:S02]  /*1cb70*/  ISETP.GE.AND P0, PT, R16, c[0x0][0x17c], PT ;  /* 0x00005f0010007a0c */ /* 0x000fe40003f06270 */
[----:B------:R-:W-:Y:S01]  /*1cb80*/  PRMT R16, R9, 0x7632, R16 ;  /* 0x0000763209107816 */ /* 0x000fe20000000010 */
[----:B------:R-:W-:Y:S01]  /*1cb90*/  IMAD.WIDE R20, R0, 0x2, R2 ;  /* 0x0000000200147825 */ /* 0x000fe200078e0202 */
[----:B----4-:R-:W-:-:S02]  /*1cba0*/  ISETP.LT.AND P2, PT, R5, c[0x0][0x178], !P6 ;  /* 0x00005e0005007a0c */ /* 0x010fc40007741270 */
[----:B------:R-:W-:Y:S01]  /*1cbb0*/  ISETP.LT.AND P3, PT, R5, c[0x0][0x178], !P1 ;  /* 0x00005e0005007a0c */ /* 0x000fe20004f61270 */
[----:B------:R-:W-:Y:S01]  /*1cbc0*/  IMAD.WIDE R4, R8, 0x2, R2 ;  /* 0x0000000208047825 */ /* 0x000fe200078e0202 */
[----:B------:R-:W-:-:S09]  /*1cbd0*/  ISETP.LT.AND P6, PT, R26, c[0x0][0x178], !P6 ;  /* 0x00005e001a007a0c */ /* 0x000fd200077c1270 */
[----:B------:R-:W-:Y:S01]  /*1cbe0*/  @P2 STG.E.U16 [R4.64], R12 ;  /* 0x0000000c04002986 */ /* 0x000fe2000c101506 */
[----:B------:R-:W-:-:S03]  /*1cbf0*/  ISETP.GE.AND P2, PT, R24, c[0x0][0x17c], PT ;  /* 0x00005f0018007a0c */ /* 0x000fc60003f46270 */
[----:B------:R-:W3:Y:S01]  /*1cc00*/  LDL.LU R24, [R1+0x404] ;  /* 0x0004040001187983 */ /* 0x000ee20000300800 */
[----:B-1----:R-:W-:-:S05]  /*1cc10*/  IMAD.WIDE R8, R8, 0x2, R28 ;  /* 0x0000000208087825 */ /* 0x002fca00078e021c */
[----:B------:R-:W-:Y:S04]  /*1cc20*/  @P6 STG.E.U16 [R8.64], R16 ;  /* 0x0000001008006986 */ /* 0x000fe8000c101506 */
[----:B--2---:R0:W-:Y:S04]  /*1cc30*/  @P3 STG.E.U16 [R20.64], R25 ;  /* 0x0000001914003986 */ /* 0x0041e8000c101506 */
[----:B0-----:R-:W2:Y:S01]  /*1cc40*/  LDL.LU R21, [R1+0x44] ;  /* 0x0000440001157983 */ /* 0x001ea20000300800 */
[----:B------:R-:W-:-:S03]  /*1cc50*/  PRMT R12, R25, 0x7632, R12 ;  /* 0x00007632190c7816 */ /* 0x000fc6000000000c */
[----:B------:R-:W4:Y:S01]  /*1cc60*/  LDL.LU R25, [R1+0xd8] ;  /* 0x0000d80001197983 */ /* 0x000f220000300800 */
[----:B------:R-:W-:Y:S01]  /*1cc70*/  ISETP.LT.AND P1, PT, R26, c[0x0][0x178], !P1 ;  /* 0x00005e001a007a0c */ /* 0x000fe20004f21270 */
[C---:B------:R-:W-:Y:S01]  /*1cc80*/  IMAD.WIDE R22, R0.reuse, 0x2, R28 ;  /* 0x0000000200167825 */ /* 0x040fe200078e021c */
[----:B------:R-:W-:-:S04]  /*1cc90*/  IADD3 R4, R0, c[0x0][0x198], RZ ;  /* 0x0000660000047a10 */ /* 0x000fc80007ffe0ff */
[C---:B------:R-:W-:Y:S01]  /*1cca0*/  IADD3 R0, R4.reuse, c[0x0][0x198], RZ ;  /* 0x0000660004007a10 */ /* 0x040fe20007ffe0ff */
[----:B------:R-:W-:-:S04]  /*1ccb0*/  IMAD.WIDE R8, R4, 0x2, R2 ;  /* 0x0000000204087825 */ /* 0x000fc800078e0202 */
[----:B------:R-:W-:Y:S02]  /*1ccc0*/  IMAD.WIDE R4, R4, 0x2, R28 ;  /* 0x0000000204047825 */ /* 0x000fe400078e021c */
[----:B------:R0:W-:Y:S02]  /*1ccd0*/  @P1 STG.E.U16 [R22.64], R13 ;  /* 0x0000000d16001986 */ /* 0x0001e4000c101506 */
[----:B0-----:R-:W-:Y:S02]  /*1cce0*/  PRMT R13, R13, 0x7632, R13 ;  /* 0x000076320d0d7816 */ /* 0x001fe4000000000d */
[----:B---3--:R-:W-:Y:S02]  /*1ccf0*/  ISETP.LT.AND P3, PT, R24, c[0x0][0x178], !P4 ;  /* 0x00005e0018007a0c */ /* 0x008fe40006761270 */
[----:B------:R-:W-:Y:S02]  /*1cd00*/  ISETP.LT.AND P4, PT, R26, c[0x0][0x178], !P4 ;  /* 0x00005e001a007a0c */ /* 0x000fe40006781270 */
[----:B------:R-:W-:-:S02]  /*1cd10*/  ISETP.LT.AND P6, PT, R24, c[0x0][0x178], !P5 ;  /* 0x00005e0018007a0c */ /* 0x000fc40006fc1270 */
[----:B------:R-:W-:-:S07]  /*1cd20*/  ISETP.LT.AND P5, PT, R26, c[0x0][0x178], !P5 ;  /* 0x00005e001a007a0c */ /* 0x000fce0006fa1270 */
[----:B------:R0:W-:Y:S04]  /*1cd30*/  @P3 STG.E.U16 [R8.64], R12 ;  /* 0x0000000c08003986 */ /* 0x0001e8000c101506 */
[----:B------:R1:W-:Y:S01]  /*1cd40*/  @P4 STG.E.U16 [R4.64], R13 ;  /* 0x0000000d04004986 */ /* 0x0003e2000c101506 */
[----:B------:R-:W-:Y:S02]  /*1cd50*/  ISETP.LT.AND P4, PT, R24, c[0x0][0x178], !P0 ;  /* 0x00005e0018007a0c */ /* 0x000fe40004781270 */
[----:B------:R-:W-:Y:S01]  /*1cd60*/  ISETP.LT.AND P0, PT, R26, c[0x0][0x178], !P0 ;  /* 0x00005e001a007a0c */ /* 0x000fe20004701270 */
[----:B0-----:R-:W-:-:S04]  /*1cd70*/  IMAD.WIDE R8, R0, 0x2, R2 ;  /* 0x0000000200087825 */ /* 0x001fc800078e0202 */
[C---:B-1----:R-:W-:Y:S01]  /*1cd80*/  IMAD.WIDE R4, R0.reuse, 0x2, R28 ;  /* 0x0000000200047825 */ /* 0x042fe200078e021c */
[----:B------:R-:W-:Y:S01]  /*1cd90*/  IADD3 R0, R0, c[0x0][0x198], RZ ;  /* 0x0000660000007a10 */ /* 0x000fe20007ffe0ff */
[----:B--2---:R0:W-:Y:S01]  /*1cda0*/  @P6 STG.E.U16 [R8.64], R21 ;  /* 0x0000001508006986 */ /* 0x0041e2000c101506 */
[----:B------:R-:W-:-:S03]  /*1cdb0*/  PRMT R13, R21, 0x7632, R13 ;  /* 0x00007632150d7816 */ /* 0x000fc6000000000d */
[----:B------:R1:W-:Y:S01]  /*1cdc0*/  @P5 STG.E.U16 [R4.64], R17 ;  /* 0x0000001104005986 */ /* 0x0003e2000c101506 */
[----:B------:R-:W-:-:S03]  /*1cdd0*/  ISETP.LT.AND P5, PT, R24, c[0x0][0x178], !P2 ;  /* 0x00005e0018007a0c */ /* 0x000fc600057a1270 */
[----:B0-----:R-:W2:Y:S01]  /*1cde0*/  LDL.LU R21, [R1+0x78] ;  /* 0x0000780001157983 */ /* 0x001ea20000300800 */
[----:B-1----:R-:W-:Y:S01]  /*1cdf0*/  IMAD.WIDE R4, R0, 0x2, R2 ;  /* 0x0000000200047825 */ /* 0x002fe200078e0202 */
[----:B------:R-:W-:-:S03]  /*1ce00*/  PRMT R17, R17, 0x7632, R17 ;  /* 0x0000763211117816 */ /* 0x000fc60000000011 */
[C---:B------:R-:W-:Y:S01]  /*1ce10*/  IMAD.WIDE R8, R0.reuse, 0x2, R28 ;  /* 0x0000000200087825 */ /* 0x040fe200078e021c */
[----:B------:R0:W-:Y:S04]  /*1ce20*/  @P4 STG.E.U16 [R4.64], R13 ;  /* 0x0000000d04004986 */ /* 0x0001e8000c101506 */
[----:B------:R1:W-:Y:S01]  /*1ce30*/  @P0 STG.E.U16 [R8.64], R17 ;  /* 0x0000001108000986 */ /* 0x0003e2000c101506 */
[----:B0-----:R-:W-:-:S05]  /*1ce40*/  IADD3 R4, R0, c[0x0][0x198], RZ ;  /* 0x0000660000047a10 */ /* 0x001fca0007ffe0ff */
[----:B-1----:R-:W-:Y:S01]  /*1ce50*/  IMAD.WIDE R8, R4, 0x2, R2 ;  /* 0x0000000204087825 */ /* 0x002fe200078e0202 */
[----:B----4-:R-:W-:-:S04]  /*1ce60*/  PRMT R13, R25, 0x7632, R13 ;  /* 0x00007632190d7816 */ /* 0x010fc8000000000d */
[----:B------:R0:W-:Y:S04]  /*1ce70*/  @P5 STG.E.U16 [R8.64], R25 ;  /* 0x0000001908005986 */ /* 0x0001e8000c101506 */
[----:B0-----:R-:W3:Y:S01]  /*1ce80*/  LDL.LU R25, [R1+0x68] ;  /* 0x0000680001197983 */ /* 0x001ee20000300800 */
[----:B------:R-:W-:Y:S02]  /*1ce90*/  IADD3 R16, R27, 0x31, RZ ;  /* 0x000000311b107810 */ /* 0x000fe40007ffe0ff */
[----:B------:R-:W-:Y:S01]  /*1cea0*/  ISETP.LT.AND P2, PT, R26, c[0x0][0x178], !P2 ;  /* 0x00005e001a007a0c */ /* 0x000fe20005741270 */
[----:B------:R-:W4:Y:S01]  /*1ceb0*/  LDL.LU R23, [R1+0x48] ;  /* 0x0000480001177983 */ /* 0x000f220000300800 */
[----:B------:R-:W-:-:S04]  /*1cec0*/  ISETP.GE.AND P1, PT, R16, c[0x0][0x17c], PT ;  /* 0x00005f0010007a0c */ /* 0x000fc80003f26270 */
[----:B------:R-:W-:Y:S02]  /*1ced0*/  ISETP.LT.AND P0, PT, R24, c[0x0][0x178], !P1 ;  /* 0x00005e0018007a0c */ /* 0x000fe40004f01270 */
[C---:B------:R-:W-:Y:S01]  /*1cee0*/  IADD3 R0, R4.reuse, c[0x0][0x198], RZ ;  /* 0x0000660004007a10 */ /* 0x040fe20007ffe0ff */
[----:B------:R-:W-:Y:S01]  /*1cef0*/  IMAD.WIDE R4, R4, 0x2, R28 ;  /* 0x0000000204047825 */ /* 0x000fe200078e021c */
[C---:B------:R-:W-:Y:S02]  /*1cf00*/  IADD3 R20, R27.reuse, 0x32, RZ ;  /* 0x000000321b147810 */ /* 0x040fe40007ffe0ff */
[----:B------:R-:W-:Y:S01]  /*1cf10*/  ISETP.LT.AND P1, PT, R26, c[0x0][0x178], !P1 ;  /* 0x00005e001a007a0c */ /* 0x000fe20004f21270 */
[----:B------:R-:W-:Y:S01]  /*1cf20*/  IMAD.WIDE R8, R0, 0x2, R2 ;  /* 0x0000000200087825 */ /* 0x000fe200078e0202 */
[----:B------:R-:W-:Y:S02]  /*1cf30*/  ISETP.GE.AND P3, PT, R20, c[0x0][0x17c], PT ;  /* 0x00005f0014007a0c */ /* 0x000fe40003f66270 */
[----:B------:R-:W-:Y:S01]  /*1cf40*/  IADD3 R12, R27, 0x33, RZ ;  /* 0x000000331b0c7810 */ /* 0x000fe20007ffe0ff */
[----:B------:R0:W-:Y:S01]  /*1cf50*/  @P2 STG.E.U16 [R4.64], R6 ;  /* 0x0000000604002986 */ /* 0x0001e2000c101506 */
[----:B------:R-:W-:-:S02]  /*1cf60*/  PRMT R20, R6, 0x7632, R20 ;  /* 0x0000763206147816 */ /* 0x000fc40000000014 */
[----:B------:R-:W-:Y:S01]  /*1cf70*/  ISETP.GE.AND P6, PT, R12, c[0x0][0x17c], PT ;  /* 0x00005f000c007a0c */ /* 0x000fe20003fc6270 */
[----:B------:R1:W-:Y:S01]  /*1cf80*/  @P0 STG.E.U16 [R8.64], R13 ;  /* 0x0000000d08000986 */ /* 0x0003e2000c101506 */
[----:B------:R-:W-:Y:S02]  /*1cf90*/  ISETP.LT.AND P0, PT, R24, c[0x0][0x178], !P3 ;  /* 0x00005e0018007a0c */ /* 0x000fe40005f01270 */
[----:B------:R-:W-:Y:S02]  /*1cfa0*/  IADD3 R12, R27, 0x34, RZ ;  /* 0x000000341b0c7810 */ /* 0x000fe40007ffe0ff */
[----:B------:R-:W-:Y:S02]  /*1cfb0*/  ISETP.LT.AND P3, PT, R26, c[0x0][0x178], !P3 ;  /* 0x00005e001a007a0c */ /* 0x000fe40005f61270 */
[C---:B------:R-:W-:Y:S01]  /*1cfc0*/  IADD3 R17, R0.reuse, c[0x0][0x198], RZ ;  /* 0x0000660000117a10 */ /* 0x040fe20007ffe0ff */
[----:B0-----:R-:W-:Y:S01]  /*1cfd0*/  IMAD.WIDE R4, R0, 0x2, R28 ;  /* 0x0000000200047825 */ /* 0x001fe200078e021c */
[----:B------:R-:W-:-:S02]  /*1cfe0*/  ISETP.GE.AND P4, PT, R12, c[0x0][0x17c], PT ;  /* 0x00005f000c007a0c */ /* 0x000fc40003f86270 */
[----:B------:R-:W-:Y:S02]  /*1cff0*/  IADD3 R12, R27, 0x35, RZ ;  /* 0x000000351b0c7810 */ /* 0x000fe40007ffe0ff */
[----:B------:R0:W-:Y:S01]  /*1d000*/  @P1 STG.E.U16 [R4.64], R20 ;  /* 0x0000001404001986 */ /* 0x0001e2000c101506 */
[----:B------:R-:W-:Y:S01]  /*1d010*/  ISETP.LT.AND P2, PT, R24, c[0x0][0x178], !P6 ;  /* 0x00005e0018007a0c */ /* 0x000fe20007741270 */
[----:B-1----:R-:W-:Y:S01]  /*1d020*/  IMAD.WIDE R8, R17, 0x2, R28 ;  /* 0x0000000211087825 */ /* 0x002fe200078e021c */
[----:B------:R-:W-:Y:S02]  /*1d030*/  ISETP.GE.AND P5, PT, R12, c[0x0][0x17c], PT ;  /* 0x00005f000c007a0c */ /* 0x000fe40003fa6270 */
[----:B------:R-:W-:Y:S02]  /*1d040*/  IADD3 R12, R27, 0x36, RZ ;  /* 0x000000361b0c7810 */ /* 0x000fe40007ffe0ff */
[C---:B------:R-:W-:Y:S01]  /*1d050*/  IADD3 R6, R17.reuse, c[0x0][0x198], RZ ;  /* 0x0000660011067a10 */ /* 0x040fe20007ffe0ff */
[----:B0-----:R-:W-:Y:S01]  /*1d060*/  IMAD.WIDE R4, R17, 0x2, R2 ;  /* 0x0000000211047825 */ /* 0x001fe200078e0202 */
[----:B------:R-:W-:-:S02]  /*1d070*/  ISETP.LT.AND P6, PT, R26, c[0x0][0x178], !P6 ;  /* 0x00005e001a007a0c */ /* 0x000fc400077c1270 */
[----:B------:R-:W-:Y:S01]  /*1d080*/  ISETP.GE.AND P1, PT, R12, c[0x0][0x17c], PT ;  /* 0x00005f000c007a0c */ /* 0x000fe20003f26270 */
[----:B------:R-:W-:Y:S01]  /*1d090*/  IMAD.WIDE R12, R6, 0x2, R2 ;  /* 0x00000002060c7825 */ /* 0x000fe200078e0202 */
[----:B--2---:R0:W-:Y:S01]  /*1d0a0*/  @P0 STG.E.U16 [R4.64], R21 ;  /* 0x0000001504000986 */ /* 0x0041e2000c101506 */
[----:B------:R-:W-:-:S03]  /*1d0b0*/  PRMT R16, R21, 0x7632, R16 ;  /* 0x0000763215107816 */ /* 0x000fc60000000010 */
[----:B------:R1:W-:Y:S01]  /*1d0c0*/  @P3 STG.E.U16 [R8.64], R10 ;  /* 0x0000000a08003986 */ /* 0x0003e2000c101506 */
[----:B------:R-:W-:-:S03]  /*1d0d0*/  ISETP.LT.AND P3, PT, R24, c[0x0][0x178], !P4 ;  /* 0x00005e0018007a0c */ /* 0x000fc60006761270 */
[----:B------:R2:W-:Y:S01]  /*1d0e0*/  @P2 STG.E.U16 [R12.64], R16 ;  /* 0x000000100c002986 */ /* 0x0005e2000c101506 */
[C---:B0-----:R-:W-:Y:S01]  /*1d0f0*/  IADD3 R21, R6.reuse, c[0x0][0x198], RZ ;  /* 0x0000660006157a10 */ /* 0x041fe20007ffe0ff */
[----:B------:R-:W-:-:S04]  /*1d100*/  IMAD.WIDE R4, R6, 0x2, R28 ;  /* 0x0000000206047825 */ /* 0x000fc800078e021c */
[----:B-1----:R-:W-:Y:S01]  /*1d110*/  IMAD.WIDE R8, R21, 0x2, R2 ;  /* 0x0000000215087825 */ /* 0x002fe200078e0202 */
[----:B--2---:R-:W-:-:S05]  /*1d120*/  PRMT R13, R10, 0x7632, R13 ;  /* 0x000076320a0d7816 */ /* 0x004fca000000000d */
[----:B------:R-:W-:Y:S04]  /*1d130*/  @P6 STG.E.U16 [R4.64], R13 ;  /* 0x0000000d04006986 */ /* 0x000fe8000c101506 */
[----:B---3--:R0:W-:Y:S01]  /*1d140*/  @P3 STG.E.U16 [R8.64], R25 ;  /* 0x0000001908003986 */ /* 0x0081e2000c101506 */
[----:B------:R-:W-:-:S03]  /*1d150*/  PRMT R10, R25, 0x7632, R10 ;  /* 0x00007632190a7816 */ /* 0x000fc6000000000a */
[----:B0-----:R-:W2:Y:S01]  /*1d160*/  LDL.LU R25, [R1+0xdc] ;  /* 0x0000dc0001197983 */ /* 0x001ea20000300800 */
[----:B------:R-:W-:Y:S01]  /*1d170*/  ISETP.LT.AND P4, PT, R26, c[0x0][0x178], !P4 ;  /* 0x00005e001a007a0c */ /* 0x000fe20006781270 */
[C---:B------:R-:W-:Y:S01]  /*1d180*/  IMAD.WIDE R4, R21.reuse, 0x2, R28 ;  /* 0x0000000215047825 */ /* 0x040fe200078e021c */
[----:B------:R-:W-:Y:S01]  /*1d190*/  ISETP.LT.AND P2, PT, R24, c[0x0][0x178], !P5 ;  /* 0x00005e0018007a0c */ /* 0x000fe20006f41270 */
[----:B------:R-:W3:Y:S01]  /*1d1a0*/  LDL.LU R22, [R1+0x7c] ;  /* 0x00007c0001167983 */ /* 0x000ee20000300800 */
[----:B------:R-:W-:Y:S02]  /*1d1b0*/  IADD3 R17, R21, c[0x0][0x198], RZ ;  /* 0x0000660015117a10 */ /* 0x000fe40007ffe0ff */
[----:B------:R-:W-:Y:S02]  /*1d1c0*/  ISETP.LT.AND P5, PT, R26, c[0x0][0x178], !P5 ;  /* 0x00005e001a007a0c */ /* 0x000fe40006fa1270 */
[----:B------:R-:W-:Y:S01]  /*1d1d0*/  IADD3 R0, R27, 0x37, RZ ;  /* 0x000000371b007810 */ /* 0x000fe20007ffe0ff */
[----:B------:R-:W-:-:S04]  /*1d1e0*/  IMAD.WIDE R8, R17, 0x2, R2 ;  /* 0x0000000211087825 */ /* 0x000fc800078e0202 */
[----:B------:R0:W-:Y:S01]  /*1d1f0*/  @P4 STG.E.U16 [R4.64], R14 ;  /* 0x0000000e04004986 */ /* 0x0001e2000c101506 */
[----:B------:R-:W-:Y:S02]  /*1d200*/  ISETP.LT.AND P4, PT, R24, c[0x0][0x178], !P1 ;  /* 0x00005e0018007a0c */ /* 0x000fe40004f81270 */
[----:B------:R-:W-:Y:S02]  /*1d210*/  ISETP.LT.AND P1, PT, R26, c[0x0][0x178], !P1 ;  /* 0x00005e001a007a0c */ /* 0x000fe40004f21270 */
[----:B------:R-:W-:Y:S01]  /*1d220*/  IADD3 R21, R17, c[0x0][0x198], RZ ;  /* 0x0000660011157a10 */ /* 0x000fe20007ffe0ff */
[----:B------:R1:W-:Y:S01]  /*1d230*/  @P2 STG.E.U16 [R8.64], R10 ;  /* 0x0000000a08002986 */ /* 0x0003e2000c101506 */
[----:B------:R-:W-:Y:S02]  /*1d240*/  ISETP.GE.AND P0, PT, R0, c[0x0][0x17c], PT ;  /* 0x00005f0000007a0c */ /* 0x000fe40003f06270 */
[----:B------:R-:W-:Y:S02]  /*1d250*/  PRMT R16, R14, 0x7632, R16 ;  /* 0x000076320e107816 */ /* 0x000fe40000000010 */
[----:B------:R-:W-:Y:S01]  /*1d260*/  IADD3 R0, R27, 0x38, RZ ;  /* 0x000000381b007810 */ /* 0x000fe20007ffe0ff */
[----:B0-----:R-:W-:Y:S01]  /*1d270*/  IMAD.WIDE R4, R17, 0x2, R28 ;  /* 0x0000000211047825 */ /* 0x001fe200078e021c */
[----:B------:R-:W-:-:S03]  /*1d280*/  IADD3 R6, R27, 0x3a, RZ ;  /* 0x0000003a1b067810 */ /* 0x000fc60007ffe0ff */
[----:B------:R-:W-:-:S04]  /*1d290*/  IMAD.WIDE R12, R21, 0x2, R28 ;  /* 0x00000002150c7825 */ /* 0x000fc800078e021c */
[----:B-1----:R-:W-:Y:S01]  /*1d2a0*/  IMAD.WIDE R8, R21, 0x2, R2 ;  /* 0x0000000215087825 */ /* 0x002fe200078e0202 */
[----:B------:R-:W-:Y:S01]  /*1d2b0*/  ISETP.GE.AND P6, PT, R0, c[0x0][0x17c], PT ;  /* 0x00005f0000007a0c */ /* 0x000fe20003fc6270 */
[----:B------:R-:W-:Y:S01]  /*1d2c0*/  @P5 STG.E.U16 [R4.64], R16 ;  /* 0x0000001004005986 */ /* 0x000fe2000c101506 */
[----:B------:R-:W-:-:S03]  /*1d2d0*/  IADD3 R0, R27, 0x39, RZ ;  /* 0x000000391b007810 */ /* 0x000fc60007ffe0ff */
[----:B----4-:R0:W-:Y:S01]  /*1d2e0*/  @P4 STG.E.U16 [R8.64], R23 ;  /* 0x0000001708004986 */ /* 0x0101e2000c101506 */
[----:B------:R-:W-:Y:S02]  /*1d2f0*/  ISETP.LT.AND P4, PT, R24, c[0x0][0x178], !P0 ;  /* 0x00005e0018007a0c */ /* 0x000fe40004781270 */
[----:B------:R-:W-:Y:S01]  /*1d300*/  ISETP.LT.AND P0, PT, R26, c[0x0][0x178], !P0 ;  /* 0x00005e001a007a0c */ /* 0x000fe20004701270 */
[----:B------:R1:W-:Y:S01]  /*1d310*/  @P1 STG.E.U16 [R12.64], R18 ;  /* 0x000000120c001986 */ /* 0x0003e2000c101506 */
[----:B------:R-:W-:Y:S02]  /*1d320*/  IADD3 R21, R21, c[0x0][0x198], RZ ;  /* 0x0000660015157a10 */ /* 0x000fe40007ffe0ff */
[----:B------:R-:W-:Y:S02]  /*1d330*/  ISETP.LT.AND P1, PT, R24, c[0x0][0x178], !P6 ;  /* 0x00005e0018007a0c */ /* 0x000fe40007721270 */
[----:B------:R-:W-:Y:S02]  /*1d340*/  ISETP.GE.AND P2, PT, R6, c[0x0][0x17c], PT ;  /* 0x00005f0006007a0c */ /* 0x000fe40003f46270 */
[----:B------:R-:W-:-:S02]  /*1d350*/  ISETP.GE.AND P3, PT, R0, c[0x0][0x17c], PT ;  /* 0x00005f0000007a0c */ /* 0x000fc40003f66270 */
[----:B------:R-:W-:Y:S02]  /*1d360*/  PRMT R6, R23, 0x7632, R6 ;  /* 0x0000763217067816 */ /* 0x000fe40000000006 */
[----:B------:R-:W-:Y:S02]  /*1d370*/  IADD3 R0, R27, 0x3b, RZ ;  /* 0x0000003b1b007810 */ /* 0x000fe40007ffe0ff */
[C---:B0-----:R-:W-:Y:S01]  /*1d380*/  IADD3 R23, R21.reuse, c[0x0][0x198], RZ ;  /* 0x0000660015177a10 */ /* 0x041fe20007ffe0ff */
[C---:B------:R-:W-:Y:S01]  /*1d390*/  IMAD.WIDE R4, R21.reuse, 0x2, R2 ;  /* 0x0000000215047825 */ /* 0x040fe200078e0202 */
[----:B------:R-:W-:Y:S02]  /*1d3a0*/  ISETP.GE.AND P5, PT, R0, c[0x0][0x17c], PT ;  /* 0x00005f0000007a0c */ /* 0x000fe40003fa6270 */
[----:B------:R-:W-:Y:S01]  /*1d3b0*/  PRMT R10, R18, 0x7632, R10 ;  /* 0x00007632120a7816 */ /* 0x000fe2000000000a */
[----:B------:R-:W-:Y:S01]  /*1d3c0*/  IMAD.WIDE R8, R21, 0x2, R28 ;  /* 0x0000000215087825 */ /* 0x000fe200078e021c */
[----:B------:R-:W-:-:S02]  /*1d3d0*/  IADD3 R0, R27, 0x3c, RZ ;  /* 0x0000003c1b007810 */ /* 0x000fc40007ffe0ff */
[----:B------:R-:W-:Y:S01]  /*1d3e0*/  ISETP.LT.AND P6, PT, R26, c[0x0][0x178], !P6 ;  /* 0x00005e001a007a0c */ /* 0x000fe200077c1270 */
[----:B-1----:R-:W-:Y:S01]  /*1d3f0*/  IMAD.WIDE R12, R23, 0x2, R2 ;  /* 0x00000002170c7825 */ /* 0x002fe200078e0202 */
[----:B------:R-:W-:Y:S01]  /*1d400*/  @P4 STG.E.U16 [R4.64], R6 ;  /* 0x0000000604004986 */ /* 0x000fe2000c101506 */
[----:B------:R-:W-:-:S03]  /*1d410*/  ISETP.GE.AND P4, PT, R0, c[0x0][0x17c], PT ;  /* 0x00005f0000007a0c */ /* 0x000fc60003f86270 */
[----:B------:R0:W-:Y:S01]  /*1d420*/  @P0 STG.E.U16 [R8.64], R10 ;  /* 0x0000000a08000986 */ /* 0x0001e2000c101506 */
[----:B------:R-:W-:Y:S01]  /*1d430*/  IMAD.WIDE R16, R23, 0x2, R28 ;  /* 0x0000000217107825 */ /* 0x000fe200078e021c */
[C---:B0-----:R-:W-:Y:S02]  /*1d440*/  IADD3 R10, R27.reuse, 0x3d, RZ ;  /* 0x0000003d1b0a7810 */ /* 0x041fe40007ffe0ff */
[----:B------:R-:W-:Y:S02]  /*1d450*/  IADD3 R6, R27, 0x3e, RZ ;  /* 0x0000003e1b067810 */ /* 0x000fe40007ffe0ff */
[----:B--2---:R-:W-:Y:S01]  /*1d460*/  PRMT R0, R25, 0x7632, R0 ;  /* 0x0000763219007816 */ /* 0x004fe20000000000 */
[----:B------:R0:W-:Y:S04]  /*1d470*/  @P1 STG.E.U16 [R12.64], R25 ;  /* 0x000000190c001986 */ /* 0x0001e8000c101506 */
[----:B------:R1:W-:Y:S04]  /*1d480*/  @P6 STG.E.U16 [R16.64], R7 ;  /* 0x0000000710006986 */ /* 0x0003e8000c101506 */
[----:B0-----:R-:W2:Y:S01]  /*1d490*/  LDL.LU R25, [R1+0x6c] ;  /* 0x00006c0001197983 */ /* 0x001ea20000300800 */
[----:B------:R-:W-:-:S02]  /*1d4a0*/  ISETP.GE.AND P6, PT, R10, c[0x0][0x17c], PT ;  /* 0x00005f000a007a0c */ /* 0x000fc40003fc6270 */
[----:B------:R-:W-:Y:S02]  /*1d4b0*/  IADD3 R10, R27, 0x3f, RZ ;  /* 0x0000003f1b0a7810 */ /* 0x000fe40007ffe0ff */
[----:B------:R-:W4:Y:S01]  /*1d4c0*/  LDL.LU R27, [R1+0x4c] ;  /* 0x00004c00011b7983 */ /* 0x000f220000300800 */
[----:B------:R-:W-:Y:S02]  /*1d4d0*/  ISETP.LT.AND P0, PT, R24, c[0x0][0x178], !P3 ;  /* 0x00005e0018007a0c */ /* 0x000fe40005f01270 */
[----:B------:R-:W-:Y:S02]  /*1d4e0*/  ISETP.LT.AND P3, PT, R26, c[0x0][0x178], !P3 ;  /* 0x00005e001a007a0c */ /* 0x000fe40005f61270 */
[----:B------:R-:W-:Y:S02]  /*1d4f0*/  IADD3 R23, R23, c[0x0][0x198], RZ ;  /* 0x0000660017177a10 */ /* 0x000fe40007ffe0ff */
[----:B------:R-:W-:Y:S02]  /*1d500*/  ISETP.LT.AND P1, PT, R24, c[0x0][0x178], !P2 ;  /* 0x00005e0018007a0c */ /* 0x000fe40005721270 */
[C---:B------:R-:W-:Y:S01]  /*1d510*/  IADD3 R21, R23.reuse, c[0x0][0x198], RZ ;  /* 0x0000660017157a10 */ /* 0x040fe20007ffe0ff */
[----:B------:R-:W-:Y:S01]  /*1d520*/  IMAD.WIDE R4, R23, 0x2, R2 ;  /* 0x0000000217047825 */ /* 0x000fe200078e0202 */
[----:B------:R-:W-:-:S03]  /*1d530*/  PRMT R14, R7, 0x7632, R14 ;  /* 0x00007632070e7816 */ /* 0x000fc6000000000e */
[----:B------:R-:W-:Y:S01]  /*1d540*/  IMAD.WIDE R8, R23, 0x2, R28 ;  /* 0x0000000217087825 */ /* 0x000fe200078e021c */
[----:B------:R0:W-:Y:S03]  /*1d550*/  @P0 STG.E.U16 [R4.64], R0 ;  /* 0x0000000004000986 */ /* 0x0001e6000c101506 */
[----:B------:R-:W-:Y:S01]  /*1d560*/  IMAD.WIDE R12, R21, 0x2, R2 ;  /* 0x00000002150c7825 */ /* 0x000fe200078e0202 */
[----:B------:R5:W-:Y:S01]  /*1d570*/  @P3 STG.E.U16 [R8.64], R14 ;  /* 0x0000000e08003986 */ /* 0x000be2000c101506 */
[----:B------:R-:W-:-:S03]  /*1d580*/  ISETP.LT.AND P2, PT, R26, c[0x0][0x178], !P2 ;  /* 0x00005e001a007a0c */ /* 0x000fc60005741270 */
[----:B---3--:R3:W-:Y:S01]  /*1d590*/  @P1 STG.E.U16 [R12.64], R22 ;  /* 0x000000160c001986 */ /* 0x0087e2000c101506 */
[----:B------:R-:W-:Y:S02]  /*1d5a0*/  ISETP.LT.AND P1, PT, R24, c[0x0][0x178], !P5 ;  /* 0x00005e0018007a0c */ /* 0x000fe40006f21270 */
[----:B------:R-:W-:Y:S02]  /*1d5b0*/  ISETP.LT.AND P5, PT, R26, c[0x0][0x178], !P5 ;  /* 0x00005e001a007a0c */ /* 0x000fe40006fa1270 */
[C---:B-1----:R-:W-:Y:S02]  /*1d5c0*/  IADD3 R17, R21.reuse, c[0x0][0x198], RZ ;  /* 0x0000660015117a10 */ /* 0x042fe40007ffe0ff */
[----:B------:R-:W-:Y:S01]  /*1d5d0*/  ISETP.LT.AND P3, PT, R24, c[0x0][0x178], !P4 ;  /* 0x00005e0018007a0c */ /* 0x000fe20006761270 */
[----:B0-----:R-:W-:Y:S01]  /*1d5e0*/  IMAD.WIDE R4, R21, 0x2, R28 ;  /* 0x0000000215047825 */ /* 0x001fe200078e021c */
[C---:B------:R-:W-:Y:S02]  /*1d5f0*/  IADD3 R23, R17.reuse, c[0x0][0x198], RZ ;  /* 0x0000660011177a10 */ /* 0x040fe40007ffe0ff */
[----:B------:R-:W-:Y:S01]  /*1d600*/  ISETP.GE.AND P0, PT, R6, c[0x0][0x17c], PT ;  /* 0x00005f0006007a0c */ /* 0x000fe20003f06270 */
[----:B------:R-:W-:Y:S01]  /*1d610*/  IMAD.WIDE R6, R17, 0x2, R2 ;  /* 0x0000000211067825 */ /* 0x000fe200078e0202 */
[----:B------:R-:W-:-:S02]  /*1d620*/  PRMT R16, R22, 0x7632, R16 ;  /* 0x0000763216107816 */ /* 0x000fc40000000010 */
[----:B------:R-:W-:Y:S01]  /*1d630*/  PRMT R0, R11, 0x7632, R0 ;  /* 0x000076320b007816 */ /* 0x000fe20000000000 */
[----:B-----5:R-:W-:Y:S01]  /*1d640*/  IMAD.WIDE R8, R17, 0x2, R28 ;  /* 0x0000000211087825 */ /* 0x020fe200078e021c */
[----:B------:R0:W-:Y:S01]  /*1d650*/  @P2 STG.E.U16 [R4.64], R11 ;  /* 0x0000000b04002986 */ /* 0x0001e2000c101506 */
[----:B------:R-:W-:Y:S02]  /*1d660*/  ISETP.LT.AND P4, PT, R26, c[0x0][0x178], !P4 ;  /* 0x00005e001a007a0c */ /* 0x000fe40006781270 */
[C---:B---3--:R-:W-:Y:S01]  /*1d670*/  IMAD.WIDE R12, R23.reuse, 0x2, R2 ;  /* 0x00000002170c7825 */ /* 0x048fe200078e0202 */
[----:B------:R1:W-:Y:S01]  /*1d680*/  @P1 STG.E.U16 [R6.64], R16 ;  /* 0x0000001006001986 */ /* 0x0003e2000c101506 */
[----:B------:R-:W-:Y:S02]  /*1d690*/  IADD3 R17, R23, c[0x0][0x198], RZ ;  /* 0x0000660017117a10 */ /* 0x000fe40007ffe0ff */
[----:B------:R-:W-:Y:S01]  /*1d6a0*/  ISETP.GE.AND P2, PT, R10, c[0x0][0x17c], PT ;  /* 0x00005f000a007a0c */ /* 0x000fe20003f46270 */
[----:B------:R3:W-:Y:S01]  /*1d6b0*/  @P5 STG.E.U16 [R8.64], R0 ;  /* 0x0000000008005986 */ /* 0x0007e2000c101506 */
[----:B------:R-:W-:-:S02]  /*1d6c0*/  ISETP.LT.AND P5, PT, R24, c[0x0][0x178], !P6 ;  /* 0x00005e0018007a0c */ /* 0x000fc400077a1270 */
[----:B------:R-:W-:Y:S02]  /*1d6d0*/  ISETP.LT.AND P6, PT, R26, c[0x0][0x178], !P6 ;  /* 0x00005e001a007a0c */ /* 0x000fe400077c1270 */
[----:B------:R-:W-:Y:S02]  /*1d6e0*/  IADD3 R21, R17, c[0x0][0x198], RZ ;  /* 0x0000660011157a10 */ /* 0x000fe40007ffe0ff */
[----:B------:R-:W-:Y:S01]  /*1d6f0*/  ISETP.LT.AND P1, PT, R24, c[0x0][0x178], !P2 ;  /* 0x00005e0018007a0c */ /* 0x000fe20005721270 */
[----:B0-----:R-:W-:Y:S01]  /*1d700*/  IMAD.WIDE R4, R23, 0x2, R28 ;  /* 0x0000000217047825 */ /* 0x001fe200078e021c */
[----:B------:R-:W-:Y:S02]  /*1d710*/  ISETP.LT.AND P2, PT, R26, c[0x0][0x178], !P2 ;  /* 0x00005e001a007a0c */ /* 0x000fe40005741270 */
[----:B------:R-:W-:Y:S01]  /*1d720*/  IADD3 R23, R21, c[0x0][0x198], RZ ;  /* 0x0000660015177a10 */ /* 0x000fe20007ffe0ff */
[----:B-1----:R-:W-:Y:S01]  /*1d730*/  IMAD.WIDE R6, R17, 0x2, R2 ;  /* 0x0000000211067825 */ /* 0x002fe200078e0202 */
[----:B------:R-:W-:-:S03]  /*1d740*/  PRMT R14, R15, 0x7632, R14 ;  /* 0x000076320f0e7816 */ /* 0x000fc6000000000e */
[----:B---3--:R-:W-:-:S04]  /*1d750*/  IMAD.WIDE R8, R17, 0x2, R28 ;  /* 0x0000000211087825 */ /* 0x008fc800078e021c */
[----:B------:R-:W-:-:S04]  /*1d760*/  IMAD.WIDE R10, R21, 0x2, R2 ;  /* 0x00000002150a7825 */ /* 0x000fc800078e0202 */
[----:B------:R-:W-:Y:S01]  /*1d770*/  IMAD.WIDE R2, R23, 0x2, R2 ;  /* 0x0000000217027825 */ /* 0x000fe200078e0202 */
[----:B--2---:R0:W-:Y:S01]  /*1d780*/  @P3 STG.E.U16 [R12.64], R25 ;  /* 0x000000190c003986 */ /* 0x0041e2000c101506 */
[----:B------:R-:W-:Y:S02]  /*1d790*/  ISETP.LT.AND P3, PT, R24, c[0x0][0x178], !P0 ;  /* 0x00005e0018007a0c */ /* 0x000fe40004761270 */
[----:B------:R-:W-:Y:S02]  /*1d7a0*/  ISETP.LT.AND P0, PT, R26, c[0x0][0x178], !P0 ;  /* 0x00005e001a007a0c */ /* 0x000fe40004701270 */
[----:B------:R-:W-:Y:S01]  /*1d7b0*/  PRMT R0, R25, 0x7632, R0 ;  /* 0x0000763219007816 */ /* 0x000fe20000000000 */
[----:B------:R4:W-:Y:S04]  /*1d7c0*/  @P4 STG.E.U16 [R4.64], R15 ;  /* 0x0000000f04004986 */ /* 0x0009e8000c101506 */
[----:B------:R1:W-:Y:S01]  /*1d7d0*/  @P5 STG.E.U16 [R6.64], R0 ;  /* 0x0000000006005986 */ /* 0x0003e2000c101506 */
[----:B0-----:R-:W-:-:S03]  /*1d7e0*/  IMAD.WIDE R12, R21, 0x2, R28 ;  /* 0x00000002150c7825 */ /* 0x001fc600078e021c */
[----:B------:R1:W-:Y:S01]  /*1d7f0*/  @P6 STG.E.U16 [R8.64], R14 ;  /* 0x0000000e08006986 */ /* 0x0003e2000c101506 */
[----:B----4-:R-:W-:-:S03]  /*1d800*/  PRMT R5, R27, 0x7632, R5 ;  /* 0x000076321b057816 */ /* 0x010fc60000000005 */
[----:B------:R1:W-:Y:S04]  /*1d810*/  @P3 STG.E.U16 [R10.64], R27 ;  /* 0x0000001b0a003986 */ /* 0x0003e8000c101506 */
[----:B------:R1:W-:Y:S01]  /*1d820*/  @P0 STG.E.U16 [R12.64], R19 ;  /* 0x000000130c000986 */ /* 0x0003e2000c101506 */
[----:B------:R-:W-:-:S03]  /*1d830*/  IMAD.WIDE R28, R23, 0x2, R28 ;  /* 0x00000002171c7825 */ /* 0x000fc600078e021c */
[----:B------:R1:W-:Y:S01]  /*1d840*/  @P1 STG.E.U16 [R2.64], R5 ;  /* 0x0000000502001986 */ /* 0x0003e2000c101506 */
[----:B------:R-:W-:Y:S05]  /*1d850*/  @!P2 EXIT ;  /* 0x000000000000a94d */ /* 0x000fea0003800000 */
[----:B-1----:R-:W-:-:S05]  /*1d860*/  PRMT R14, R19, 0x7632, R14 ;  /* 0x00007632130e7816 */ /* 0x002fca000000000e */
[----:B------:R-:W-:Y:S01]  /*1d870*/  STG.E.U16 [R28.64], R14 ;  /* 0x0000000e1c007986 */ /* 0x000fe2000c101506 */
[----:B------:R-:W-:Y:S05]  /*1d880*/  EXIT ;  /* 0x000000000000794d */ /* 0x000fea0003800000 */
.L_x_4:
[----:B------:R-:W-:-:S00]  /*1d890*/  BRA `(.L_x_4) ;  /* 0xfffffff000007947 */ /* 0x000fc0000383ffff */
[----:B------:R-:W-:-:S00]  /*1d8a0*/  NOP ;  /* 0x0000000000007918 */ /* 0x000fc00000000000 */
        /* <DEDUP_REMOVED lines=13> */
.L_x_5:


//--------------------- .nv.shared.matmul_kernel  --------------------------
	.section	.nv.shared.matmul_kernel,"aw",@nobits
	.sectionflags	@""
	.align	16
